def matmul_kernel(
    a_ptr,
    b_ptr,
    c_ptr,
    M,
    N,
    K,
    stride_am,
    stride_ak,
    stride_bk,
    stride_bn,
    stride_cm,
    stride_cn,
    BLOCK_M: tl.constexpr,
    BLOCK_N: tl.constexpr,
    BLOCK_K: tl.constexpr,
    GROUP_M: tl.constexpr,
):
    pid = tl.program_id(axis=0)
    num_pid_m = tl.cdiv(M, BLOCK_M)
    num_pid_n = tl.cdiv(N, BLOCK_N)
    num_pid_in_group = GROUP_M * num_pid_n
    group_id = pid // num_pid_in_group
    first_pid_m = group_id * GROUP_M
    group_size_m = min(num_pid_m - first_pid_m, GROUP_M)
    pid_m = first_pid_m + ((pid % num_pid_in_group) % group_size_m)
    pid_n = (pid % num_pid_in_group) // group_size_m

    offs_am = (pid_m * BLOCK_M + tl.arange(0, BLOCK_M)) % M
    offs_bn = (pid_n * BLOCK_N + tl.arange(0, BLOCK_N)) % N
    offs_k = tl.arange(0, BLOCK_K)
    a_ptrs = a_ptr + offs_am[:, None] * stride_am + offs_k[None, :] * stride_ak
    b_ptrs = b_ptr + offs_k[:, None] * stride_bk + offs_bn[None, :] * stride_bn

    acc = tl.zeros((BLOCK_M, BLOCK_N), dtype=tl.float32)
    for kk in range(0, tl.cdiv(K, BLOCK_K)):
        a = tl.load(a_ptrs, mask=offs_k[None, :] < K - kk * BLOCK_K, other=0.0)
        b = tl.load(b_ptrs, mask=offs_k[:, None] < K - kk * BLOCK_K, other=0.0)
        acc = tl.dot(a, b, acc)
        a_ptrs += BLOCK_K * stride_ak
        b_ptrs += BLOCK_K * stride_bk

    c = acc.to(c_ptr.dtype.element_ty)
    offs_cm = pid_m * BLOCK_M + tl.arange(0, BLOCK_M)
    offs_cn = pid_n * BLOCK_N + tl.arange(0, BLOCK_N)
    c_ptrs = c_ptr + offs_cm[:, None] * stride_cm + offs_cn[None, :] * stride_cn
    mask = (offs_cm[:, None] < M) & (offs_cn[None, :] < N)
    tl.store(c_ptrs, c, mask=mask)

# config = {"BLOCK_K": 64, "BLOCK_M": 64, "BLOCK_N": 512, "GROUP_M": 8, "arch": "sm_100", "dtype": "fp8e4m3", "num_ctas": 1, "num_stages": 3, "num_warps": 4}
# arch = sm_100


// ===== COMPILED SASS (sm_100a) =====

	.target	sm_100a

	.elftype	@"ET_EXEC"


//--------------------- .note.nv.tkinfo           --------------------------
	.section	.note.nv.tkinfo,"",@"SHT_NOTE"
	.sectionflags	@"SHF_NOTE_NV_TKINFO"
	.tkinfo
        /*0018*/ 	.word	0x00000081
        /*0030*/ 	.string	""
        /*0030*/ 	.string	"ptxas-blackwell"
        /*0030*/ 	.string	"Cuda compilation tools, release 12.9, V12.9.86"
        /*0030*/ 	.string	"Build cuda_12.9.r12.9/compiler.36037853_0"
        /*0030*/ 	.string	"-v  -suppress-debug-info  -lineinfo  -arch sm_100a "



//--------------------- .note.nv.cuver            --------------------------
	.section	.note.nv.cuver,"",@"SHT_NOTE"
	.sectionflags	@"SHF_NOTE_NV_CUVER"
        /*0018*/ 	.short	0x0001
        /*001a*/ 	.short	0x0064
        /*001c*/ 	.short	0x0001
        /*001e*/ 	.short	0x0000
        /*0020*/ 	.short	0x0001
        /*0022*/ 	.short	0x0000


//--------------------- .nv.info                  --------------------------
	.section	.nv.info,"",@"SHT_CUDA_INFO"
	.align	4


	//----- nvinfo : EIATTR_REGCOUNT
	.align		4
        /*0000*/ 	.byte	0x04, 0x2f
        /*0002*/ 	.short	(.L_4 - .L_3)
	.align		4
.L_3:
        /*0004*/ 	.word	index@(matmul_kernel)
        /*0008*/ 	.word	0x00000060


	//----- nvinfo : EIATTR_FRAME_SIZE
	.align		4
.L_4:
        /*000c*/ 	.byte	0x04, 0x11
        /*000e*/ 	.short	(.L_6 - .L_5)
	.align		4
.L_5:
        /*0010*/ 	.word	index@($__internal_2_$__cuda_sm10x_tcgen05_guardrail_trap_unallocated_columns_being_dealloced)
        /*0014*/ 	.word	0x00001030


	//----- nvinfo : EIATTR_FRAME_SIZE
	.align		4
.L_6:
        /*0018*/ 	.byte	0x04, 0x11
        /*001a*/ 	.short	(.L_8 - .L_7)
	.align		4
.L_7:
        /*001c*/ 	.word	index@($__internal_1_$__cuda_sm10x_tcgen05_guardrail_trap_phase_invalid_during_alloc)
        /*0020*/ 	.word	0x00001030


	//----- nvinfo : EIATTR_FRAME_SIZE
	.align		4
.L_8:
        /*0024*/ 	.byte	0x04, 0x11
        /*0026*/ 	.short	(.L_10 - .L_9)
	.align		4
.L_9:
        /*0028*/ 	.word	index@($__internal_0_$__cuda_sm10x_tcgen05_guardrail_trap_col_being_dealloced_not_returned_by_alloc)
        /*002c*/ 	.word	0x00001030


	//----- nvinfo : EIATTR_FRAME_SIZE
	.align		4
.L_10:
        /*0030*/ 	.byte	0x04, 0x11
        /*0032*/ 	.short	(.L_12 - .L_11)
	.align		4
.L_11:
        /*0034*/ 	.word	index@(matmul_kernel)
        /*0038*/ 	.word	0x00001030


	//----- nvinfo : EIATTR_MIN_STACK_SIZE
	.align		4
.L_12:
        /*003c*/ 	.byte	0x04, 0x12
        /*003e*/ 	.short	(.L_14 - .L_13)
	.align		4
.L_13:
        /*0040*/ 	.word	index@(matmul_kernel)
        /*0044*/ 	.word	0x00001030
.L_14:


//--------------------- .nv.info.matmul_kernel    --------------------------
	.section	.nv.info.matmul_kernel,"",@"SHT_CUDA_INFO"
	.sectionflags	@""
	.align	4


	//----- nvinfo : EIATTR_CUDA_API_VERSION
	.align		4
        /*0000*/ 	.byte	0x04, 0x37
        /*0002*/ 	.short	(.L_16 - .L_15)
.L_15:
        /*0004*/ 	.word	0x00000081


	//----- nvinfo : EIATTR_KPARAM_INFO
	.align		4
.L_16:
        /*0008*/ 	.byte	0x04, 0x17
        /*000a*/ 	.short	(.L_18 - .L_17)
.L_17:
        /*000c*/ 	.word	0x00000000
        /*0010*/ 	.short	0x000d
        /*0012*/ 	.short	0x0048
        /*0014*/ 	.byte	0x00, 0xf4, 0x21, 0x00


	//----- nvinfo : EIATTR_KPARAM_INFO
	.align		4
.L_18:
        /*0018*/ 	.byte	0x04, 0x17
        /*001a*/ 	.short	(.L_20 - .L_19)
.L_19:
        /*001c*/ 	.word	0x00000000
        /*0020*/ 	.short	0x000c
        /*0022*/ 	.short	0x0040
        /*0024*/ 	.byte	0x00, 0xf4, 0x21, 0x00


	//----- nvinfo : EIATTR_KPARAM_INFO
	.align		4
.L_20:
        /*0028*/ 	.byte	0x04, 0x17
        /*002a*/ 	.short	(.L_22 - .L_21)
.L_21:
        /*002c*/ 	.word	0x00000000
        /*0030*/ 	.short	0x000b
        /*0032*/ 	.short	0x0038
        /*0034*/ 	.byte	0x00, 0xf0, 0x11, 0x00


	//----- nvinfo : EIATTR_KPARAM_INFO
	.align		4
.L_22:
        /*0038*/ 	.byte	0x04, 0x17
        /*003a*/ 	.short	(.L_24 - .L_23)
.L_23:
        /*003c*/ 	.word	0x00000000
        /*0040*/ 	.short	0x000a
        /*0042*/ 	.short	0x0034
        /*0044*/ 	.byte	0x00, 0xf0, 0x11, 0x00


	//----- nvinfo : EIATTR_KPARAM_INFO
	.align		4
.L_24:
        /*0048*/ 	.byte	0x04, 0x17
        /*004a*/ 	.short	(.L_26 - .L_25)
.L_25:
        /*004c*/ 	.word	0x00000000
        /*0050*/ 	.short	0x0009
        /*0052*/ 	.short	0x0030
        /*0054*/ 	.byte	0x00, 0xf0, 0x11, 0x00


	//----- nvinfo : EIATTR_KPARAM_INFO
	.align		4
.L_26:
        /*0058*/ 	.byte	0x04, 0x17
        /*005a*/ 	.short	(.L_28 - .L_27)
.L_27:
        /*005c*/ 	.word	0x00000000
        /*0060*/ 	.short	0x0008
        /*0062*/ 	.short	0x002c
        /*0064*/ 	.byte	0x00, 0xf0, 0x11, 0x00


	//----- nvinfo : EIATTR_KPARAM_INFO
	.align		4
.L_28:
        /*0068*/ 	.byte	0x04, 0x17
        /*006a*/ 	.short	(.L_30 - .L_29)
.L_29:
        /*006c*/ 	.word	0x00000000
        /*0070*/ 	.short	0x0007
        /*0072*/ 	.short	0x0028
        /*0074*/ 	.byte	0x00, 0xf0, 0x11, 0x00


	//----- nvinfo : EIATTR_KPARAM_INFO
	.align		4
.L_30:
        /*0078*/ 	.byte	0x04, 0x17
        /*007a*/ 	.short	(.L_32 - .L_31)
.L_31:
        /*007c*/ 	.word	0x00000000
        /*0080*/ 	.short	0x0006
        /*0082*/ 	.short	0x0024
        /*0084*/ 	.byte	0x00, 0xf0, 0x11, 0x00


	//----- nvinfo : EIATTR_KPARAM_INFO
	.align		4
.L_32:
        /*0088*/ 	.byte	0x04, 0x17
        /*008a*/ 	.short	(.L_34 - .L_33)
.L_33:
        /*008c*/ 	.word	0x00000000
        /*0090*/ 	.short	0x0005
        /*0092*/ 	.short	0x0020
        /*0094*/ 	.byte	0x00, 0xf0, 0x11, 0x00


	//----- nvinfo : EIATTR_KPARAM_INFO
	.align		4
.L_34:
        /*0098*/ 	.byte	0x04, 0x17
        /*009a*/ 	.short	(.L_36 - .L_35)
.L_35:
        /*009c*/ 	.word	0x00000000
        /*00a0*/ 	.short	0x0004
        /*00a2*/ 	.short	0x001c
        /*00a4*/ 	.byte	0x00, 0xf0, 0x11, 0x00


	//----- nvinfo : EIATTR_KPARAM_INFO
	.align		4
.L_36:
        /*00a8*/ 	.byte	0x04, 0x17
        /*00aa*/ 	.short	(.L_38 - .L_37)
.L_37:
        /*00ac*/ 	.word	0x00000000
        /*00b0*/ 	.short	0x0003
        /*00b2*/ 	.short	0x0018
        /*00b4*/ 	.byte	0x00, 0xf0, 0x11, 0x00


	//----- nvinfo : EIATTR_KPARAM_INFO
	.align		4
.L_38:
        /*00b8*/ 	.byte	0x04, 0x17
        /*00ba*/ 	.short	(.L_40 - .L_39)
.L_39:
        /*00bc*/ 	.word	0x00000000
        /*00c0*/ 	.short	0x0002
        /*00c2*/ 	.short	0x0010
        /*00c4*/ 	.byte	0x00, 0xf4, 0x21, 0x00


	//----- nvinfo : EIATTR_KPARAM_INFO
	.align		4
.L_40:
        /*00c8*/ 	.byte	0x04, 0x17
        /*00ca*/ 	.short	(.L_42 - .L_41)
.L_41:
        /*00cc*/ 	.word	0x00000000
        /*00d0*/ 	.short	0x0001
        /*00d2*/ 	.short	0x0008
        /*00d4*/ 	.byte	0x00, 0xf4, 0x21, 0x00


	//----- nvinfo : EIATTR_KPARAM_INFO
	.align		4
.L_42:
        /*00d8*/ 	.byte	0x04, 0x17
        /*00da*/ 	.short	(.L_44 - .L_43)
.L_43:
        /*00dc*/ 	.word	0x00000000
        /*00e0*/ 	.short	0x0000
        /*00e2*/ 	.short	0x0000
        /*00e4*/ 	.byte	0x00, 0xf4, 0x21, 0x00


	//----- nvinfo : EIATTR_AT_ENTRY_FRAGMENTS
	.align		4
.L_44:
        /*00e8*/ 	.byte	0x04, 0x4f
        /*00ea*/ 	.short	(.L_46 - .L_45)


	//   ....[0]....
.L_45:
        /*00ec*/ 	.word	0x00000004


	//----- nvinfo : EIATTR_RESERVED_SMEM_USED
	.align		4
.L_46:
        /*00f0*/ 	.byte	0x01, 0x41
	.zero		2


	//----- nvinfo : EIATTR_SPARSE_MMA_MASK
	.align		4
        /*00f4*/ 	.byte	0x03, 0x50
        /*00f6*/ 	.short	0x0000


	//----- nvinfo : EIATTR_TCGEN05_1CTA_USED
	.align		4
        /*00f8*/ 	.byte	0x01, 0x51
	.zero		2


	//----- nvinfo : EIATTR_MAXREG_COUNT
	.align		4
        /*00fc*/ 	.byte	0x03, 0x1b
        /*00fe*/ 	.short	0x00ff


	//----- nvinfo : EIATTR_NUM_BARRIERS
	.align		4
        /*0100*/ 	.byte	0x02, 0x4c
        /*0102*/ 	.byte	0x01
	.zero		1


	//----- nvinfo : EIATTR_ANNOTATIONS
	.align		4
        /*0104*/ 	.byte	0x04, 0x55
        /*0106*/ 	.short	(.L_48 - .L_47)


	//   ....[0]....
.L_47:
        /*0108*/ 	.word	0x00000001
        /*010c*/ 	.byte	0x00, 0x0b, 0x00, 0x00, 0x01, 0x00, 0x00, 0x00, 0x50, 0x0b, 0x00, 0x00, 0x01, 0x00, 0x00, 0x00
        /* <DEDUP_REMOVED lines=2144> */
        /*871c*/ 	.byte	0xd0, 0xa9, 0x03, 0x00


	//----- nvinfo : EIATTR_INT_WARP_WIDE_INSTR_OFFSETS
	.align		4
.L_48:
        /*8720*/ 	.byte	0x04, 0x31
        /*8722*/ 	.short	(.L_50 - .L_49)


	//   ....[0]....
.L_49:
        /*8724*/ 	.word	0x000094d0


	//   ....[1]....
        /*8728*/ 	.word	0x00009510


	//   ....[2]....
        /*872c*/ 	.word	0x00016780


	//   ....[3]....
        /*8730*/ 	.word	0x0003afa0


	//   ....[4]....
        /*8734*/ 	.word	0x0003aff0


	//----- nvinfo : EIATTR_COOP_GROUP_MASK_REGIDS
	.align		4
.L_50:
        /*8738*/ 	.byte	0x04, 0x29
        /*873a*/ 	.short	(.L_52 - .L_51)


	//   ....[0]....
.L_51:
        /*873c*/ 	.word	0xffffffff


	//   ....[1]....
        /*8740*/ 	.word	0xffffffff


	//   ....[2]....
        /*8744*/ 	.word	0xffffffff


	//   ....[3]....
        /*8748*/ 	.word	0xffffffff


	//----- nvinfo : EIATTR_COOP_GROUP_INSTR_OFFSETS
	.align		4
.L_52:
        /*874c*/ 	.byte	0x04, 0x28
        /*874e*/ 	.short	(.L_54 - .L_53)


	//   ....[0]....
.L_53:
        /*8750*/ 	.word	0x00000070


	//   ....[1]....
        /*8754*/ 	.word	0x00000330


	//   ....[2]....
        /*8758*/ 	.word	0x0003ae30


	//   ....[3]....
        /*875c*/ 	.word	0x0003b0a0


	//----- nvinfo : EIATTR_VRC_CTA_INIT_COUNT
	.align		4
.L_54:
        /*8760*/ 	.byte	0x02, 0x4a
        /*8762*/ 	.byte	0x80
	.zero		1


	//----- nvinfo : EIATTR_MBARRIER_INSTR_OFFSETS
	.align		4
        /*8764*/ 	.byte	0x04, 0x39
        /*8766*/ 	.short	(.L_56 - .L_55)


	//   ....[0]....
.L_55:
        /*8768*/ 	.word	0x00009bd0
        /*876c*/ 	.word	0x000000ff
        /*8770*/ 	.word	0x00000000
        /*8774*/ 	.short	0x0100
        /*8776*/ 	.byte	0x08
	.zero		1


	//   ....[1]....
        /*8778*/ 	.word	0x00016810
        /*877c*/ 	.word	0x000000ff
        /*8780*/ 	.word	0x00012008
        /*8784*/ 	.short	0x0100
        /*8786*/ 	.byte	0x0b
	.zero		1


	//   ....[2]....
        /*8788*/ 	.word	0x00025df0
        /*878c*/ 	.word	0x000000ff
        /*8790*/ 	.word	0x00000000
        /*8794*/ 	.short	0x010a
        /*8796*/ 	.byte	0x08
	.zero		1


	//   ....[3]....
        /*8798*/ 	.word	0x0002f990
        /*879c*/ 	.word	0x000000ff
        /*87a0*/ 	.word	0x00000000
        /*87a4*/ 	.short	0x010a
        /*87a6*/ 	.byte	0x08
	.zero		1


	//   ....[4]....
        /*87a8*/ 	.word	0x0002fa40
        /*87ac*/ 	.word	0x000000ff
        /*87b0*/ 	.word	0x00012000
        /*87b4*/ 	.short	0x0108
        /*87b6*/ 	.byte	0x0b
	.zero		1


	//   ....[5]....
        /*87b8*/ 	.word	0x0002fa70
        /*87bc*/ 	.word	0x000000ff
        /*87c0*/ 	.word	0x00012008
        /*87c4*/ 	.short	0x0108
        /*87c6*/ 	.byte	0x0b
	.zero		1


	//   ....[6]....
        /*87c8*/ 	.word	0x0003b0c0
        /*87cc*/ 	.word	0x000000ff
        /*87d0*/ 	.word	0x00000000
        /*87d4*/ 	.short	0x010a
        /*87d6*/ 	.byte	0x08
	.zero		1


	//   ....[7]....
        /*87d8*/ 	.word	0x0003b0f0
        /*87dc*/ 	.word	0x000000ff
        /*87e0*/ 	.word	0x00000000
        /*87e4*/ 	.short	0x010a
        /*87e6*/ 	.byte	0x08
	.zero		1


	//----- nvinfo : EIATTR_NUM_MBARRIERS
	.align		4
.L_56:
        /*87e8*/ 	.byte	0x03, 0x38
        /*87ea*/ 	.short	0x0002


	//----- nvinfo : EIATTR_EXIT_INSTR_OFFSETS
	.align		4
        /*87ec*/ 	.byte	0x04, 0x1c
        /*87ee*/ 	.short	(.L_58 - .L_57)


	//   ....[0]....
.L_57:
        /*87f0*/ 	.word	0x0003b0b0


	//----- nvinfo : EIATTR_REQNTID
	.align		4
.L_58:
        /*87f4*/ 	.byte	0x04, 0x10
        /*87f6*/ 	.short	(.L_60 - .L_59)
.L_59:
        /*87f8*/ 	.word	0x00000080
        /*87fc*/ 	.word	0x00000001
        /*8800*/ 	.word	0x00000001


	//----- nvinfo : EIATTR_CRS_STACK_SIZE
	.align		4
.L_60:
        /*8804*/ 	.byte	0x04, 0x1e
        /*8806*/ 	.short	(.L_62 - .L_61)
.L_61:
        /*8808*/ 	.word	0x00000000


	//----- nvinfo : EIATTR_CBANK_PARAM_SIZE
	.align		4
.L_62:
        /*880c*/ 	.byte	0x03, 0x19
        /*880e*/ 	.short	0x0050


	//----- nvinfo : EIATTR_PARAM_CBANK
	.align		4
        /*8810*/ 	.byte	0x04, 0x0a
        /*8812*/ 	.short	(.L_64 - .L_63)
	.align		4
.L_63:
        /*8814*/ 	.word	index@(.nv.constant0.matmul_kernel)
        /*8818*/ 	.short	0x0380
        /*881a*/ 	.short	0x0050


	//----- nvinfo : EIATTR_SW_WAR
	.align		4
.L_64:
        /*881c*/ 	.byte	0x04, 0x36
        /*881e*/ 	.short	(.L_66 - .L_65)
.L_65:
        /*8820*/ 	.word	0x00000008
.L_66:


//--------------------- .nv.compat                --------------------------
	.section	.nv.compat,"",@"SHT_CUDA_COMPAT_INFO"
	.align	4
        /*0000*/ 	.byte	0x02, 0x02, 0x02, 0x00, 0x02, 0x05, 0x05, 0x00, 0x02, 0x03, 0x00, 0x00, 0x02, 0x06, 0x01, 0x00


//--------------------- .nv.callgraph             --------------------------
	.section	.nv.callgraph,"",@"SHT_CUDA_CALLGRAPH"
	.align	4
	.sectionentsize	8
	.align		4
        /*0000*/ 	.word	0x00000000
	.align		4
        /*0004*/ 	.word	0xffffffff
	.align		4
        /*0008*/ 	.word	0x00000000
	.align		4
        /*000c*/ 	.word	0xfffffffe
	.align		4
        /*0010*/ 	.word	0x00000000
	.align		4
        /*0014*/ 	.word	0xfffffffd
	.align		4
        /*0018*/ 	.word	0x00000000
	.align		4
        /*001c*/ 	.word	0xfffffffc


//--------------------- .text.matmul_kernel       --------------------------
	.section	.text.matmul_kernel,"ax",@progbits
	.align	128
        .global         matmul_kernel
        .type           matmul_kernel,@function
        .size           matmul_kernel,(.L_x_20 - matmul_kernel)
        .other          matmul_kernel,@"STO_CUDA_ENTRY STV_DEFAULT"
matmul_kernel:
.text.matmul_kernel:
[----:B------:R-:W0:Y:S01]  /*0000*/  LDC R1, c[0x0][0x37c] ;  /* 0x0000df00ff017b82 */ /* 0x000e220000000800 */
[----:B------:R-:W1:Y:S01]  /*0010*/  S2R R0, SR_TID.X ;  /* 0x0000000000007919 */ /* 0x000e620000002100 */
[----:B0-----:R-:W-:Y:S01]  /*0020*/  VIADD R1, R1, 0xffffefd0 ;  /* 0xffffefd001017836 */ /* 0x001fe20000000000 */
[----:B-1----:R-:W-:-:S13]  /*0030*/  ISETP.GE.U32.AND P0, PT, R0, 0x20, PT ;  /* 0x000000200000780c */ /* 0x002fda0003f06070 */
[----:B------:R-:W-:Y:S02]  /*0040*/  VOTEU.ANY UP0, P0 ;  /* 0x0000000000ff7886 */ /* 0x000fe40000000100 */
[----:B------:R-:W-:Y:S05]  /*0050*/  BRA.U UP0, `(.L_x_0) ;  /* 0x0000000100b87547 */ /* 0x000fea000b800000 */
[----:B------:R-:W0:Y:S01]  /*0060*/  S2UR UR6, SR_CgaCtaId ;  /* 0x00000000000679c3 */ /* 0x000e220000008800 */
[----:B------:R-:W-:Y:S01]  /*0070*/  NOP ;  /* 0x0000000000007918 */ /* 0x000fe20000000000 */
[----:B------:R-:W-:Y:S02]  /*0080*/  UMOV UR4, 0x40 ;  /* 0x0000004000047882 */ /* 0x000fe40000000000 */
[----:B0-----:R-:W-:-:S09]  /*0090*/  ULEA UR4, UR6, UR4, 0x18 ;  /* 0x0000000406047291 */ /* 0x001fd2000f8ec0ff */
[----:B------:R-:W0:Y:S01]  /*00a0*/  LDS.U8 R0, [UR4] ;  /* 0x00000004ff007984 */ /* 0x000e220008000000 */
[----:B------:R-:W-:Y:S02]  /*00b0*/  UMOV UR4, 0x400 ;  /* 0x0000040000047882 */ /* 0x000fe40000000000 */
[----:B------:R-:W-:Y:S01]  /*00c0*/  ULEA UR4, UR6, UR4, 0x18 ;  /* 0x0000000406047291 */ /* 0x000fe2000f8ec0ff */
[----:B0-----:R-:W-:-:S13]  /*00d0*/  ISETP.NE.AND P0, PT, R0, RZ, PT ;  /* 0x000000ff0000720c */ /* 0x001fda0003f05270 */
[----:B------:R-:W-:Y:S05]  /*00e0*/  @P0 BRA `(.L_x_1) ;  /* 0x00000000007c0947 */ /* 0x000fea0003800000 */
[----:B------:R-:W-:-:S13]  /*00f0*/  ELECT P0, URZ, PT ;  /* 0x0000000000ff782f */ /* 0x000fda0003800000 */
[----:B------:R-:W-:Y:S05]  /*0100*/  @!P0 BRA `(.L_x_2) ;  /* 0x0000000000848947 */ /* 0x000fea0003800000 */
[----:B------:R-:W-:Y:S01]  /*0110*/  UMOV UR5, 0x8 ;  /* 0x0000000800057882 */ /* 0x000fe20000000000 */
[----:B------:R-:W-:Y:S02]  /*0120*/  IMAD.MOV.U32 R4, RZ, RZ, 0x1 ;  /* 0x00000001ff047424 */ /* 0x000fe400078e00ff */
[----:B------:R-:W-:Y:S02]  /*0130*/  IMAD.MOV.U32 R5, RZ, RZ, 0xff ;  /* 0x000000ffff057424 */ /* 0x000fe400078e00ff */
[----:B------:R-:W-:Y:S04]  /*0140*/  DEPBAR.LE SB0, 0x36 ;  /* 0x00008d800000791a */ /* 0x000fe80000000000 */
[----:B------:R-:W0:Y:S02]  /*0150*/  UTCATOMSWS.FIND_AND_SET.ALIGN UP1, UR5, UR5 ;  /* 0x00000005000575e3 */ /* 0x000e240008020800 */
[----:B0-----:R-:W-:-:S04]  /*0160*/  PLOP3.LUT P0, PT, PT, PT, UP1, 0x80, 0x8 ;  /* 0x000000000008781c */ /* 0x001fc80003f0f018 */
[----:B------:R-:W-:-:S04]  /*0170*/  SEL R0, RZ, 0xffffffff, !P0 ;  /* 0xffffffffff007807 */ /* 0x000fc80004000000 */
[----:B------:R-:W-:Y:S01]  /*0180*/  ISETP.NE.AND P0, PT, R0, RZ, PT ;  /* 0x000000ff0000720c */ /* 0x000fe20003f05270 */
[----:B------:R-:W-:-:S12]  /*0190*/  IMAD.U32 R0, RZ, RZ, UR5 ;  /* 0x00000005ff007e24 */ /* 0x000fd8000f8e00ff */
[----:B------:R-:W-:Y:S05]  /*01a0*/  @P0 BRA `(.L_x_3) ;  /* 0x0000000000240947 */ /* 0x000fea0003800000 */
.L_x_4:
[----:B------:R-:W-:Y:S05]  /*01b0*/  NANOSLEEP 0x64 ;  /* 0x000000640000795d */ /* 0x000fea0003800000 */
[----:B------:R-:W-:-:S05]  /*01c0*/  UMOV UR5, 0x8 ;  /* 0x0000000800057882 */ /* 0x000fca0000000000 */
[----:B------:R-:W-:Y:S04]  /*01d0*/  DEPBAR.LE SB0, 0x36 ;  /* 0x00008d800000791a */ /* 0x000fe80000000000 */
[----:B------:R-:W0:Y:S02]  /*01e0*/  UTCATOMSWS.FIND_AND_SET.ALIGN UP1, UR5, UR5 ;  /* 0x00000005000575e3 */ /* 0x000e240008020800 */
[----:B0-----:R-:W-:-:S04]  /*01f0*/  PLOP3.LUT P0, PT, PT, PT, UP1, 0x80, 0x8 ;  /* 0x000000000008781c */ /* 0x001fc80003f0f018 */
[----:B------:R-:W-:-:S04]  /*0200*/  SEL R0, RZ, 0xffffffff, !P0 ;  /* 0xffffffffff007807 */ /* 0x000fc80004000000 */
[----:B------:R-:W-:Y:S01]  /*0210*/  ISETP.NE.AND P0, PT, R0, RZ, PT ;  /* 0x000000ff0000720c */ /* 0x000fe20003f05270 */
[----:B------:R-:W-:-:S12]  /*0220*/  IMAD.U32 R0, RZ, RZ, UR5 ;  /* 0x00000005ff007e24 */ /* 0x000fd8000f8e00ff */
[----:B------:R-:W-:Y:S05]  /*0230*/  @!P0 BRA `(.L_x_4) ;  /* 0xfffffffc00dc8947 */ /* 0x000fea000383ffff */
.L_x_3:
[C---:B------:R-:W-:Y:S01]  /*0240*/  VIADD R3, R0.reuse, 0x10 ;  /* 0x0000001000037836 */ /* 0x040fe20000000000 */
[----:B------:R-:W-:Y:S01]  /*0250*/  UMOV UR5, 0x50 ;  /* 0x0000005000057882 */ /* 0x000fe20000000000 */
[----:B------:R-:W-:Y:S01]  /*0260*/  SHF.L.U32 R2, R5, R0, RZ ;  /* 0x0000000005027219 */ /* 0x000fe200000006ff */
[----:B------:R-:W-:Y:S01]  /*0270*/  ULEA UR5, UR6, UR5, 0x18 ;  /* 0x0000000506057291 */ /* 0x000fe2000f8ec0ff */
[----:B------:R-:W-:Y:S01]  /*0280*/  IMAD.SHL.U32 R0, R0, 0x20, RZ ;  /* 0x0000002000007824 */ /* 0x000fe200078e00ff */
[----:B------:R-:W-:-:S04]  /*0290*/  SHF.L.U32 R3, R4, R3, RZ ;  /* 0x0000000304037219 */ /* 0x000fc800000006ff */
[----:B------:R-:W-:-:S05]  /*02a0*/  LOP3.LUT R2, R3, R2, RZ, 0xfc, !PT ;  /* 0x0000000203027212 */ /* 0x000fca00078efcff */
[----:B------:R0:W-:Y:S04]  /*02b0*/  ATOMS.OR RZ, [UR5], R2 ;  /* 0x00000002ffff798c */ /* 0x0001e8000b000005 */
[----:B------:R0:W-:Y:S01]  /*02c0*/  STS [UR4], R0 ;  /* 0x00000000ff007988 */ /* 0x0001e20008000804 */
[----:B------:R-:W-:Y:S05]  /*02d0*/  BRA `(.L_x_2) ;  /* 0x0000000000107947 */ /* 0x000fea0003800000 */
.L_x_1:
[----:B------:R-:W-:Y:S01]  /*02e0*/  IMAD.MOV.U32 R0, RZ, RZ, -0x1 ;  /* 0xffffffffff007424 */ /* 0x000fe200078e00ff */
[----:B------:R-:W-:-:S04]  /*02f0*/  MOV R2, 0x320 ;  /* 0x0000032000027802 */ /* 0x000fc80000000f00 */
[----:B------:R0:W-:Y:S03]  /*0300*/  STS [UR4], R0 ;  /* 0x00000000ff007988 */ /* 0x0001e60008000804 */
[----:B0-----:R-:W-:Y:S05]  /*0310*/  CALL.REL.NOINC `($__internal_1_$__cuda_sm10x_tcgen05_guardrail_trap_phase_invalid_during_alloc) ;  /* 0x000003ac008c7944 */ /* 0x001fea0003c00000 */
.L_x_2:
[----:B------:R-:W-:Y:S05]  /*0320*/  WARPSYNC.ALL ;  /* 0x0000000000007948 */ /* 0x000fea0003800000 */
[----:B------:R-:W-:Y:S01]  /*0330*/  NOP ;  /* 0x0000000000007918 */ /* 0x000fe20000000000 */
.L_x_0:
[----:B0-----:R-:W0:Y:S01]  /*0340*/  LDC.64 R2, c[0x0][0x398] ;  /* 0x0000e600ff027b82 */ /* 0x001e220000000a00 */
[----:B------:R-:W1:Y:S01]  /*0350*/  S2R R7, SR_CTAID.X ;  /* 0x0000000000077919 */ /* 0x000e620000002500 */
[----:B------:R-:W2:Y:S01]  /*0360*/  LDCU UR13, c[0x0][0x3a0] ;  /* 0x00007400ff0d77ac */ /* 0x000ea20008000800 */
[----:B------:R-:W3:Y:S01]  /*0370*/  S2R R15, SR_TID.X ;  /* 0x00000000000f7919 */ /* 0x000ee20000002100 */
[----:B------:R-:W-:Y:S01]  /*0380*/  UMOV UR11, 0x400 ;  /* 0x00000400000b7882 */ /* 0x000fe20000000000 */
[----:B------:R-:W4:Y:S03]  /*0390*/  LDCU.64 UR14, c[0x0][0x3a8] ;  /* 0x00007500ff0e77ac */ /* 0x000f260008000a00 */
[----:B------:R-:W0:Y:S01]  /*03a0*/  S2UR UR5, SR_CgaCtaId ;  /* 0x00000000000579c3 */ /* 0x000e220000008800 */
[----:B------:R-:W0:Y:S01]  /*03b0*/  LDCU.128 UR16, c[0x0][0x380] ;  /* 0x00007000ff1077ac */ /* 0x000e220008000c00 */
[----:B------:R-:W0:Y:S01]  /*03c0*/  LDCU UR4, c[0x0][0x3a4] ;  /* 0x00007480ff0477ac */ /* 0x000e220008000800 */
[----:B------:R-:W0:Y:S01]  /*03d0*/  LDCU UR9, c[0x0][0x3b0] ;  /* 0x00007600ff0977ac */ /* 0x000e220008000800 */
[----:B--2---:R-:W-:Y:S01]  /*03e0*/  UIADD3 UR27, UPT, UPT, UR13, 0x3f, URZ ;  /* 0x0000003f0d1b7890 */ /* 0x004fe2000fffe0ff */
[----:B0-----:R-:W-:Y:S01]  /*03f0*/  VIADD R0, R3, 0x1ff ;  /* 0x000001ff03007836 */ /* 0x001fe20000000000 */
[----:B------:R-:W-:Y:S01]  /*0400*/  IABS R13, R3 ;  /* 0x00000003000d7213 */ /* 0x000fe20000000000 */
[----:B----4-:R-:W-:Y:S01]  /*0410*/  IMAD.U32 R87, RZ, RZ, UR14 ;  /* 0x0000000eff577e24 */ /* 0x010fe2000f8e00ff */
[----:B------:R-:W-:Y:S01]  /*0420*/  IABS R74, R2 ;  /* 0x00000002004a7213 */ /* 0x000fe20000000000 */
[----:B------:R-:W-:Y:S01]  /*0430*/  UISETP.GT.AND UP1, UPT, UR27, 0x3f, UPT ;  /* 0x0000003f1b00788c */ /* 0x000fe2000bf24270 */
[----:B------:R-:W-:Y:S01]  /*0440*/  SHF.R.S32.HI R5, RZ, 0x1f, R0 ;  /* 0x0000001fff057819 */ /* 0x000fe20000011400 */
[----:B------:R-:W-:Y:S01]  /*0450*/  IMAD.U32 R86, RZ, RZ, UR14 ;  /* 0x0000000eff567e24 */ /* 0x000fe2000f8e00ff */
[----:B------:R-:W-:-:S02]  /*0460*/  ULEA UR11, UR5, UR11, 0x18 ;  /* 0x0000000b050b7291 */ /* 0x000fc4000f8ec0ff */
[----:B------:R-:W-:Y:S02]  /*0470*/  LEA.HI R5, R5, R0, RZ, 0x9 ;  /* 0x0000000005057211 */ /* 0x000fe400078f48ff */
[----:B-1----:R-:W-:Y:S02]  /*0480*/  IABS R10, R7 ;  /* 0x00000007000a7213 */ /* 0x002fe40000000000 */
[----:B------:R-:W-:Y:S01]  /*0490*/  SHF.R.S32.HI R5, RZ, 0x9, R5 ;  /* 0x00000009ff057819 */ /* 0x000fe20000011405 */
[----:B------:R-:W-:Y:S01]  /*04a0*/  BAR.SYNC.DEFER_BLOCKING 0x0 ;  /* 0x0000000000007b1d */ /* 0x000fe20000010000 */
[----:B------:R-:W-:-:S03]  /*04b0*/  PLOP3.LUT P4, PT, PT, PT, UP1, 0x80, 0x8 ;  /* 0x000000000008781c */ /* 0x000fc60003f8f018 */
[----:B------:R-:W-:-:S05]  /*04c0*/  IMAD.SHL.U32 R6, R5, 0x8, RZ ;  /* 0x0000000805067824 */ /* 0x000fca00078e00ff */
[-C--:B------:R-:W-:Y:S02]  /*04d0*/  IABS R9, R6.reuse ;  /* 0x0000000600097213 */ /* 0x080fe40000000000 */
[----:B------:R-:W-:Y:S02]  /*04e0*/  IABS R12, R6 ;  /* 0x00000006000c7213 */ /* 0x000fe40000000000 */
[----:B------:R-:W0:Y:S08]  /*04f0*/  I2F.RP R0, R9 ;  /* 0x0000000900007306 */ /* 0x000e300000209400 */
[----:B0-----:R-:W0:Y:S02]  /*0500*/  MUFU.RCP R0, R0 ;  /* 0x0000000000007308 */ /* 0x001e240000001000 */
[----:B0-----:R-:W-:-:S02]  /*0510*/  VIADD R4, R0, 0xffffffe ;  /* 0x0ffffffe00047836 */ /* 0x001fc40000000000 */
[----:B------:R-:W-:-:S04]  /*0520*/  IMAD.MOV R0, RZ, RZ, -R12 ;  /* 0x000000ffff007224 */ /* 0x000fc800078e0a0c */
[----:B------:R0:W1:Y:S02]  /*0530*/  F2I.FTZ.U32.TRUNC.NTZ R5, R4 ;  /* 0x0000000400057305 */ /* 0x000064000021f000 */
[----:B0-----:R-:W-:Y:S02]  /*0540*/  IMAD.MOV.U32 R4, RZ, RZ, RZ ;  /* 0x000000ffff047224 */ /* 0x001fe400078e00ff */
[----:B-1----:R-:W-:-:S04]  /*0550*/  IMAD.MOV R8, RZ, RZ, -R5 ;  /* 0x000000ffff087224 */ /* 0x002fc800078e0a05 */
[----:B------:R-:W-:Y:S02]  /*0560*/  IMAD R11, R8, R9, RZ ;  /* 0x00000009080b7224 */ /* 0x000fe400078e02ff */
[----:B------:R-:W-:Y:S02]  /*0570*/  IMAD.MOV.U32 R8, RZ, RZ, R10 ;  /* 0x000000ffff087224 */ /* 0x000fe400078e000a */
[----:B------:R-:W-:-:S06]  /*0580*/  IMAD.HI.U32 R5, R5, R11, R4 ;  /* 0x0000000b05057227 */ /* 0x000fcc00078e0004 */
[----:B------:R-:W-:-:S04]  /*0590*/  IMAD.HI.U32 R5, R5, R8, RZ ;  /* 0x0000000805057227 */ /* 0x000fc800078e00ff */
[----:B------:R-:W-:-:S05]  /*05a0*/  IMAD R0, R5, R0, R8 ;  /* 0x0000000005007224 */ /* 0x000fca00078e0208 */
[----:B------:R-:W-:-:S13]  /*05b0*/  ISETP.GT.U32.AND P1, PT, R9, R0, PT ;  /* 0x000000000900720c */ /* 0x000fda0003f24070 */
[----:B------:R-:W-:Y:S02]  /*05c0*/  @!P1 IMAD.IADD R0, R0, 0x1, -R9 ;  /* 0x0000000100009824 */ /* 0x000fe400078e0a09 */
[----:B------:R-:W-:Y:S01]  /*05d0*/  @!P1 VIADD R5, R5, 0x1 ;  /* 0x0000000105059836 */ /* 0x000fe20000000000 */
[----:B------:R-:W-:Y:S02]  /*05e0*/  ISETP.NE.AND P1, PT, R6, RZ, PT ;  /* 0x000000ff0600720c */ /* 0x000fe40003f25270 */
[----:B------:R-:W-:Y:S02]  /*05f0*/  ISETP.GE.U32.AND P0, PT, R0, R9, PT ;  /* 0x000000090000720c */ /* 0x000fe40003f06070 */
[----:B------:R-:W-:-:S04]  /*0600*/  LOP3.LUT R0, R7, R6, RZ, 0x3c, !PT ;  /* 0x0000000607007212 */ /* 0x000fc800078e3cff */
[----:B------:R-:W-:Y:S01]  /*0610*/  ISETP.GE.AND P2, PT, R0, RZ, PT ;  /* 0x000000ff0000720c */ /* 0x000fe20003f46270 */
[----:B------:R-:W-:-:S06]  /*0620*/  VIADD R0, R2, 0x3f ;  /* 0x0000003f02007836 */ /* 0x000fcc0000000000 */
[----:B------:R-:W-:-:S04]  /*0630*/  @P0 VIADD R5, R5, 0x1 ;  /* 0x0000000105050836 */ /* 0x000fc80000000000 */
[----:B------:R-:W-:Y:S01]  /*0640*/  IMAD.MOV.U32 R4, RZ, RZ, R5 ;  /* 0x000000ffff047224 */ /* 0x000fe200078e0005 */
[----:B------:R-:W-:-:S03]  /*0650*/  SHF.R.S32.HI R5, RZ, 0x1f, R0 ;  /* 0x0000001fff057819 */ /* 0x000fc60000011400 */
[----:B------:R-:W-:Y:S01]  /*0660*/  @!P2 IMAD.MOV R4, RZ, RZ, -R4 ;  /* 0x000000ffff04a224 */ /* 0x000fe200078e0a04 */
[----:B------:R-:W-:Y:S02]  /*0670*/  @!P1 LOP3.LUT R4, RZ, R6, RZ, 0x33, !PT ;  /* 0x00000006ff049212 */ /* 0x000fe400078e33ff */
[----:B------:R-:W-:-:S03]  /*0680*/  LEA.HI R5, R5, R0, RZ, 0x6 ;  /* 0x0000000005057211 */ /* 0x000fc600078f30ff */
[----:B------:R-:W-:Y:S02]  /*0690*/  IMAD.SHL.U32 R10, R4, 0x8, RZ ;  /* 0x00000008040a7824 */ /* 0x000fe400078e00ff */
[----:B------:R-:W-:-:S03]  /*06a0*/  IMAD.MOV R4, RZ, RZ, -R4 ;  /* 0x000000ffff047224 */ /* 0x000fc600078e0a04 */
[----:B------:R-:W-:Y:S01]  /*06b0*/  LEA.HI.SX32 R5, R5, -R10, 0x1a ;  /* 0x8000000a05057211 */ /* 0x000fe200078fd2ff */
[----:B------:R-:W-:Y:S02]  /*06c0*/  IMAD R12, R6, R4, R7 ;  /* 0x00000004060c7224 */ /* 0x000fe400078e0207 */
[----:B------:R-:W-:Y:S01]  /*06d0*/  IMAD.MOV.U32 R4, RZ, RZ, RZ ;  /* 0x000000ffff047224 */ /* 0x000fe200078e00ff */
[----:B------:R-:W-:Y:S02]  /*06e0*/  VIMNMX R11, PT, PT, R5, 0x8, PT ;  /* 0x00000008050b7848 */ /* 0x000fe40003fe0100 */
[----:B------:R-:W-:Y:S02]  /*06f0*/  IABS R6, R12 ;  /* 0x0000000c00067213 */ /* 0x000fe40000000000 */
[-C--:B------:R-:W-:Y:S02]  /*0700*/  IABS R9, R11.reuse ;  /* 0x0000000b00097213 */ /* 0x080fe40000000000 */
[----:B------:R-:W-:-:S02]  /*0710*/  IABS R7, R11 ;  /* 0x0000000b00077213 */ /* 0x000fc40000000000 */
[----:B------:R-:W0:Y:S08]  /*0720*/  I2F.RP R0, R9 ;  /* 0x0000000900007306 */ /* 0x000e300000209400 */
[----:B0-----:R-:W0:Y:S02]  /*0730*/  MUFU.RCP R0, R0 ;  /* 0x0000000000007308 */ /* 0x001e240000001000 */
[----:B0-----:R-:W-:-:S02]  /*0740*/  VIADD R5, R0, 0xffffffe ;  /* 0x0ffffffe00057836 */ /* 0x001fc40000000000 */
[----:B------:R-:W-:-:S04]  /*0750*/  IMAD.MOV R0, RZ, RZ, -R7 ;  /* 0x000000ffff007224 */ /* 0x000fc800078e0a07 */
[----:B------:R-:W0:Y:S02]  /*0760*/  F2I.FTZ.U32.TRUNC.NTZ R5, R5 ;  /* 0x0000000500057305 */ /* 0x000e24000021f000 */
[----:B0-----:R-:W-:-:S04]  /*0770*/  IMAD.MOV R8, RZ, RZ, -R5 ;  /* 0x000000ffff087224 */ /* 0x001fc800078e0a05 */
[----:B------:R-:W-:-:S04]  /*0780*/  IMAD R3, R8, R9, RZ ;  /* 0x0000000908037224 */ /* 0x000fc800078e02ff */
[----:B------:R-:W-:-:S04]  /*0790*/  IMAD.HI.U32 R4, R5, R3, R4 ;  /* 0x0000000305047227 */ /* 0x000fc800078e0004 */
[----:B------:R-:W-:Y:S02]  /*07a0*/  IMAD.MOV.U32 R5, RZ, RZ, R6 ;  /* 0x000000ffff057224 */ /* 0x000fe400078e0006 */
[----:B------:R-:W-:Y:S02]  /*07b0*/  IMAD.MOV.U32 R3, RZ, RZ, R13 ;  /* 0x000000ffff037224 */ /* 0x000fe400078e000d */
[----:B------:R-:W-:Y:S01]  /*07c0*/  IMAD.HI.U32 R4, R4, R5, RZ ;  /* 0x0000000504047227 */ /* 0x000fe200078e00ff */
[----:B------:R-:W0:Y:S01]  /*07d0*/  LDS R13, [UR11] ;  /* 0x0000000bff0d7984 */ /* 0x000e220008000800 */
[----:B------:R-:W1:Y:S02]  /*07e0*/  I2F.RP R6, R3 ;  /* 0x0000000300067306 */ /* 0x000e640000209400 */
[----:B------:R-:W-:Y:S01]  /*07f0*/  IMAD R0, R4, R0, R5 ;  /* 0x0000000004007224 */ /* 0x000fe200078e0205 */
[----:B------:R-:W-:Y:S04]  /*0800*/  BAR.SYNC.DEFER_BLOCKING 0x0 ;  /* 0x0000000000007b1d */ /* 0x000fe80000010000 */
[----:B------:R-:W-:-:S02]  /*0810*/  ISETP.GT.U32.AND P1, PT, R9, R0, PT ;  /* 0x000000000900720c */ /* 0x000fc40003f24070 */
[----:B------:R-:W2:Y:S08]  /*0820*/  I2F.RP R5, R74 ;  /* 0x0000004a00057306 */ /* 0x000eb00000209400 */
[----:B-1----:R-:W1:Y:S03]  /*0830*/  MUFU.RCP R6, R6 ;  /* 0x0000000600067308 */ /* 0x002e660000001000 */
[----:B------:R-:W-:-:S02]  /*0840*/  @!P1 IMAD.IADD R0, R0, 0x1, -R9 ;  /* 0x0000000100009824 */ /* 0x000fc400078e0a09 */
[----:B------:R-:W-:Y:S01]  /*0850*/  @!P1 VIADD R4, R4, 0x1 ;  /* 0x0000000104049836 */ /* 0x000fe20000000000 */
[----:B------:R-:W-:Y:S02]  /*0860*/  ISETP.NE.AND P1, PT, R11, RZ, PT ;  /* 0x000000ff0b00720c */ /* 0x000fe40003f25270 */
[----:B------:R-:W-:Y:S01]  /*0870*/  ISETP.GE.U32.AND P0, PT, R0, R9, PT ;  /* 0x000000090000720c */ /* 0x000fe20003f06070 */
[----:B--2---:R-:W2:Y:S01]  /*0880*/  MUFU.RCP R5, R5 ;  /* 0x0000000500057308 */ /* 0x004ea20000001000 */
[----:B------:R-:W-:-:S04]  /*0890*/  LOP3.LUT R0, R12, R11, RZ, 0x3c, !PT ;  /* 0x0000000b0c007212 */ /* 0x000fc800078e3cff */
[----:B------:R-:W-:Y:S02]  /*08a0*/  ISETP.GE.AND P2, PT, R0, RZ, PT ;  /* 0x000000ff0000720c */ /* 0x000fe40003f46270 */
[----:B---3--:R-:W-:Y:S01]  /*08b0*/  SHF.R.U32.HI R0, RZ, 0x6, R15 ;  /* 0x00000006ff007819 */ /* 0x008fe2000001160f */
[----:B-1----:R-:W-:-:S03]  /*08c0*/  VIADD R8, R6, 0xffffffe ;  /* 0x0ffffffe06087836 */ /* 0x002fc60000000000 */
[----:B------:R-:W-:Y:S01]  /*08d0*/  SGXT.U32 R85, R0, 0x1 ;  /* 0x000000010055781a */ /* 0x000fe20000000000 */
[----:B------:R-:W1:Y:S01]  /*08e0*/  F2I.FTZ.U32.TRUNC.NTZ R9, R8 ;  /* 0x0000000800097305 */ /* 0x000e62000021f000 */
[----:B------:R-:W-:Y:S01]  /*08f0*/  @P0 VIADD R4, R4, 0x1 ;  /* 0x0000000104040836 */ /* 0x000fe20000000000 */
[----:B0-----:R-:W-:Y:S02]  /*0900*/  R2UR UR10, R13 ;  /* 0x000000000d0a72ca */ /* 0x001fe400000e0000 */
[----:B------:R-:W-:Y:S02]  /*0910*/  IMAD R89, R85, UR14, RZ ;  /* 0x0000000e55597c24 */ /* 0x000fe4000f8e02ff */
[----:B------:R-:W-:Y:S02]  /*0920*/  IMAD.MOV.U32 R92, RZ, RZ, R4 ;  /* 0x000000ffff5c7224 */ /* 0x000fe400078e0004 */
[----:B--2---:R-:W-:Y:S02]  /*0930*/  VIADD R6, R5, 0xffffffe ;  /* 0x0ffffffe05067836 */ /* 0x004fe40000000000 */
[----:B------:R-:W-:Y:S01]  /*0940*/  @!P2 IMAD.MOV R92, RZ, RZ, -R92 ;  /* 0x000000ffff5ca224 */ /* 0x000fe200078e0a5c */
[----:B------:R-:W-:Y:S01]  /*0950*/  @!P1 LOP3.LUT R92, RZ, R11, RZ, 0x33, !PT ;  /* 0x0000000bff5c9212 */ /* 0x000fe200078e33ff */
[----:B------:R0:W2:Y:S01]  /*0960*/  F2I.FTZ.U32.TRUNC.NTZ R7, R6 ;  /* 0x0000000600077305 */ /* 0x0000a2000021f000 */
[----:B------:R-:W-:-:S02]  /*0970*/  IMAD R87, R87, 0x2, R89 ;  /* 0x0000000257577824 */ /* 0x000fc400078e0259 */
[----:B-1----:R-:W-:Y:S02]  /*0980*/  IMAD.MOV R8, RZ, RZ, -R9 ;  /* 0x000000ffff087224 */ /* 0x002fe400078e0a09 */
[----:B------:R-:W-:Y:S02]  /*0990*/  IMAD.SHL.U32 R4, R92, 0x200, RZ ;  /* 0x000002005c047824 */ /* 0x000fe400078e00ff */
[----:B------:R-:W-:Y:S02]  /*09a0*/  IMAD R5, R8, R3, RZ ;  /* 0x0000000308057224 */ /* 0x000fe400078e02ff */
[----:B------:R-:W-:Y:S01]  /*09b0*/  IMAD.MOV.U32 R8, RZ, RZ, RZ ;  /* 0x000000ffff087224 */ /* 0x000fe200078e00ff */
[----:B------:R-:W-:Y:S01]  /*09c0*/  LOP3.LUT R82, R4, R85, RZ, 0xfc, !PT ;  /* 0x0000005504527212 */ /* 0x000fe200078efcff */
[----:B------:R-:W-:Y:S01]  /*09d0*/  IMAD.MOV R92, RZ, RZ, -R92 ;  /* 0x000000ffff5c7224 */ /* 0x000fe200078e0a5c */
[----:B0-----:R-:W-:Y:S01]  /*09e0*/  SHF.R.U32.HI R6, RZ, 0x6, R15 ;  /* 0x00000006ff067819 */ /* 0x001fe2000001160f */
[----:B------:R-:W-:Y:S01]  /*09f0*/  IMAD.HI.U32 R5, R9, R5, R8 ;  /* 0x0000000509057227 */ /* 0x000fe200078e0008 */
[----:B------:R-:W-:-:S02]  /*0a00*/  IABS R8, R82 ;  /* 0x0000005200087213 */ /* 0x000fc40000000000 */
[----:B------:R-:W-:Y:S01]  /*0a10*/  SGXT.U32 R6, R6, 0x1 ;  /* 0x000000010606781a */ /* 0x000fe20000000000 */
[----:B------:R-:W-:Y:S01]  /*0a20*/  IMAD R92, R11, R92, R12 ;  /* 0x0000005c0b5c7224 */ /* 0x000fe200078e020c */
[C-C-:B------:R-:W-:Y:S01]  /*0a30*/  LOP3.LUT R17, R4.reuse, 0x4, R85.reuse, 0xfe, !PT ;  /* 0x0000000404117812 */ /* 0x140fe200078efe55 */
[----:B------:R-:W-:Y:S01]  /*0a40*/  IMAD.HI.U32 R0, R5, R8, RZ ;  /* 0x0000000805007227 */ /* 0x000fe200078e00ff */
[C-C-:B------:R-:W-:Y:S02]  /*0a50*/  LOP3.LUT R16, R4.reuse, 0x6, R85.reuse, 0xfe, !PT ;  /* 0x0000000604107812 */ /* 0x140fe400078efe55 */
[----:B------:R-:W-:Y:S01]  /*0a60*/  LOP3.LUT R18, R4, 0x2, R85, 0xfe, !PT ;  /* 0x0000000204127812 */ /* 0x000fe200078efe55 */
[----:B--2---:R-:W-:Y:S01]  /*0a70*/  IMAD.MOV R93, RZ, RZ, -R7 ;  /* 0x000000ffff5d7224 */ /* 0x004fe200078e0a07 */
[----:B------:R-:W-:Y:S01]  /*0a80*/  ISETP.LT.AND P4, PT, R6, UR13, P4 ;  /* 0x0000000d06007c0c */ /* 0x000fe2000a781270 */
[----:B------:R-:W-:Y:S01]  /*0a90*/  IMAD.MOV R0, RZ, RZ, -R0 ;  /* 0x000000ffff007224 */ /* 0x000fe200078e0a00 */
[--C-:B------:R-:W-:Y:S01]  /*0aa0*/  LOP3.LUT R14, R4, 0x8, R85.reuse, 0xfe, !PT ;  /* 0x00000008040e7812 */ /* 0x100fe200078efe55 */
[----:B------:R-:W-:Y:S01]  /*0ab0*/  IMAD.IADD R92, R10, 0x1, R92 ;  /* 0x000000010a5c7824 */ /* 0x000fe200078e025c */
[----:B------:R-:W-:Y:S01]  /*0ac0*/  IABS R10, R17 ;  /* 0x00000011000a7213 */ /* 0x000fe20000000000 */
[----:B------:R-:W-:Y:S01]  /*0ad0*/  IMAD R93, R93, R74, RZ ;  /* 0x0000004a5d5d7224 */ /* 0x000fe200078e02ff */
[----:B------:R-:W-:Y:S01]  /*0ae0*/  IABS R12, R16 ;  /* 0x00000010000c7213 */ /* 0x000fe20000000000 */
[----:B------:R-:W-:Y:S01]  /*0af0*/  IMAD.MOV.U32 R6, RZ, RZ, RZ ;  /* 0x000000ffff067224 */ /* 0x000fe200078e00ff */
[----:B------:R-:W-:Y:S01]  /*0b00*/  STL [R1+0xabc], R18 ;  /* 0x000abc1201007387 */ /* 0x000fe20000100800 */
[----:B------:R-:W-:Y:S01]  /*0b10*/  IMAD R73, R3, R0, R8 ;  /* 0x0000000003497224 */ /* 0x000fe200078e0208 */
[C---:B------:R-:W-:Y:S01]  /*0b20*/  LOP3.LUT R0, R4.reuse, 0xa, R85, 0xfe, !PT ;  /* 0x0000000a04007812 */ /* 0x040fe200078efe55 */
[----:B------:R-:W-:Y:S01]  /*0b30*/  IMAD.HI.U32 R93, R7, R93, R6 ;  /* 0x0000005d075d7227 */ /* 0x000fe200078e0006 */
[----:B------:R-:W-:Y:S01]  /*0b40*/  IABS R72, R18 ;  /* 0x0000001200487213 */ /* 0x000fe20000000000 */
[----:B------:R0:W-:Y:S01]  /*0b50*/  STL [R1+0xac0], R17 ;  /* 0x000ac01101007387 */ /* 0x0001e20000100800 */
[----:B------:R-:W-:Y:S01]  /*0b60*/  IABS R70, R14 ;  /* 0x0000000e00467213 */ /* 0x000fe20000000000 */
[C---:B------:R-:W-:Y:S01]  /*0b70*/  IMAD.HI.U32 R6, R5.reuse, R10, RZ ;  /* 0x0000000a05067227 */ /* 0x040fe200078e00ff */
[----:B------:R-:W-:Y:S01]  /*0b80*/  SHF.R.U32.HI R9, RZ, 0x5, R15 ;  /* 0x00000005ff097819 */ /* 0x000fe2000001160f */
[----:B------:R1:W-:Y:S01]  /*0b90*/  STL [R1+0xac4], R16 ;  /* 0x000ac41001007387 */ /* 0x0003e20000100800 */
[C-C-:B------:R-:W-:Y:S01]  /*0ba0*/  LOP3.LUT R13, R4.reuse, 0x1a, R85.reuse, 0xfe, !PT ;  /* 0x0000001a040d7812 */ /* 0x140fe200078efe55 */
[----:B------:R-:W-:Y:S01]  /*0bb0*/  IMAD.HI.U32 R7, R5, R12, RZ ;  /* 0x0000000c05077227 */ /* 0x000fe200078e00ff */
[----:B------:R-:W-:Y:S01]  /*0bc0*/  R2UR UR7, R9 ;  /* 0x00000000090772ca */ /* 0x000fe200000e0000 */
[----:B------:R2:W-:Y:S01]  /*0bd0*/  STL [R1+0xac8], R14 ;  /* 0x000ac80e01007387 */ /* 0x0005e20000100800 */
[C-C-:B------:R-:W-:Y:S01]  /*0be0*/  LOP3.LUT R11, R4.reuse, 0x1c, R85.reuse, 0xfe, !PT ;  /* 0x0000001c040b7812 */ /* 0x140fe200078efe55 */
[----:B------:R-:W-:Y:S01]  /*0bf0*/  IMAD.MOV R6, RZ, RZ, -R6 ;  /* 0x000000ffff067224 */ /* 0x000fe200078e0a06 */
[C---:B0-----:R-:W-:Y:S01]  /*0c00*/  LOP3.LUT R17, R4.reuse, 0x16, R85, 0xfe, !PT ;  /* 0x0000001604117812 */ /* 0x041fe200078efe55 */
[----:B------:R0:W-:Y:S01]  /*0c10*/  STL [R1+0xacc], R0 ;  /* 0x000acc0001007387 */ /* 0x0001e20000100800 */
[----:B------:R-:W-:Y:S01]  /*0c20*/  IMAD.MOV R7, RZ, RZ, -R7 ;  /* 0x000000ffff077224 */ /* 0x000fe200078e0a07 */
[----:B-1----:R-:W-:Y:S01]  /*0c30*/  LOP3.LUT R16, R4, 0x18, R85, 0xfe, !PT ;  /* 0x0000001804107812 */ /* 0x002fe200078efe55 */
[----:B------:R-:W-:Y:S01]  /*0c40*/  IMAD R71, R3, R6, R10 ;  /* 0x0000000603477224 */ /* 0x000fe200078e020a */
[----:B------:R-:W-:Y:S01]  /*0c50*/  LEA.HI R6, R15, 0xe, RZ, 0x1a ;  /* 0x0000000e0f067811 */ /* 0x000fe200078fd0ff */
[----:B------:R-:W-:Y:S01]  /*0c60*/  IMAD R7, R3, R7, R12 ;  /* 0x0000000703077224 */ /* 0x000fe200078e020c */
[----:B--2---:R-:W-:Y:S01]  /*0c70*/  IABS R14, R0 ;  /* 0x00000000000e7213 */ /* 0x004fe20000000000 */
[----:B------:R-:W-:Y:S01]  /*0c80*/  IMAD R86, R86, 0x2, R87 ;  /* 0x0000000256567824 */ /* 0x000fe200078e0257 */
[----:B------:R-:W-:Y:S01]  /*0c90*/  STL [R1+0xe6c], R71 ;  /* 0x000e6c4701007387 */ /* 0x000fe20000100800 */
[----:B------:R-:W-:Y:S01]  /*0ca0*/  LOP3.LUT R10, R4, 0xc, R85, 0xfe, !PT ;  /* 0x0000000c040a7812 */ /* 0x000fe200078efe55 */
[C---:B0-----:R-:W-:Y:S01]  /*0cb0*/  IMAD.HI.U32 R0, R5.reuse, R72, RZ ;  /* 0x0000004805007227 */ /* 0x041fe200078e00ff */
[----:B------:R-:W-:Y:S01]  /*0cc0*/  IABS R62, R11 ;  /* 0x0000000b003e7213 */ /* 0x000fe20000000000 */
[----:B------:R0:W-:Y:S01]  /*0cd0*/  STL [R1+0x380], R7 ;  /* 0x0003800701007387 */ /* 0x0001e20000100800 */
[----:B------:R-:W-:Y:S01]  /*0ce0*/  IABS R68, R10 ;  /* 0x0000000a00447213 */ /* 0x000fe20000000000 */
[----:B------:R-:W-:Y:S01]  /*0cf0*/  IMAD.MOV R9, RZ, RZ, -R0 ;  /* 0x000000ffff097224 */ /* 0x000fe200078e0a00 */
[----:B------:R-:W-:Y:S01]  /*0d00*/  IABS R64, R16 ;  /* 0x0000001000407213 */ /* 0x000fe20000000000 */
[----:B------:R-:W-:Y:S01]  /*0d10*/  IMAD.HI.U32 R0, R5, R70, RZ ;  /* 0x0000004605007227 */ /* 0x000fe200078e00ff */
[----:B------:R1:W-:Y:S01]  /*0d20*/  STL [R1+0xad0], R10 ;  /* 0x000ad00a01007387 */ /* 0x0003e20000100800 */
[----:B------:R-:W-:-:S02]  /*0d30*/  ISETP.GT.U32.AND P2, PT, R3, R73, PT ;  /* 0x000000490300720c */ /* 0x000fc40003f44070 */
[----:B------:R-:W-:Y:S02]  /*0d40*/  IMAD.MOV R0, RZ, RZ, -R0 ;  /* 0x000000ffff007224 */ /* 0x000fe400078e0a00 */
[----:B------:R-:W-:Y:S01]  /*0d50*/  IMAD.HI.U32 R8, R5, R14, RZ ;  /* 0x0000000e05087227 */ /* 0x000fe200078e00ff */
[----:B0-----:R-:W-:-:S03]  /*0d60*/  LOP3.LUT R7, R4, 0x10, R85, 0xfe, !PT ;  /* 0x0000001004077812 */ /* 0x001fc600078efe55 */
[C---:B------:R-:W-:Y:S01]  /*0d70*/  IMAD R72, R3.reuse, R9, R72 ;  /* 0x0000000903487224 */ /* 0x040fe200078e0248 */
[----:B------:R-:W-:Y:S01]  /*0d80*/  IABS R12, R7 ;  /* 0x00000007000c7213 */ /* 0x000fe20000000000 */
[C---:B------:R-:W-:Y:S01]  /*0d90*/  IMAD.IADD R9, R4.reuse, 0x1, R6 ;  /* 0x0000000104097824 */ /* 0x040fe200078e0206 */
[C-C-:B------:R-:W-:Y:S01]  /*0da0*/  LOP3.LUT R6, R4.reuse, 0x12, R85.reuse, 0xfe, !PT ;  /* 0x0000001204067812 */ /* 0x140fe200078efe55 */
[C---:B------:R-:W-:Y:S01]  /*0db0*/  IMAD R70, R3.reuse, R0, R70 ;  /* 0x0000000003467224 */ /* 0x040fe200078e0246 */
[----:B------:R-:W-:Y:S01]  /*0dc0*/  LOP3.LUT R0, R4, 0x14, R85, 0xfe, !PT ;  /* 0x0000001404007812 */ /* 0x000fe200078efe55 */
[----:B------:R-:W-:Y:S01]  /*0dd0*/  IMAD.MOV R8, RZ, RZ, -R8 ;  /* 0x000000ffff087224 */ /* 0x000fe200078e0a08 */
[----:B------:R0:W-:Y:S01]  /*0de0*/  STL [R1+0xad4], R9 ;  /* 0x000ad40901007387 */ /* 0x0001e20000100800 */
[----:B-1----:R-:W-:Y:S02]  /*0df0*/  IABS R10, R9 ;  /* 0x00000009000a7213 */ /* 0x002fe40000000000 */
[----:B------:R-:W-:Y:S01]  /*0e00*/  IMAD R69, R3, R8, R14 ;  /* 0x0000000803457224 */ /* 0x000fe200078e020e */
[----:B------:R1:W-:Y:S01]  /*0e10*/  STL [R1+0xad8], R7 ;  /* 0x000ad80701007387 */ /* 0x0003e20000100800 */
[----:B------:R-:W-:-:S02]  /*0e20*/  IABS R14, R0 ;  /* 0x00000000000e7213 */ /* 0x000fc40000000000 */
[----:B------:R-:W-:Y:S01]  /*0e30*/  IABS R66, R6 ;  /* 0x0000000600427213 */ /* 0x000fe20000000000 */
[----:B------:R2:W-:Y:S01]  /*0e40*/  STL [R1+0xadc], R6 ;  /* 0x000adc0601007387 */ /* 0x0005e20000100800 */
[----:B------:R-:W-:Y:S01]  /*0e50*/  ISETP.GT.U32.AND P3, PT, R3, R72, PT ;  /* 0x000000480300720c */ /* 0x000fe20003f64070 */
[C---:B0-----:R-:W-:Y:S02]  /*0e60*/  IMAD.HI.U32 R9, R5.reuse, R14, RZ ;  /* 0x0000000e05097227 */ /* 0x041fe400078e00ff */
[----:B------:R0:W-:Y:S02]  /*0e70*/  STL [R1+0xae0], R0 ;  /* 0x000ae00001007387 */ /* 0x0001e40000100800 */
[----:B------:R-:W-:Y:S02]  /*0e80*/  IMAD.MOV R9, RZ, RZ, -R9 ;  /* 0x000000ffff097224 */ /* 0x000fe400078e0a09 */
[----:B-1----:R-:W-:-:S04]  /*0e90*/  IMAD.HI.U32 R7, R5, R12, RZ ;  /* 0x0000000c05077227 */ /* 0x002fc800078e00ff */
[----:B--2---:R-:W-:-:S04]  /*0ea0*/  IMAD.HI.U32 R6, R5, R10, RZ ;  /* 0x0000000a05067227 */ /* 0x004fc800078e00ff */
[----:B0-----:R-:W-:-:S04]  /*0eb0*/  IMAD.HI.U32 R0, R5, R68, RZ ;  /* 0x0000004405007227 */ /* 0x001fc800078e00ff */
[----:B------:R-:W-:Y:S02]  /*0ec0*/  IMAD.MOV R0, RZ, RZ, -R0 ;  /* 0x000000ffff007224 */ /* 0x000fe400078e0a00 */
[----:B------:R-:W-:Y:S02]  /*0ed0*/  IMAD.MOV R6, RZ, RZ, -R6 ;  /* 0x000000ffff067224 */ /* 0x000fe400078e0a06 */
[C---:B------:R-:W-:Y:S02]  /*0ee0*/  IMAD R68, R3.reuse, R0, R68 ;  /* 0x0000000003447224 */ /* 0x040fe400078e0244 */
[----:B------:R-:W-:Y:S01]  /*0ef0*/  IMAD R0, R3, R6, R10 ;  /* 0x0000000603007224 */ /* 0x000fe200078e020a */
[----:B------:R-:W-:Y:S01]  /*0f00*/  IABS R10, R17 ;  /* 0x00000011000a7213 */ /* 0x000fe20000000000 */
[----:B------:R-:W-:-:S03]  /*0f10*/  IMAD.HI.U32 R8, R5, R66, RZ ;  /* 0x0000004205087227 */ /* 0x000fc600078e00ff */
[----:B------:R0:W-:Y:S01]  /*0f20*/  STL [R1+0x39c], R0 ;  /* 0x00039c0001007387 */ /* 0x0001e20000100800 */
[C---:B------:R-:W-:Y:S02]  /*0f30*/  IMAD R65, R3.reuse, R9, R14 ;  /* 0x0000000903417224 */ /* 0x040fe400078e020e */
[----:B------:R-:W-:Y:S01]  /*0f40*/  IMAD.MOV R7, RZ, RZ, -R7 ;  /* 0x000000ffff077224 */ /* 0x000fe200078e0a07 */
[----:B------:R-:W-:Y:S01]  /*0f50*/  STL [R1+0xae4], R17 ;  /* 0x000ae41101007387 */ /* 0x000fe20000100800 */
[----:B------:R-:W-:Y:S02]  /*0f60*/  IMAD.MOV R8, RZ, RZ, -R8 ;  /* 0x000000ffff087224 */ /* 0x000fe400078e0a08 */
[C---:B------:R-:W-:Y:S01]  /*0f70*/  IMAD R67, R3.reuse, R7, R12 ;  /* 0x0000000703437224 */ /* 0x040fe200078e020c */
[----:B------:R-:W-:Y:S01]  /*0f80*/  STL [R1+0xae8], R16 ;  /* 0x000ae81001007387 */ /* 0x000fe20000100800 */
[----:B------:R-:W-:Y:S01]  /*0f90*/  IMAD R66, R3, R8, R66 ;  /* 0x0000000803427224 */ /* 0x000fe200078e0242 */
[----:B0-----:R-:W-:Y:S01]  /*0fa0*/  LEA.HI R0, R15, 0x1e, RZ, 0x1a ;  /* 0x0000001e0f007811 */ /* 0x001fe200078fd0ff */
[----:B------:R-:W-:Y:S01]  /*0fb0*/  IMAD.HI.U32 R6, R5, R64, RZ ;  /* 0x0000004005067227 */ /* 0x000fe200078e00ff */
[----:B------:R0:W-:Y:S01]  /*0fc0*/  STL [R1+0xaf0], R13 ;  /* 0x000af00d01007387 */ /* 0x0001e20000100800 */
[----:B------:R-:W-:-:S02]  /*0fd0*/  IABS R12, R13 ;  /* 0x0000000d000c7213 */ /* 0x000fc40000000000 */
[C---:B------:R-:W-:Y:S01]  /*0fe0*/  IMAD.IADD R0, R4.reuse, 0x1, R0 ;  /* 0x0000000104007824 */ /* 0x040fe200078e0200 */
[----:B------:R1:W-:Y:S01]  /*0ff0*/  STL [R1+0xaf4], R11 ;  /* 0x000af40b01007387 */ /* 0x0003e20000100800 */
[----:B------:R-:W-:Y:S02]  /*1000*/  IMAD.MOV R6, RZ, RZ, -R6 ;  /* 0x000000ffff067224 */ /* 0x000fe400078e0a06 */
[----:B------:R-:W-:Y:S01]  /*1010*/  IMAD.HI.U32 R7, R5, R12, RZ ;  /* 0x0000000c05077227 */ /* 0x000fe200078e00ff */
[----:B------:R2:W-:Y:S01]  /*1020*/  STL [R1+0xaf8], R0 ;  /* 0x000af80001007387 */ /* 0x0005e20000100800 */
[----:B------:R-:W-:Y:S02]  /*1030*/  IABS R14, R0 ;  /* 0x00000000000e7213 */ /* 0x000fe40000000000 */
[----:B------:R-:W-:Y:S01]  /*1040*/  IMAD.MOV R7, RZ, RZ, -R7 ;  /* 0x000000ffff077224 */ /* 0x000fe200078e0a07 */
[C-C-:B0-----:R-:W-:Y:S01]  /*1050*/  LOP3.LUT R13, R4.reuse, 0x38, R85.reuse, 0xfe, !PT ;  /* 0x00000038040d7812 */ /* 0x141fe200078efe55 */
[----:B------:R-:W-:Y:S01]  /*1060*/  IMAD R64, R3, R6, R64 ;  /* 0x0000000603407224 */ /* 0x000fe200078e0240 */
[C-C-:B-1----:R-:W-:Y:S01]  /*1070*/  LOP3.LUT R11, R4.reuse, 0x20, R85.reuse, 0xfe, !PT ;  /* 0x00000020040b7812 */ /* 0x142fe200078efe55 */
[----:B------:R-:W-:Y:S01]  /*1080*/  IMAD.HI.U32 R8, R5, R14, RZ ;  /* 0x0000000e05087227 */ /* 0x000fe200078e00ff */
[----:B------:R-:W-:-:S02]  /*1090*/  LOP3.LUT R6, R4, 0x22, R85, 0xfe, !PT ;  /* 0x0000002204067812 */ /* 0x000fc400078efe55 */
[----:B------:R-:W-:Y:S01]  /*10a0*/  IABS R52, R13 ;  /* 0x0000000d00347213 */ /* 0x000fe20000000000 */
[----:B--2---:R-:W-:Y:S01]  /*10b0*/  IMAD.HI.U32 R0, R5, R10, RZ ;  /* 0x0000000a05007227 */ /* 0x004fe200078e00ff */
[----:B------:R-:W-:-:S03]  /*10c0*/  IABS R60, R6 ;  /* 0x00000006003c7213 */ /* 0x000fc60000000000 */
[----:B------:R-:W-:Y:S02]  /*10d0*/  IMAD.MOV R9, RZ, RZ, -R0 ;  /* 0x000000ffff097224 */ /* 0x000fe400078e0a00 */
[----:B------:R-:W-:-:S04]  /*10e0*/  IMAD.HI.U32 R0, R5, R62, RZ ;  /* 0x0000003e05007227 */ /* 0x000fc800078e00ff */
[----:B------:R-:W-:Y:S02]  /*10f0*/  IMAD.MOV R0, RZ, RZ, -R0 ;  /* 0x000000ffff007224 */ /* 0x000fe400078e0a00 */
[----:B------:R-:W-:Y:S02]  /*1100*/  IMAD.MOV R8, RZ, RZ, -R8 ;  /* 0x000000ffff087224 */ /* 0x000fe400078e0a08 */
[C---:B------:R-:W-:Y:S02]  /*1110*/  IMAD R9, R3.reuse, R9, R10 ;  /* 0x0000000903097224 */ /* 0x040fe400078e020a */
[C---:B------:R-:W-:Y:S02]  /*1120*/  IMAD R62, R3.reuse, R0, R62 ;  /* 0x00000000033e7224 */ /* 0x040fe400078e023e */
[C---:B------:R-:W-:Y:S01]  /*1130*/  IMAD R0, R3.reuse, R8, R14 ;  /* 0x0000000803007224 */ /* 0x040fe200078e020e */
[----:B------:R-:W-:Y:S01]  /*1140*/  STL [R1+0x3a0], R9 ;  /* 0x0003a00901007387 */ /* 0x000fe20000100800 */
[----:B------:R-:W-:Y:S01]  /*1150*/  IMAD R63, R3, R7, R12 ;  /* 0x00000007033f7224 */ /* 0x000fe200078e020c */
[----:B------:R-:W-:-:S02]  /*1160*/  LOP3.LUT R7, R4, 0x24, R85, 0xfe, !PT ;  /* 0x0000002404077812 */ /* 0x000fc400078efe55 */
[----:B------:R0:W-:Y:S01]  /*1170*/  STL [R1+0xafc], R11 ;  /* 0x000afc0b01007387 */ /* 0x0001e20000100800 */
[----:B------:R-:W-:Y:S02]  /*1180*/  IABS R8, R11 ;  /* 0x0000000b00087213 */ /* 0x000fe40000000000 */
[----:B------:R-:W-:Y:S01]  /*1190*/  IABS R10, R7 ;  /* 0x00000007000a7213 */ /* 0x000fe20000000000 */
[----:B------:R1:W-:Y:S01]  /*11a0*/  STL [R1+0x3b4], R0 ;  /* 0x0003b40001007387 */ /* 0x0003e20000100800 */
[----:B------:R-:W-:-:S03]  /*11b0*/  LOP3.LUT R14, R82, 0x68, RZ, 0xfc, !PT ;  /* 0x00000068520e7812 */ /* 0x000fc600078efcff */
[----:B------:R2:W-:Y:S01]  /*11c0*/  STL [R1+0xb00], R6 ;  /* 0x000b000601007387 */ /* 0x0005e20000100800 */
[----:B------:R-:W-:Y:S02]  /*11d0*/  IABS R34, R14 ;  /* 0x0000000e00227213 */ /* 0x000fe40000000000 */
[C-C-:B0-----:R-:W-:Y:S01]  /*11e0*/  LOP3.LUT R11, R4.reuse, 0x2a, R85.reuse, 0xfe, !PT ;  /* 0x0000002a040b7812 */ /* 0x141fe200078efe55 */
[----:B------:R0:W-:Y:S01]  /*11f0*/  STL [R1+0xb08], R7 ;  /* 0x000b080701007387 */ /* 0x0001e20000100800 */
[----:B-1----:R-:W-:-:S04]  /*1200*/  LOP3.LUT R0, R4, 0x26, R85, 0xfe, !PT ;  /* 0x0000002604007812 */ /* 0x002fc800078efe55 */
[----:B------:R-:W-:Y:S01]  /*1210*/  IABS R12, R0 ;  /* 0x00000000000c7213 */ /* 0x000fe20000000000 */
[----:B------:R1:W-:Y:S01]  /*1220*/  STL [R1+0xb0c], R0 ;  /* 0x000b0c0001007387 */ /* 0x0003e20000100800 */
[----:B--2---:R-:W-:-:S03]  /*1230*/  LOP3.LUT R6, R4, 0x28, R85, 0xfe, !PT ;  /* 0x0000002804067812 */ /* 0x004fc600078efe55 */
[C---:B0-----:R-:W-:Y:S01]  /*1240*/  IMAD.HI.U32 R7, R5.reuse, R12, RZ ;  /* 0x0000000c05077227 */ /* 0x041fe200078e00ff */
[----:B------:R-:W-:Y:S01]  /*1250*/  IABS R58, R6 ;  /* 0x00000006003a7213 */ /* 0x000fe20000000000 */
[----:B------:R0:W-:Y:S02]  /*1260*/  STL [R1+0xb10], R6 ;  /* 0x000b100601007387 */ /* 0x0001e40000100800 */
[----:B------:R-:W-:Y:S02]  /*1270*/  IMAD.MOV R7, RZ, RZ, -R7 ;  /* 0x000000ffff077224 */ /* 0x000fe400078e0a07 */
[----:B-1----:R-:W-:Y:S01]  /*1280*/  IMAD.HI.U32 R0, R5, R8, RZ ;  /* 0x0000000805007227 */ /* 0x002fe200078e00ff */
[----:B------:R-:W-:Y:S03]  /*1290*/  STL [R1+0xb18], R11 ;  /* 0x000b180b01007387 */ /* 0x000fe60000100800 */
[----:B------:R-:W-:-:S02]  /*12a0*/  IMAD.MOV R61, RZ, RZ, -R0 ;  /* 0x000000ffff3d7224 */ /* 0x000fc400078e0a00 */
[----:B------:R-:W-:-:S04]  /*12b0*/  IMAD.HI.U32 R0, R5, R10, RZ ;  /* 0x0000000a05007227 */ /* 0x000fc800078e00ff */
[----:B0-----:R-:W-:-:S04]  /*12c0*/  IMAD.HI.U32 R6, R5, R60, RZ ;  /* 0x0000003c05067227 */ /* 0x001fc800078e00ff */
[----:B------:R-:W-:Y:S02]  /*12d0*/  IMAD.MOV R0, RZ, RZ, -R0 ;  /* 0x000000ffff007224 */ /* 0x000fe400078e0a00 */
[----:B------:R-:W-:Y:S02]  /*12e0*/  IMAD.MOV R9, RZ, RZ, -R6 ;  /* 0x000000ffff097224 */ /* 0x000fe400078e0a06 */
[----:B------:R-:W-:Y:S01]  /*12f0*/  IMAD R59, R3, R0, R10 ;  /* 0x00000000033b7224 */ /* 0x000fe200078e020a */
[----:B------:R-:W-:Y:S01]  /*1300*/  LEA.HI R0, R15, 0x2e, RZ, 0x1a ;  /* 0x0000002e0f007811 */ /* 0x000fe200078fd0ff */
[----:B------:R-:W-:-:S04]  /*1310*/  IMAD.HI.U32 R6, R5, R58, RZ ;  /* 0x0000003a05067227 */ /* 0x000fc800078e00ff */
[C---:B------:R-:W-:Y:S01]  /*1320*/  IMAD R60, R3.reuse, R9, R60 ;  /* 0x00000009033c7224 */ /* 0x040fe200078e023c */
[C---:B------:R-:W-:Y:S01]  /*1330*/  LOP3.LUT R9, R4.reuse, 0x2c, R85, 0xfe, !PT ;  /* 0x0000002c04097812 */ /* 0x040fe200078efe55 */
[C---:B------:R-:W-:Y:S02]  /*1340*/  IMAD R7, R3.reuse, R7, R12 ;  /* 0x0000000703077224 */ /* 0x040fe400078e020c */
[C---:B------:R-:W-:Y:S01]  /*1350*/  IMAD R61, R3.reuse, R61, R8 ;  /* 0x0000003d033d7224 */ /* 0x040fe200078e0208 */
[----:B------:R-:W-:Y:S01]  /*1360*/  IABS R8, R11 ;  /* 0x0000000b00087213 */ /* 0x000fe20000000000 */
[----:B------:R-:W-:Y:S01]  /*1370*/  IMAD.IADD R0, R4, 0x1, R0 ;  /* 0x0000000104007824 */ /* 0x000fe200078e0200 */
[----:B------:R0:W-:Y:S01]  /*1380*/  STL [R1+0x3b8], R7 ;  /* 0x0003b80701007387 */ /* 0x0001e20000100800 */
[----:B------:R-:W-:Y:S01]  /*1390*/  IMAD.MOV R6, RZ, RZ, -R6 ;  /* 0x000000ffff067224 */ /* 0x000fe200078e0a06 */
[----:B------:R-:W-:Y:S02]  /*13a0*/  IABS R56, R9 ;  /* 0x0000000900387213 */ /* 0x000fe40000000000 */
[----:B------:R1:W-:Y:S01]  /*13b0*/  STL [R1+0xb1c], R9 ;  /* 0x000b1c0901007387 */ /* 0x0003e20000100800 */
[----:B------:R-:W-:Y:S01]  /*13c0*/  IMAD R58, R3, R6, R58 ;  /* 0x00000006033a7224 */ /* 0x000fe200078e023a */
[----:B------:R-:W-:-:S02]  /*13d0*/  IABS R10, R0 ;  /* 0x00000000000a7213 */ /* 0x000fc40000000000 */
[----:B------:R2:W-:Y:S01]  /*13e0*/  STL [R1+0xb24], R0 ;  /* 0x000b240001007387 */ /* 0x0005e20000100800 */
[C-C-:B------:R-:W-:Y:S02]  /*13f0*/  LOP3.LUT R6, R4.reuse, 0x32, R85.reuse, 0xfe, !PT ;  /* 0x0000003204067812 */ /* 0x140fe400078efe55 */
[C-C-:B0-----:R-:W-:Y:S02]  /*1400*/  LOP3.LUT R7, R4.reuse, 0x30, R85.reuse, 0xfe, !PT ;  /* 0x0000003004077812 */ /* 0x141fe400078efe55 */
[----:B------:R-:W-:Y:S02]  /*1410*/  IABS R54, R6 ;  /* 0x0000000600367213 */ /* 0x000fe40000000000 */
[C-C-:B-1----:R-:W-:Y:S01]  /*1420*/  LOP3.LUT R9, R4.reuse, 0x34, R85.reuse, 0xfe, !PT ;  /* 0x0000003404097812 */ /* 0x142fe200078efe55 */
[----:B------:R-:W-:Y:S01]  /*1430*/  STL [R1+0xb28], R7 ;  /* 0x000b280701007387 */ /* 0x000fe20000100800 */
[----:B------:R-:W-:Y:S01]  /*1440*/  IABS R12, R7 ;  /* 0x00000007000c7213 */ /* 0x000fe20000000000 */
[----:B--2---:R-:W-:Y:S01]  /*1450*/  IMAD.HI.U32 R0, R5, R8, RZ ;  /* 0x0000000805007227 */ /* 0x004fe200078e00ff */
[----:B------:R-:W-:Y:S01]  /*1460*/  LOP3.LUT R11, R4, 0x3a, R85, 0xfe, !PT ;  /* 0x0000003a040b7812 */ /* 0x000fe200078efe55 */
[----:B------:R0:W-:Y:S02]  /*1470*/  STL [R1+0xb2c], R6 ;  /* 0x000b2c0601007387 */ /* 0x0001e40000100800 */
[----:B------:R-:W-:-:S02]  /*1480*/  IMAD.MOV R57, RZ, RZ, -R0 ;  /* 0x000000ffff397224 */ /* 0x000fc400078e0a00 */
[C---:B------:R-:W-:Y:S01]  /*1490*/  IMAD.HI.U32 R0, R5.reuse, R56, RZ ;  /* 0x0000003805007227 */ /* 0x040fe200078e00ff */
[----:B------:R1:W-:Y:S03]  /*14a0*/  STL [R1+0xb30], R9 ;  /* 0x000b300901007387 */ /* 0x0003e60000100800 */
[----:B------:R-:W-:Y:S02]  /*14b0*/  IMAD.MOV R0, RZ, RZ, -R0 ;  /* 0x000000ffff007224 */ /* 0x000fe400078e0a00 */
[----:B0-----:R-:W-:-:S04]  /*14c0*/  IMAD.HI.U32 R6, R5, R10, RZ ;  /* 0x0000000a05067227 */ /* 0x001fc800078e00ff */
[----:B------:R-:W-:Y:S02]  /*14d0*/  IMAD.MOV R6, RZ, RZ, -R6 ;  /* 0x000000ffff067224 */ /* 0x000fe400078e0a06 */
[C---:B------:R-:W-:Y:S02]  /*14e0*/  IMAD R56, R3.reuse, R0, R56 ;  /* 0x0000000003387224 */ /* 0x040fe400078e0238 */
[----:B------:R-:W-:Y:S01]  /*14f0*/  IMAD R0, R3, R6, R10 ;  /* 0x0000000603007224 */ /* 0x000fe200078e020a */
[----:B------:R-:W-:Y:S01]  /*1500*/  IABS R6, R9 ;  /* 0x0000000900067213 */ /* 0x000fe20000000000 */
[----:B------:R-:W-:Y:S01]  /*1510*/  IMAD.HI.U32 R7, R5, R12, RZ ;  /* 0x0000000c05077227 */ /* 0x000fe200078e00ff */
[----:B-1----:R-:W-:Y:S02]  /*1520*/  LOP3.LUT R9, R4, 0x3c, R85, 0xfe, !PT ;  /* 0x0000003c04097812 */ /* 0x002fe400078efe55 */
[----:B------:R0:W-:Y:S01]  /*1530*/  STL [R1+0x3cc], R0 ;  /* 0x0003cc0001007387 */ /* 0x0001e20000100800 */
[----:B------:R-:W-:Y:S01]  /*1540*/  IMAD R57, R3, R57, R8 ;  /* 0x0000003903397224 */ /* 0x000fe200078e0208 */
[----:B------:R-:W-:Y:S01]  /*1550*/  IABS R50, R9 ;  /* 0x0000000900327213 */ /* 0x000fe20000000000 */
[----:B------:R-:W-:-:S04]  /*1560*/  IMAD.HI.U32 R8, R5, R54, RZ ;  /* 0x0000003605087227 */ /* 0x000fc800078e00ff */
[----:B------:R-:W-:Y:S02]  /*1570*/  IMAD.MOV R7, RZ, RZ, -R7 ;  /* 0x000000ffff077224 */ /* 0x000fe400078e0a07 */
[----:B------:R-:W-:Y:S01]  /*1580*/  IMAD.MOV R8, RZ, RZ, -R8 ;  /* 0x000000ffff087224 */ /* 0x000fe200078e0a08 */
[----:B0-----:R-:W-:Y:S01]  /*1590*/  LOP3.LUT R0, R4, 0x36, R85, 0xfe, !PT ;  /* 0x0000003604007812 */ /* 0x001fe200078efe55 */
[C---:B------:R-:W-:Y:S01]  /*15a0*/  IMAD R55, R3.reuse, R7, R12 ;  /* 0x0000000703377224 */ /* 0x040fe200078e020c */
[----:B------:R-:W-:Y:S01]  /*15b0*/  IABS R12, R11 ;  /* 0x0000000b000c7213 */ /* 0x000fe20000000000 */
[----:B------:R-:W-:Y:S01]  /*15c0*/  IMAD R54, R3, R8, R54 ;  /* 0x0000000803367224 */ /* 0x000fe200078e0236 */
[----:B------:R-:W-:Y:S01]  /*15d0*/  IABS R10, R0 ;  /* 0x00000000000a7213 */ /* 0x000fe20000000000 */
[----:B------:R0:W-:Y:S01]  /*15e0*/  STL [R1+0xb38], R0 ;  /* 0x000b380001007387 */ /* 0x0001e20000100800 */
[----:B------:R-:W-:-:S03]  /*15f0*/  IMAD.HI.U32 R8, R5, R50, RZ ;  /* 0x0000003205087227 */ /* 0x000fc600078e00ff */
[----:B------:R1:W-:Y:S01]  /*1600*/  STL [R1+0xb40], R13 ;  /* 0x000b400d01007387 */ /* 0x0003e20000100800 */
[----:B------:R-:W-:-:S03]  /*1610*/  IMAD.HI.U32 R7, R5, R12, RZ ;  /* 0x0000000c05077227 */ /* 0x000fc600078e00ff */
[----:B------:R-:W-:Y:S01]  /*1620*/  STL [R1+0xb44], R11 ;  /* 0x000b440b01007387 */ /* 0x000fe20000100800 */
[----:B------:R-:W-:Y:S02]  /*1630*/  IMAD.MOV R8, RZ, RZ, -R8 ;  /* 0x000000ffff087224 */ /* 0x000fe400078e0a08 */
[C---:B0-----:R-:W-:Y:S01]  /*1640*/  IMAD.HI.U32 R0, R5.reuse, R6, RZ ;  /* 0x0000000605007227 */ /* 0x041fe200078e00ff */
[----:B------:R0:W-:Y:S01]  /*1650*/  STL [R1+0xb48], R9 ;  /* 0x000b480901007387 */ /* 0x0001e20000100800 */
[----:B-1----:R-:W-:Y:S02]  /*1660*/  LOP3.LUT R13, R82, 0x5c, RZ, 0xfc, !PT ;  /* 0x0000005c520d7812 */ /* 0x002fe400078efcff */
[----:B------:R-:W-:Y:S02]  /*1670*/  IMAD.MOV R53, RZ, RZ, -R0 ;  /* 0x000000ffff357224 */ /* 0x000fe400078e0a00 */
[----:B------:R-:W-:Y:S01]  /*1680*/  IMAD.HI.U32 R0, R5, R10, RZ ;  /* 0x0000000a05007227 */ /* 0x000fe200078e00ff */
[----:B------:R-:W-:-:S03]  /*1690*/  IABS R38, R13 ;  /* 0x0000000d00267213 */ /* 0x000fc60000000000 */
[----:B------:R-:W-:Y:S01]  /*16a0*/  IMAD R53, R3, R53, R6 ;  /* 0x0000003503357224 */ /* 0x000fe200078e0206 */
[----:B0-----:R-:W-:Y:S01]  /*16b0*/  LEA.HI R9, R15, 0x3e, RZ, 0x1a ;  /* 0x0000003e0f097811 */ /* 0x001fe200078fd0ff */
[----:B------:R-:W-:-:S04]  /*16c0*/  IMAD.HI.U32 R6, R5, R52, RZ ;  /* 0x0000003405067227 */ /* 0x000fc800078e00ff */
[----:B------:R-:W-:Y:S02]  /*16d0*/  IMAD.MOV R0, RZ, RZ, -R0 ;  /* 0x000000ffff007224 */ /* 0x000fe400078e0a00 */
[----:B------:R-:W-:Y:S02]  /*16e0*/  IMAD.MOV R7, RZ, RZ, -R7 ;  /* 0x000000ffff077224 */ /* 0x000fe400078e0a07 */
[----:B------:R-:W-:Y:S02]  /*16f0*/  IMAD.MOV R6, RZ, RZ, -R6 ;  /* 0x000000ffff067224 */ /* 0x000fe400078e0a06 */
[----:B------:R-:W-:Y:S02]  /*1700*/  IMAD R0, R3, R0, R10 ;  /* 0x0000000003007224 */ /* 0x000fe400078e020a */
[----:B------:R-:W-:Y:S01]  /*1710*/  IMAD.IADD R9, R4, 0x1, R9 ;  /* 0x0000000104097824 */ /* 0x000fe200078e0209 */
[----:B------:R-:W-:Y:S01]  /*1720*/  LEA.HI R4, R15, R4, RZ, 0x1a ;  /* 0x000000040f047211 */ /* 0x000fe200078fd0ff */
[C---:B------:R-:W-:Y:S01]  /*1730*/  IMAD R50, R3.reuse, R8, R50 ;  /* 0x0000000803327224 */ /* 0x040fe200078e0232 */
[C---:B------:R-:W-:Y:S01]  /*1740*/  LOP3.LUT R8, R82.reuse, 0x40, RZ, 0xfc, !PT ;  /* 0x0000004052087812 */ /* 0x040fe200078efcff */
[C---:B------:R-:W-:Y:S01]  /*1750*/  IMAD R51, R3.reuse, R7, R12 ;  /* 0x0000000703337224 */ /* 0x040fe200078e020c */
[C---:B------:R-:W-:Y:S01]  /*1760*/  LOP3.LUT R7, R82.reuse, 0x42, RZ, 0xfc, !PT ;  /* 0x0000004252077812 */ /* 0x040fe200078efcff */
[----:B------:R-:W-:Y:S01]  /*1770*/  IMAD R52, R3, R6, R52 ;  /* 0x0000000603347224 */ /* 0x000fe200078e0234 */
[----:B------:R0:W-:Y:S01]  /*1780*/  STL [R1+0x3d0], R0 ;  /* 0x0003d00001007387 */ /* 0x0001e20000100800 */
[C---:B------:R-:W-:Y:S01]  /*1790*/  LOP3.LUT R6, R82.reuse, 0x44, RZ, 0xfc, !PT ;  /* 0x0000004452067812 */ /* 0x040fe200078efcff */
[----:B------:R-:W-:Y:S01]  /*17a0*/  IMAD.U32 R85, RZ, RZ, UR14 ;  /* 0x0000000eff557e24 */ /* 0x000fe2000f8e00ff */
[----:B------:R-:W-:Y:S01]  /*17b0*/  IABS R10, R9 ;  /* 0x00000009000a7213 */ /* 0x000fe20000000000 */
[----:B------:R1:W-:Y:S01]  /*17c0*/  STL [R1+0xb4c], R9 ;  /* 0x000b4c0901007387 */ /* 0x0003e20000100800 */
[----:B------:R-:W-:Y:S01]  /*17d0*/  IABS R48, R7 ;  /* 0x0000000700307213 */ /* 0x000fe20000000000 */
[----:B------:R-:W-:Y:S01]  /*17e0*/  IMAD R85, R85, 0x2, R86 ;  /* 0x0000000255557824 */ /* 0x000fe200078e0256 */
[C---:B------:R-:W-:Y:S01]  /*17f0*/  LOP3.LUT R12, R82.reuse, 0x52, RZ, 0xfc, !PT ;  /* 0x00000052520c7812 */ /* 0x040fe200078efcff */
[----:B------:R2:W-:Y:S01]  /*1800*/  STL [R1+0xb50], R8 ;  /* 0x000b500801007387 */ /* 0x0005e20000100800 */
[----:B0-----:R-:W-:Y:S01]  /*1810*/  LOP3.LUT R0, R82, 0x46, RZ, 0xfc, !PT ;  /* 0x0000004652007812 */ /* 0x001fe200078efcff */
[----:B------:R-:W-:-:S02]  /*1820*/  IMAD.HI.U32 R11, R5, R48, RZ ;  /* 0x00000030050b7227 */ /* 0x000fc400078e00ff */
[----:B------:R-:W-:Y:S01]  /*1830*/  STL [R1+0xab8], R7 ;  /* 0x000ab80701007387 */ /* 0x000fe20000100800 */
[----:B------:R-:W-:Y:S01]  /*1840*/  IABS R42, R12 ;  /* 0x0000000c002a7213 */ /* 0x000fe20000000000 */
[C---:B-1----:R-:W-:Y:S02]  /*1850*/  IMAD.HI.U32 R9, R5.reuse, R10, RZ ;  /* 0x0000000a05097227 */ /* 0x042fe400078e00ff */
[----:B------:R0:W-:Y:S01]  /*1860*/  STL [R1+0xab4], R6 ;  /* 0x000ab40601007387 */ /* 0x0001e20000100800 */
[----:B--2---:R-:W-:Y:S01]  /*1870*/  IABS R8, R8 ;  /* 0x0000000800087213 */ /* 0x004fe20000000000 */
[----:B------:R-:W-:Y:S02]  /*1880*/  IMAD.MOV R9, RZ, RZ, -R9 ;  /* 0x000000ffff097224 */ /* 0x000fe400078e0a09 */
[----:B------:R1:W-:Y:S01]  /*1890*/  STL [R1+0xbd8], R0 ;  /* 0x000bd80001007387 */ /* 0x0003e20000100800 */
[----:B------:R-:W-:Y:S02]  /*18a0*/  IMAD.MOV R11, RZ, RZ, -R11 ;  /* 0x000000ffff0b7224 */ /* 0x000fe400078e0a0b */
[----:B------:R-:W-:Y:S01]  /*18b0*/  IMAD.HI.U32 R49, R5, R8, RZ ;  /* 0x0000000805317227 */ /* 0x000fe200078e00ff */
[----:B0-----:R-:W-:-:S03]  /*18c0*/  IABS R6, R6 ;  /* 0x0000000600067213 */ /* 0x001fc60000000000 */
[----:B------:R-:W-:Y:S02]  /*18d0*/  IMAD R9, R3, R9, R10 ;  /* 0x0000000903097224 */ /* 0x000fe400078e020a */
[----:B------:R-:W-:Y:S01]  /*18e0*/  IMAD.MOV R49, RZ, RZ, -R49 ;  /* 0x000000ffff317224 */ /* 0x000fe200078e0a31 */
[----:B-1----:R-:W-:Y:S01]  /*18f0*/  IABS R0, R0 ;  /* 0x0000000000007213 */ /* 0x002fe20000000000 */
[C---:B------:R-:W-:Y:S01]  /*1900*/  IMAD.HI.U32 R47, R5.reuse, R6, RZ ;  /* 0x00000006052f7227 */ /* 0x040fe200078e00ff */
[----:B------:R0:W-:Y:S03]  /*1910*/  STL [R1+0x3ec], R9 ;  /* 0x0003ec0901007387 */ /* 0x0001e60000100800 */
[----:B------:R-:W-:-:S04]  /*1920*/  IMAD.HI.U32 R7, R5, R0, RZ ;  /* 0x0000000005077227 */ /* 0x000fc800078e00ff */
[----:B------:R-:W-:Y:S02]  /*1930*/  IMAD.MOV R7, RZ, RZ, -R7 ;  /* 0x000000ffff077224 */ /* 0x000fe400078e0a07 */
[----:B------:R-:W-:Y:S01]  /*1940*/  IMAD.MOV R47, RZ, RZ, -R47 ;  /* 0x000000ffff2f7224 */ /* 0x000fe200078e0a2f */
[C---:B0-----:R-:W-:Y:S01]  /*1950*/  LOP3.LUT R9, R82.reuse, 0x48, RZ, 0xfc, !PT ;  /* 0x0000004852097812 */ /* 0x041fe200078efcff */
[C---:B------:R-:W-:Y:S01]  /*1960*/  IMAD R0, R3.reuse, R7, R0 ;  /* 0x0000000703007224 */ /* 0x040fe200078e0200 */
[C---:B------:R-:W-:Y:S01]  /*1970*/  LOP3.LUT R7, R82.reuse, 0x4c, RZ, 0xfc, !PT ;  /* 0x0000004c52077812 */ /* 0x040fe200078efcff */
[C---:B------:R-:W-:Y:S01]  /*1980*/  IMAD R49, R3.reuse, R49, R8 ;  /* 0x0000003103317224 */ /* 0x040fe200078e0208 */
[----:B------:R-:W-:Y:S01]  /*1990*/  LOP3.LUT R8, R82, 0x4a, RZ, 0xfc, !PT ;  /* 0x0000004a52087812 */ /* 0x000fe200078efcff */
[C---:B------:R-:W-:Y:S01]  /*19a0*/  IMAD R47, R3.reuse, R47, R6 ;  /* 0x0000002f032f7224 */ /* 0x040fe200078e0206 */
[----:B------:R0:W-:Y:S01]  /*19b0*/  STL [R1+0x3f0], R0 ;  /* 0x0003f00001007387 */ /* 0x0001e20000100800 */
[----:B------:R-:W-:Y:S01]  /*19c0*/  VIADD R6, R4, 0x4e ;  /* 0x0000004e04067836 */ /* 0x000fe20000000000 */
[----:B------:R-:W-:Y:S01]  /*19d0*/  IABS R46, R9 ;  /* 0x00000009002e7213 */ /* 0x000fe20000000000 */
[----:B------:R-:W-:Y:S01]  /*19e0*/  IMAD R48, R3, R11, R48 ;  /* 0x0000000b03307224 */ /* 0x000fe200078e0230 */
[----:B------:R1:W-:Y:S01]  /*19f0*/  STL [R1+0xbdc], R9 ;  /* 0x000bdc0901007387 */ /* 0x0003e20000100800 */
[----:B------:R-:W-:-:S02]  /*1a00*/  IABS R45, R8 ;  /* 0x00000008002d7213 */ /* 0x000fc40000000000 */
[----:B------:R-:W-:Y:S01]  /*1a10*/  IABS R44, R7 ;  /* 0x00000007002c7213 */ /* 0x000fe20000000000 */
[----:B------:R2:W-:Y:S01]  /*1a20*/  STL [R1+0xbe4], R8 ;  /* 0x000be40801007387 */ /* 0x0005e20000100800 */
[C---:B------:R-:W-:Y:S01]  /*1a30*/  IMAD.HI.U32 R10, R5.reuse, R46, RZ ;  /* 0x0000002e050a7227 */ /* 0x040fe200078e00ff */
[C---:B0-----:R-:W-:Y:S02]  /*1a40*/  LOP3.LUT R0, R82.reuse, 0x50, RZ, 0xfc, !PT ;  /* 0x0000005052007812 */ /* 0x041fe400078efcff */
[----:B------:R-:W-:Y:S01]  /*1a50*/  STL [R1+0xc44], R7 ;  /* 0x000c440701007387 */ /* 0x000fe20000100800 */
[----:B------:R-:W-:Y:S01]  /*1a60*/  IMAD.MOV R10, RZ, RZ, -R10 ;  /* 0x000000ffff0a7224 */ /* 0x000fe200078e0a0a */
[----:B------:R-:W-:Y:S01]  /*1a70*/  LOP3.LUT R11, R82, 0x54, RZ, 0xfc, !PT ;  /* 0x00000054520b7812 */ /* 0x000fe200078efcff */
[----:B-1----:R-:W-:Y:S01]  /*1a80*/  IMAD.HI.U32 R9, R5, R45, RZ ;  /* 0x0000002d05097227 */ /* 0x002fe200078e00ff */
[----:B------:R0:W-:Y:S01]  /*1a90*/  STL [R1+0xb5c], R6 ;  /* 0x000b5c0601007387 */ /* 0x0001e20000100800 */
[----:B------:R-:W-:-:S02]  /*1aa0*/  IABS R43, R0 ;  /* 0x00000000002b7213 */ /* 0x000fc40000000000 */
[----:B--2---:R-:W-:Y:S01]  /*1ab0*/  IMAD.HI.U32 R8, R5, R44, RZ ;  /* 0x0000002c05087227 */ /* 0x004fe200078e00ff */
[----:B------:R1:W-:Y:S01]  /*1ac0*/  STL [R1+0xcd4], R0 ;  /* 0x000cd40001007387 */ /* 0x0003e20000100800 */
[----:B------:R-:W-:Y:S02]  /*1ad0*/  IABS R41, R11 ;  /* 0x0000000b00297213 */ /* 0x000fe40000000000 */
[----:B------:R-:W-:Y:S02]  /*1ae0*/  IMAD.MOV R9, RZ, RZ, -R9 ;  /* 0x000000ffff097224 */ /* 0x000fe400078e0a09 */
[----:B------:R-:W-:Y:S01]  /*1af0*/  IMAD.MOV R8, RZ, RZ, -R8 ;  /* 0x000000ffff087224 */ /* 0x000fe200078e0a08 */
[----:B0-----:R-:W-:Y:S01]  /*1b00*/  IABS R6, R6 ;  /* 0x0000000600067213 */ /* 0x001fe20000000000 */
[C---:B------:R-:W-:Y:S01]  /*1b10*/  IMAD R46, R3.reuse, R10, R46 ;  /* 0x0000000a032e7224 */ /* 0x040fe200078e022e */
[C---:B------:R-:W-:Y:S01]  /*1b20*/  LOP3.LUT R10, R82.reuse, 0x56, RZ, 0xfc, !PT ;  /* 0x00000056520a7812 */ /* 0x040fe200078efcff */
[----:B------:R-:W-:Y:S01]  /*1b30*/  IMAD R45, R3, R9, R45 ;  /* 0x00000009032d7224 */ /* 0x000fe200078e022d */
[----:B------:R-:W-:Y:S01]  /*1b40*/  LOP3.LUT R9, R82, 0x58, RZ, 0xfc, !PT ;  /* 0x0000005852097812 */ /* 0x000fe200078efcff */
[----:B------:R-:W-:-:S03]  /*1b50*/  IMAD.HI.U32 R7, R5, R6, RZ ;  /* 0x0000000605077227 */ /* 0x000fc600078e00ff */
[----:B------:R-:W-:Y:S01]  /*1b60*/  IABS R40, R9 ;  /* 0x0000000900287213 */ /* 0x000fe20000000000 */
[----:B------:R-:W-:Y:S02]  /*1b70*/  IMAD.MOV R7, RZ, RZ, -R7 ;  /* 0x000000ffff077224 */ /* 0x000fe400078e0a07 */
[C---:B------:R-:W-:Y:S01]  /*1b80*/  IMAD R44, R3.reuse, R8, R44 ;  /* 0x00000008032c7224 */ /* 0x040fe200078e022c */
[----:B------:R-:W-:Y:S01]  /*1b90*/  LOP3.LUT R8, R82, 0x5a, RZ, 0xfc, !PT ;  /* 0x0000005a52087812 */ /* 0x000fe200078efcff */
[----:B------:R-:W-:Y:S01]  /*1ba0*/  IMAD R6, R3, R7, R6 ;  /* 0x0000000703067224 */ /* 0x000fe200078e0206 */
[----:B------:R-:W-:Y:S01]  /*1bb0*/  IABS R7, R10 ;  /* 0x0000000a00077213 */ /* 0x000fe20000000000 */
[----:B-1----:R-:W-:Y:S01]  /*1bc0*/  IMAD.HI.U32 R0, R5, R43, RZ ;  /* 0x0000002b05007227 */ /* 0x002fe200078e00ff */
[----:B------:R-:W-:Y:S02]  /*1bd0*/  IABS R39, R8 ;  /* 0x0000000800277213 */ /* 0x000fe40000000000 */
[----:B------:R0:W-:Y:S01]  /*1be0*/  STL [R1+0x40c], R6 ;  /* 0x00040c0601007387 */ /* 0x0001e20000100800 */
[----:B------:R-:W-:-:S03]  /*1bf0*/  IMAD.MOV R0, RZ, RZ, -R0 ;  /* 0x000000ffff007224 */ /* 0x000fc600078e0a00 */
[----:B------:R1:W-:Y:S01]  /*1c00*/  STL [R1+0xbf8], R12 ;  /* 0x000bf80c01007387 */ /* 0x0003e20000100800 */
[----:B------:R-:W-:Y:S02]  /*1c10*/  IMAD R43, R3, R0, R43 ;  /* 0x00000000032b7224 */ /* 0x000fe400078e022b */
[C---:B------:R-:W-:Y:S01]  /*1c20*/  IMAD.HI.U32 R0, R5.reuse, R39, RZ ;  /* 0x0000002705007227 */ /* 0x040fe200078e00ff */
[----:B------:R2:W-:Y:S03]  /*1c30*/  STL [R1+0xca0], R11 ;  /* 0x000ca00b01007387 */ /* 0x0005e60000100800 */
[----:B------:R-:W-:Y:S01]  /*1c40*/  IMAD.MOV R0, RZ, RZ, -R0 ;  /* 0x000000ffff007224 */ /* 0x000fe200078e0a00 */
[----:B------:R3:W-:Y:S01]  /*1c50*/  STL [R1+0xce8], R10 ;  /* 0x000ce80a01007387 */ /* 0x0007e20000100800 */
[----:B0-----:R-:W-:-:S03]  /*1c60*/  IMAD.HI.U32 R6, R5, R40, RZ ;  /* 0x0000002805067227 */ /* 0x001fc600078e00ff */
[----:B------:R0:W-:Y:S01]  /*1c70*/  STL [R1+0xd34], R9 ;  /* 0x000d340901007387 */ /* 0x0001e20000100800 */
[----:B-1----:R-:W-:Y:S01]  /*1c80*/  VIADD R12, R4, 0x5e ;  /* 0x0000005e040c7836 */ /* 0x002fe20000000000 */
[----:B--2---:R-:W-:Y:S01]  /*1c90*/  LOP3.LUT R11, R82, 0x60, RZ, 0xfc, !PT ;  /* 0x00000060520b7812 */ /* 0x004fe200078efcff */
[----:B------:R-:W-:Y:S01]  /*1ca0*/  IMAD R39, R3, R0, R39 ;  /* 0x0000000003277224 */ /* 0x000fe200078e0227 */
[----:B------:R1:W-:Y:S01]  /*1cb0*/  STL [R1+0xdb4], R8 ;  /* 0x000db40801007387 */ /* 0x0003e20000100800 */
[----:B------:R-:W-:Y:S01]  /*1cc0*/  IMAD.MOV R6, RZ, RZ, -R6 ;  /* 0x000000ffff067224 */ /* 0x000fe200078e0a06 */
[----:B------:R-:W-:Y:S01]  /*1cd0*/  IABS R37, R11 ;  /* 0x0000000b00257213 */ /* 0x000fe20000000000 */
[----:B---3--:R-:W-:-:S04]  /*1ce0*/  IMAD.HI.U32 R10, R5, R42, RZ ;  /* 0x0000002a050a7227 */ /* 0x008fc800078e00ff */
[----:B0-----:R-:W-:-:S04]  /*1cf0*/  IMAD.HI.U32 R9, R5, R41, RZ ;  /* 0x0000002905097227 */ /* 0x001fc800078e00ff */
[----:B-1----:R-:W-:-:S04]  /*1d00*/  IMAD.HI.U32 R8, R5, R7, RZ ;  /* 0x0000000705087227 */ /* 0x002fc800078e00ff */
[----:B------:R-:W-:Y:S02]  /*1d10*/  IMAD.MOV R8, RZ, RZ, -R8 ;  /* 0x000000ffff087224 */ /* 0x000fe400078e0a08 */
[----:B------:R-:W-:Y:S02]  /*1d20*/  IMAD.MOV R10, RZ, RZ, -R10 ;  /* 0x000000ffff0a7224 */ /* 0x000fe400078e0a0a */
[----:B------:R-:W-:Y:S02]  /*1d30*/  IMAD.MOV R9, RZ, RZ, -R9 ;  /* 0x000000ffff097224 */ /* 0x000fe400078e0a09 */
[C---:B------:R-:W-:Y:S01]  /*1d40*/  IMAD R7, R3.reuse, R8, R7 ;  /* 0x0000000803077224 */ /* 0x040fe200078e0207 */
[----:B------:R-:W-:Y:S01]  /*1d50*/  IABS R8, R12 ;  /* 0x0000000c00087213 */ /* 0x000fe20000000000 */
[C---:B------:R-:W-:Y:S01]  /*1d60*/  IMAD R42, R3.reuse, R10, R42 ;  /* 0x0000000a032a7224 */ /* 0x040fe200078e022a */
[C---:B------:R-:W-:Y:S01]  /*1d70*/  LOP3.LUT R10, R82.reuse, 0x62, RZ, 0xfc, !PT ;  /* 0x00000062520a7812 */ /* 0x040fe200078efcff */
[C---:B------:R-:W-:Y:S01]  /*1d80*/  IMAD R41, R3.reuse, R9, R41 ;  /* 0x0000000903297224 */ /* 0x040fe200078e0229 */
[----:B------:R-:W-:Y:S01]  /*1d90*/  STL [R1+0x410], R7 ;  /* 0x0004100701007387 */ /* 0x000fe20000100800 */
[----:B------:R-:W-:Y:S01]  /*1da0*/  LOP3.LUT R9, R82, 0x64, RZ, 0xfc, !PT ;  /* 0x0000006452097812 */ /* 0x000fe200078efcff */
[----:B------:R-:W-:Y:S01]  /*1db0*/  IMAD R40, R3, R6, R40 ;  /* 0x0000000603287224 */ /* 0x000fe200078e0228 */
[----:B------:R-:W-:Y:S01]  /*1dc0*/  IABS R36, R10 ;  /* 0x0000000a00247213 */ /* 0x000fe20000000000 */
[----:B------:R0:W-:Y:S01]  /*1dd0*/  STL [R1+0xc24], R13 ;  /* 0x000c240d01007387 */ /* 0x0001e20000100800 */
[----:B------:R-:W-:-:S03]  /*1de0*/  IABS R35, R9 ;  /* 0x0000000900237213 */ /* 0x000fc60000000000 */
[----:B------:R1:W-:Y:S01]  /*1df0*/  STL [R1+0xb68], R12 ;  /* 0x000b680c01007387 */ /* 0x0003e20000100800 */
[----:B------:R-:W-:-:S03]  /*1e00*/  IMAD.HI.U32 R6, R5, R36, RZ ;  /* 0x0000002405067227 */ /* 0x000fc600078e00ff */
[----:B------:R2:W-:Y:S01]  /*1e10*/  STL [R1+0xe04], R11 ;  /* 0x000e040b01007387 */ /* 0x0005e20000100800 */
[----:B------:R-:W-:Y:S01]  /*1e20*/  IMAD.HI.U32 R0, R5, R35, RZ ;  /* 0x0000002305007227 */ /* 0x000fe200078e00ff */
[C---:B0-----:R-:W-:Y:S02]  /*1e30*/  LOP3.LUT R13, R82.reuse, 0x6a, RZ, 0xfc, !PT ;  /* 0x0000006a520d7812 */ /* 0x041fe400078efcff */
[----:B------:R0:W-:Y:S01]  /*1e40*/  STL [R1+0xe08], R10 ;  /* 0x000e080a01007387 */ /* 0x0001e20000100800 */
[----:B------:R-:W-:Y:S01]  /*1e50*/  IMAD.MOV R0, RZ, RZ, -R0 ;  /* 0x000000ffff007224 */ /* 0x000fe200078e0a00 */
[----:B-1----:R-:W-:Y:S01]  /*1e60*/  LOP3.LUT R12, R82, 0x6c, RZ, 0xfc, !PT ;  /* 0x0000006c520c7812 */ /* 0x002fe200078efcff */
[----:B------:R-:W-:Y:S01]  /*1e70*/  IMAD.MOV R6, RZ, RZ, -R6 ;  /* 0x000000ffff067224 */ /* 0x000fe200078e0a06 */
[----:B------:R1:W-:Y:S01]  /*1e80*/  STL [R1+0xd88], R9 ;  /* 0x000d880901007387 */ /* 0x0003e20000100800 */
[C---:B------:R-:W-:Y:S01]  /*1e90*/  IMAD R35, R3.reuse, R0, R35 ;  /* 0x0000000003237224 */ /* 0x040fe200078e0223 */
[----:B------:R-:W-:Y:S01]  /*1ea0*/  IABS R32, R13 ;  /* 0x0000000d00207213 */ /* 0x000fe20000000000 */
[----:B--2---:R-:W-:Y:S01]  /*1eb0*/  VIADD R11, R4, 0x6e ;  /* 0x0000006e040b7836 */ /* 0x004fe20000000000 */
[----:B------:R-:W-:Y:S01]  /*1ec0*/  IABS R33, R12 ;  /* 0x0000000c00217213 */ /* 0x000fe20000000000 */
[----:B------:R-:W-:-:S02]  /*1ed0*/  IMAD R36, R3, R6, R36 ;  /* 0x0000000603247224 */ /* 0x000fc400078e0224 */
[----:B0-----:R-:W-:Y:S01]  /*1ee0*/  IMAD.HI.U32 R10, R5, R38, RZ ;  /* 0x00000026050a7227 */ /* 0x001fe200078e00ff */
[----:B------:R-:W-:-:S03]  /*1ef0*/  IABS R0, R11 ;  /* 0x0000000b00007213 */ /* 0x000fc60000000000 */
[----:B-1----:R-:W-:-:S04]  /*1f00*/  IMAD.HI.U32 R9, R5, R8, RZ ;  /* 0x0000000805097227 */ /* 0x002fc800078e00ff */
[----:B------:R-:W-:Y:S02]  /*1f10*/  IMAD.MOV R10, RZ, RZ, -R10 ;  /* 0x000000ffff0a7224 */ /* 0x000fe400078e0a0a */
[----:B------:R-:W-:Y:S02]  /*1f20*/  IMAD.MOV R9, RZ, RZ, -R9 ;  /* 0x000000ffff097224 */ /* 0x000fe400078e0a09 */
[C---:B------:R-:W-:Y:S01]  /*1f30*/  IMAD R38, R3.reuse, R10, R38 ;  /* 0x0000000a03267224 */ /* 0x040fe200078e0226 */
[----:B------:R-:W-:Y:S01]  /*1f40*/  LOP3.LUT R10, R82, 0x66, RZ, 0xfc, !PT ;  /* 0x00000066520a7812 */ /* 0x000fe200078efcff */
[----:B------:R-:W-:Y:S02]  /*1f50*/  IMAD R8, R3, R9, R8 ;  /* 0x0000000903087224 */ /* 0x000fe400078e0208 */
[----:B------:R-:W-:-:S03]  /*1f60*/  IMAD.HI.U32 R6, R5, R0, RZ ;  /* 0x0000000005067227 */ /* 0x000fc600078e00ff */
[----:B------:R0:W-:Y:S01]  /*1f70*/  STL [R1+0x44c], R8 ;  /* 0x00044c0801007387 */ /* 0x0001e20000100800 */
[----:B------:R-:W-:-:S03]  /*1f80*/  IMAD.HI.U32 R7, R5, R37, RZ ;  /* 0x0000002505077227 */ /* 0x000fc600078e00ff */
[----:B------:R1:W-:Y:S01]  /*1f90*/  STL [R1+0xc40], R10 ;  /* 0x000c400a01007387 */ /* 0x0003e20000100800 */
[----:B------:R-:W-:Y:S02]  /*1fa0*/  IMAD.MOV R6, RZ, RZ, -R6 ;  /* 0x000000ffff067224 */ /* 0x000fe400078e0a06 */
[----:B------:R-:W-:Y:S01]  /*1fb0*/  IMAD.MOV R7, RZ, RZ, -R7 ;  /* 0x000000ffff077224 */ /* 0x000fe200078e0a07 */
[----:B------:R-:W-:Y:S01]  /*1fc0*/  STL [R1+0xc88], R14 ;  /* 0x000c880e01007387 */ /* 0x000fe20000100800 */
[----:B------:R-:W-:-:S03]  /*1fd0*/  IMAD.HI.U32 R9, R5, R34, RZ ;  /* 0x0000002205097227 */ /* 0x000fc600078e00ff */
[----:B------:R-:W-:Y:S01]  /*1fe0*/  STL [R1+0xcd0], R13 ;  /* 0x000cd00d01007387 */ /* 0x000fe20000100800 */
[----:B0-----:R-:W-:Y:S01]  /*1ff0*/  IMAD.HI.U32 R8, R5, R32, RZ ;  /* 0x0000002005087227 */ /* 0x001fe200078e00ff */
[----:B-1----:R-:W-:Y:S02]  /*2000*/  IABS R10, R10 ;  /* 0x0000000a000a7213 */ /* 0x002fe40000000000 */
[----:B------:R-:W-:Y:S01]  /*2010*/  STL [R1+0xd64], R12 ;  /* 0x000d640c01007387 */ /* 0x000fe20000100800 */
[----:B------:R-:W-:Y:S02]  /*2020*/  IMAD.MOV R8, RZ, RZ, -R8 ;  /* 0x000000ffff087224 */ /* 0x000fe400078e0a08 */
[C---:B------:R-:W-:Y:S01]  /*2030*/  IMAD R0, R3.reuse, R6, R0 ;  /* 0x0000000603007224 */ /* 0x040fe200078e0200 */
[----:B------:R0:W-:Y:S01]  /*2040*/  STL [R1+0xb7c], R11 ;  /* 0x000b7c0b01007387 */ /* 0x0001e20000100800 */
[----:B------:R-:W-:Y:S02]  /*2050*/  IMAD R37, R3, R7, R37 ;  /* 0x0000000703257224 */ /* 0x000fe400078e0225 */
[----:B------:R-:W-:-:S04]  /*2060*/  IMAD.HI.U32 R7, R5, R33, RZ ;  /* 0x0000002105077227 */ /* 0x000fc800078e00ff */
[----:B------:R-:W-:Y:S02]  /*2070*/  IMAD.MOV R9, RZ, RZ, -R9 ;  /* 0x000000ffff097224 */ /* 0x000fe400078e0a09 */
[----:B------:R-:W-:Y:S01]  /*2080*/  IMAD R32, R3, R8, R32 ;  /* 0x0000000803207224 */ /* 0x000fe200078e0220 */
[----:B------:R-:W-:Y:S01]  /*2090*/  LOP3.LUT R8, R82, 0x74, RZ, 0xfc, !PT ;  /* 0x0000007452087812 */ /* 0x000fe200078efcff */
[----:B0-----:R-:W-:-:S04]  /*20a0*/  IMAD.HI.U32 R11, R5, R10, RZ ;  /* 0x0000000a050b7227 */ /* 0x001fc800078e00ff */
[----:B------:R-:W-:Y:S02]  /*20b0*/  IMAD.MOV R11, RZ, RZ, -R11 ;  /* 0x000000ffff0b7224 */ /* 0x000fe400078e0a0b */
[----:B------:R-:W-:Y:S02]  /*20c0*/  IMAD.MOV R7, RZ, RZ, -R7 ;  /* 0x000000ffff077224 */ /* 0x000fe400078e0a07 */
[C---:B------:R-:W-:Y:S01]  /*20d0*/  IMAD R10, R3.reuse, R11, R10 ;  /* 0x0000000b030a7224 */ /* 0x040fe200078e020a */
[C---:B------:R-:W-:Y:S01]  /*20e0*/  LOP3.LUT R11, R82.reuse, 0x70, RZ, 0xfc, !PT ;  /* 0x00000070520b7812 */ /* 0x040fe200078efcff */
[C---:B------:R-:W-:Y:S01]  /*20f0*/  IMAD R34, R3.reuse, R9, R34 ;  /* 0x0000000903227224 */ /* 0x040fe200078e0222 */
[C---:B------:R-:W-:Y:S01]  /*2100*/  LOP3.LUT R9, R82.reuse, 0x76, RZ, 0xfc, !PT ;  /* 0x0000007652097812 */ /* 0x040fe200078efcff */
[----:B------:R-:W-:Y:S01]  /*2110*/  IMAD R33, R3, R7, R33 ;  /* 0x0000000703217224 */ /* 0x000fe200078e0221 */
[----:B------:R0:W-:Y:S01]  /*2120*/  STL [R1+0x490], R10 ;  /* 0x0004900a01007387 */ /* 0x0001e20000100800 */
[----:B------:R-:W-:-:S02]  /*2130*/  LOP3.LUT R7, R82, 0x78, RZ, 0xfc, !PT ;  /* 0x0000007852077812 */ /* 0x000fc400078efcff */
[----:B------:R-:W-:Y:S01]  /*2140*/  IABS R30, R11 ;  /* 0x0000000b001e7213 */ /* 0x000fe20000000000 */
[----:B------:R1:W-:Y:S01]  /*2150*/  STL [R1+0x4cc], R0 ;  /* 0x0004cc0001007387 */ /* 0x0003e20000100800 */
[----:B------:R-:W-:Y:S02]  /*2160*/  IABS R6, R9 ;  /* 0x0000000900067213 */ /* 0x000fe40000000000 */
[----:B------:R-:W-:Y:S01]  /*2170*/  IABS R31, R7 ;  /* 0x00000007001f7213 */ /* 0x000fe20000000000 */
[----:B------:R-:W-:Y:S01]  /*2180*/  STL [R1+0xbf0], R11 ;  /* 0x000bf00b01007387 */ /* 0x000fe20000100800 */
[----:B------:R-:W-:Y:S01]  /*2190*/  IMAD.HI.U32 R12, R5, R30, RZ ;  /* 0x0000001e050c7227 */ /* 0x000fe200078e00ff */
[----:B0-----:R-:W-:-:S03]  /*21a0*/  LOP3.LUT R10, R82, 0x72, RZ, 0xfc, !PT ;  /* 0x00000072520a7812 */ /* 0x001fc600078efcff */
[----:B------:R-:W-:Y:S02]  /*21b0*/  IMAD.MOV R12, RZ, RZ, -R12 ;  /* 0x000000ffff0c7224 */ /* 0x000fe400078e0a0c */
[----:B------:R0:W-:Y:S01]  /*21c0*/  STL [R1+0xc14], R10 ;  /* 0x000c140a01007387 */ /* 0x0001e20000100800 */
[----:B-1----:R-:W-:-:S03]  /*21d0*/  IMAD.HI.U32 R0, R5, R31, RZ ;  /* 0x0000001f05007227 */ /* 0x002fc600078e00ff */
[----:B------:R1:W-:Y:S01]  /*21e0*/  STL [R1+0xce4], R8 ;  /* 0x000ce40801007387 */ /* 0x0003e20000100800 */
[C---:B------:R-:W-:Y:S01]  /*21f0*/  IMAD R30, R3.reuse, R12, R30 ;  /* 0x0000000c031e7224 */ /* 0x040fe200078e021e */
[----:B------:R-:W-:Y:S01]  /*2200*/  LOP3.LUT R12, R82, 0x7a, RZ, 0xfc, !PT ;  /* 0x0000007a520c7812 */ /* 0x000fe200078efcff */
[----:B------:R-:W-:Y:S01]  /*2210*/  IMAD.MOV R0, RZ, RZ, -R0 ;  /* 0x000000ffff007224 */ /* 0x000fe200078e0a00 */
[----:B------:R2:W-:Y:S01]  /*2220*/  STL [R1+0xd30], R9 ;  /* 0x000d300901007387 */ /* 0x0005e20000100800 */
[----:B0-----:R-:W-:Y:S02]  /*2230*/  IABS R10, R10 ;  /* 0x0000000a000a7213 */ /* 0x001fe40000000000 */
[----:B------:R-:W-:Y:S01]  /*2240*/  IMAD R31, R3, R0, R31 ;  /* 0x00000000031f7224 */ /* 0x000fe200078e021f */
[----:B------:R0:W-:Y:S01]  /*2250*/  STL [R1+0xdb0], R7 ;  /* 0x000db00701007387 */ /* 0x0001e20000100800 */
[----:B-1----:R-:W-:Y:S01]  /*2260*/  IABS R8, R8 ;  /* 0x0000000800087213 */ /* 0x002fe20000000000 */
[----:B------:R-:W-:-:S04]  /*2270*/  IMAD.HI.U32 R11, R5, R10, RZ ;  /* 0x0000000a050b7227 */ /* 0x000fc800078e00ff */
[----:B--2---:R-:W-:-:S04]  /*2280*/  IMAD.HI.U32 R9, R5, R8, RZ ;  /* 0x0000000805097227 */ /* 0x004fc800078e00ff */
[----:B0-----:R-:W-:-:S04]  /*2290*/  IMAD.HI.U32 R7, R5, R6, RZ ;  /* 0x0000000605077227 */ /* 0x001fc800078e00ff */
[----:B------:R-:W-:Y:S02]  /*22a0*/  IMAD.MOV R11, RZ, RZ, -R11 ;  /* 0x000000ffff0b7224 */ /* 0x000fe400078e0a0b */
[----:B------:R-:W-:Y:S02]  /*22b0*/  IMAD.MOV R9, RZ, RZ, -R9 ;  /* 0x000000ffff097224 */ /* 0x000fe400078e0a09 */
[----:B------:R-:W-:Y:S02]  /*22c0*/  IMAD.MOV R7, RZ, RZ, -R7 ;  /* 0x000000ffff077224 */ /* 0x000fe400078e0a07 */
[C---:B------:R-:W-:Y:S01]  /*22d0*/  IMAD R10, R3.reuse, R11, R10 ;  /* 0x0000000b030a7224 */ /* 0x040fe200078e020a */
[C---:B------:R-:W-:Y:S01]  /*22e0*/  LOP3.LUT R11, R82.reuse, 0x80, RZ, 0xfc, !PT ;  /* 0x00000080520b7812 */ /* 0x040fe200078efcff */
[C---:B------:R-:W-:Y:S01]  /*22f0*/  IMAD R8, R3.reuse, R9, R8 ;  /* 0x0000000903087224 */ /* 0x040fe200078e0208 */
[----:B------:R-:W-:Y:S01]  /*2300*/  LOP3.LUT R9, R82, 0x82, RZ, 0xfc, !PT ;  /* 0x0000008252097812 */ /* 0x000fe200078efcff */
[----:B------:R-:W-:Y:S01]  /*2310*/  IMAD R6, R3, R7, R6 ;  /* 0x0000000703067224 */ /* 0x000fe200078e0206 */
[----:B------:R0:W-:Y:S01]  /*2320*/  STL [R1+0x68], R10 ;  /* 0x0000680a01007387 */ /* 0x0001e20000100800 */
[----:B------:R-:W-:-:S02]  /*2330*/  IABS R28, R11 ;  /* 0x0000000b001c7213 */ /* 0x000fc40000000000 */
[----:B------:R-:W-:Y:S01]  /*2340*/  IABS R0, R9 ;  /* 0x0000000900007213 */ /* 0x000fe20000000000 */
[----:B------:R1:W-:Y:S02]  /*2350*/  STL [R1+0x7c], R8 ;  /* 0x00007c0801007387 */ /* 0x0003e40000100800 */
[----:B------:R-:W-:Y:S02]  /*2360*/  IMAD.HI.U32 R7, R5, R28, RZ ;  /* 0x0000001c05077227 */ /* 0x000fe400078e00ff */
[----:B------:R2:W-:Y:S01]  /*2370*/  STL [R1+0x4d0], R6 ;  /* 0x0004d00601007387 */ /* 0x0005e20000100800 */
[----:B0-----:R-:W-:Y:S01]  /*2380*/  LOP3.LUT R10, R82, 0x7c, RZ, 0xfc, !PT ;  /* 0x0000007c520a7812 */ /* 0x001fe200078efcff */
[----:B------:R-:W-:Y:S02]  /*2390*/  IMAD.MOV R7, RZ, RZ, -R7 ;  /* 0x000000ffff077224 */ /* 0x000fe400078e0a07 */
[----:B------:R0:W-:Y:S01]  /*23a0*/  STL [R1+0xc20], R12 ;  /* 0x000c200c01007387 */ /* 0x0001e20000100800 */
[----:B-1----:R-:W-:-:S03]  /*23b0*/  VIADD R8, R4, 0x7e ;  /* 0x0000007e04087836 */ /* 0x002fc60000000000 */
[----:B------:R1:W-:Y:S01]  /*23c0*/  STL [R1+0xc70], R10 ;  /* 0x000c700a01007387 */ /* 0x0003e20000100800 */
[----:B------:R-:W-:Y:S01]  /*23d0*/  IMAD R28, R3, R7, R28 ;  /* 0x00000007031c7224 */ /* 0x000fe200078e021c */
[----:B------:R-:W-:Y:S01]  /*23e0*/  LOP3.LUT R7, R82, 0x8a, RZ, 0xfc, !PT ;  /* 0x0000008a52077812 */ /* 0x000fe200078efcff */
[C---:B--2---:R-:W-:Y:S01]  /*23f0*/  IMAD.HI.U32 R6, R5.reuse, R0, RZ ;  /* 0x0000000005067227 */ /* 0x044fe200078e00ff */
[----:B------:R2:W-:Y:S01]  /*2400*/  STL [R1+0xb70], R8 ;  /* 0x000b700801007387 */ /* 0x0005e20000100800 */
[----:B0-----:R-:W-:Y:S02]  /*2410*/  IABS R12, R12 ;  /* 0x0000000c000c7213 */ /* 0x001fe40000000000 */
[----:B------:R-:W-:Y:S01]  /*2420*/  IMAD.MOV R6, RZ, RZ, -R6 ;  /* 0x000000ffff067224 */ /* 0x000fe200078e0a06 */
[----:B------:R0:W-:Y:S01]  /*2430*/  STL [R1+0xd04], R11 ;  /* 0x000d040b01007387 */ /* 0x0001e20000100800 */
[----:B-1----:R-:W-:Y:S01]  /*2440*/  IABS R10, R10 ;  /* 0x0000000a000a7213 */ /* 0x002fe20000000000 */
[----:B------:R-:W-:-:S02]  /*2450*/  IMAD.HI.U32 R13, R5, R12, RZ ;  /* 0x0000000c050d7227 */ /* 0x000fc400078e00ff */
[----:B------:R1:W-:Y:S01]  /*2460*/  STL [R1+0xd44], R9 ;  /* 0x000d440901007387 */ /* 0x0003e20000100800 */
[----:B--2---:R-:W-:Y:S01]  /*2470*/  IABS R8, R8 ;  /* 0x0000000800087213 */ /* 0x004fe20000000000 */
[----:B------:R-:W-:Y:S02]  /*2480*/  IMAD.MOV R13, RZ, RZ, -R13 ;  /* 0x000000ffff0d7224 */ /* 0x000fe400078e0a0d */
[----:B------:R-:W-:Y:S02]  /*2490*/  IMAD R0, R3, R6, R0 ;  /* 0x0000000603007224 */ /* 0x000fe400078e0200 */
[----:B0-----:R-:W-:-:S04]  /*24a0*/  IMAD.HI.U32 R11, R5, R10, RZ ;  /* 0x0000000a050b7227 */ /* 0x001fc800078e00ff */
[----:B-1----:R-:W-:-:S04]  /*24b0*/  IMAD.HI.U32 R9, R5, R8, RZ ;  /* 0x0000000805097227 */ /* 0x002fc800078e00ff */
[----:B------:R-:W-:Y:S02]  /*24c0*/  IMAD.MOV R11, RZ, RZ, -R11 ;  /* 0x000000ffff0b7224 */ /* 0x000fe400078e0a0b */
[----:B------:R-:W-:Y:S02]  /*24d0*/  IMAD.MOV R9, RZ, RZ, -R9 ;  /* 0x000000ffff097224 */ /* 0x000fe400078e0a09 */
[C---:B------:R-:W-:Y:S02]  /*24e0*/  IMAD R12, R3.reuse, R13, R12 ;  /* 0x0000000d030c7224 */ /* 0x040fe400078e020c */
[C---:B------:R-:W-:Y:S01]  /*24f0*/  IMAD R10, R3.reuse, R11, R10 ;  /* 0x0000000b030a7224 */ /* 0x040fe200078e020a */
[C---:B------:R-:W-:Y:S01]  /*2500*/  LOP3.LUT R11, R82.reuse, 0x84, RZ, 0xfc, !PT ;  /* 0x00000084520b7812 */ /* 0x040fe200078efcff */
[----:B------:R-:W-:Y:S01]  /*2510*/  IMAD R8, R3, R9, R8 ;  /* 0x0000000903087224 */ /* 0x000fe200078e0208 */
[----:B------:R0:W-:Y:S01]  /*2520*/  STL [R1+0x70], R12 ;  /* 0x0000700c01007387 */ /* 0x0001e20000100800 */
[----:B------:R-:W-:-:S03]  /*2530*/  LOP3.LUT R9, R82, 0x88, RZ, 0xfc, !PT ;  /* 0x0000008852097812 */ /* 0x000fc600078efcff */
[----:B------:R1:W-:Y:S01]  /*2540*/  STL [R1+0x24c], R10 ;  /* 0x00024c0a01007387 */ /* 0x0003e20000100800 */
[----:B------:R-:W-:-:S03]  /*2550*/  IABS R29, R9 ;  /* 0x00000009001d7213 */ /* 0x000fc60000000000 */
[----:B------:R2:W-:Y:S01]  /*2560*/  STL [R1+0x570], R8 ;  /* 0x0005700801007387 */ /* 0x0005e20000100800 */
[----:B0-----:R-:W-:-:S03]  /*2570*/  IABS R12, R11 ;  /* 0x0000000b000c7213 */ /* 0x001fc60000000000 */
[----:B------:R0:W-:Y:S01]  /*2580*/  STL [R1+0x80], R0 ;  /* 0x0000800001007387 */ /* 0x0001e20000100800 */
[C---:B-1----:R-:W-:Y:S01]  /*2590*/  LOP3.LUT R10, R82.reuse, 0x86, RZ, 0xfc, !PT ;  /* 0x00000086520a7812 */ /* 0x042fe200078efcff */
[----:B------:R-:W-:Y:S02]  /*25a0*/  IMAD.HI.U32 R13, R5, R12, RZ ;  /* 0x0000000c050d7227 */ /* 0x000fe400078e00ff */
[----:B------:R-:W-:Y:S01]  /*25b0*/  STL [R1+0xc3c], R11 ;  /* 0x000c3c0b01007387 */ /* 0x000fe20000100800 */
[----:B--2---:R-:W-:Y:S01]  /*25c0*/  LOP3.LUT R8, R82, 0x8c, RZ, 0xfc, !PT ;  /* 0x0000008c52087812 */ /* 0x004fe200078efcff */
[----:B------:R-:W-:Y:S02]  /*25d0*/  IMAD.MOV R13, RZ, RZ, -R13 ;  /* 0x000000ffff0d7224 */ /* 0x000fe400078e0a0d */
[----:B------:R1:W-:Y:S01]  /*25e0*/  STL [R1+0xc84], R10 ;  /* 0x000c840a01007387 */ /* 0x0003e20000100800 */
[----:B0-----:R-:W-:Y:S01]  /*25f0*/  IABS R0, R8 ;  /* 0x0000000800007213 */ /* 0x001fe20000000000 */
[----:B------:R-:W-:-:S02]  /*2600*/  IMAD R12, R3, R13, R12 ;  /* 0x0000000d030c7224 */ /* 0x000fc400078e020c */
[----:B------:R0:W-:Y:S02]  /*2610*/  STL [R1+0xccc], R9 ;  /* 0x000ccc0901007387 */ /* 0x0001e40000100800 */
[C---:B------:R-:W-:Y:S02]  /*2620*/  IMAD.HI.U32 R6, R5.reuse, R0, RZ ;  /* 0x0000000005067227 */ /* 0x040fe400078e00ff */
[----:B------:R2:W-:Y:S01]  /*2630*/  STL [R1+0xd60], R7 ;  /* 0x000d600701007387 */ /* 0x0005e20000100800 */
[----:B-1----:R-:W-:Y:S01]  /*2640*/  IABS R10, R10 ;  /* 0x0000000a000a7213 */ /* 0x002fe20000000000 */
[----:B------:R-:W-:Y:S02]  /*2650*/  IMAD.MOV R6, RZ, RZ, -R6 ;  /* 0x000000ffff067224 */ /* 0x000fe400078e0a06 */
[----:B------:R1:W-:Y:S01]  /*2660*/  STL [R1+0xd84], R8 ;  /* 0x000d840801007387 */ /* 0x0003e20000100800 */
[----:B0-----:R-:W-:-:S03]  /*2670*/  IMAD.HI.U32 R9, R5, R29, RZ ;  /* 0x0000001d05097227 */ /* 0x001fc600078e00ff */
[----:B------:R0:W-:Y:S01]  /*2680*/  STL [R1+0x260], R12 ;  /* 0x0002600c01007387 */ /* 0x0001e20000100800 */
[----:B--2---:R-:W-:Y:S01]  /*2690*/  IABS R7, R7 ;  /* 0x0000000700077213 */ /* 0x004fe20000000000 */
[----:B------:R-:W-:-:S04]  /*26a0*/  IMAD.HI.U32 R11, R5, R10, RZ ;  /* 0x0000000a050b7227 */ /* 0x000fc800078e00ff */
[----:B-1----:R-:W-:-:S04]  /*26b0*/  IMAD.HI.U32 R8, R5, R7, RZ ;  /* 0x0000000705087227 */ /* 0x002fc800078e00ff */
[----:B------:R-:W-:Y:S02]  /*26c0*/  IMAD.MOV R11, RZ, RZ, -R11 ;  /* 0x000000ffff0b7224 */ /* 0x000fe400078e0a0b */
[----:B------:R-:W-:Y:S02]  /*26d0*/  IMAD.MOV R8, RZ, RZ, -R8 ;  /* 0x000000ffff087224 */ /* 0x000fe400078e0a08 */
[C---:B------:R-:W-:Y:S02]  /*26e0*/  IMAD R10, R3.reuse, R11, R10 ;  /* 0x0000000b030a7224 */ /* 0x040fe400078e020a */
[----:B------:R-:W-:Y:S02]  /*26f0*/  IMAD.MOV R9, RZ, RZ, -R9 ;  /* 0x000000ffff097224 */ /* 0x000fe400078e0a09 */
[C---:B------:R-:W-:Y:S01]  /*2700*/  IMAD R7, R3.reuse, R8, R7 ;  /* 0x0000000803077224 */ /* 0x040fe200078e0207 */
[----:B------:R1:W-:Y:S01]  /*2710*/  STL [R1+0x5a8], R10 ;  /* 0x0005a80a01007387 */ /* 0x0003e20000100800 */
[C---:B------:R-:W-:Y:S01]  /*2720*/  IMAD R0, R3.reuse, R6, R0 ;  /* 0x0000000603007224 */ /* 0x040fe200078e0200 */
[----:B------:R-:W-:Y:S01]  /*2730*/  LOP3.LUT R8, R82, 0x96, RZ, 0xfc, !PT ;  /* 0x0000009652087812 */ /* 0x000fe200078efcff */
[----:B------:R-:W-:Y:S01]  /*2740*/  VIADD R11, R4, 0x8e ;  /* 0x0000008e040b7836 */ /* 0x000fe20000000000 */
[----:B------:R2:W-:Y:S01]  /*2750*/  STL [R1+0x84], R7 ;  /* 0x0000840701007387 */ /* 0x0005e20000100800 */
[----:B------:R-:W-:Y:S01]  /*2760*/  IMAD R29, R3, R9, R29 ;  /* 0x00000009031d7224 */ /* 0x000fe200078e021d */
[----:B------:R-:W-:-:S02]  /*2770*/  LOP3.LUT R9, R82, 0x92, RZ, 0xfc, !PT ;  /* 0x0000009252097812 */ /* 0x000fc400078efcff */
[----:B------:R3:W-:Y:S01]  /*2780*/  STL [R1+0x264], R0 ;  /* 0x0002640001007387 */ /* 0x0007e20000100800 */
[----:B0-----:R-:W-:Y:S02]  /*2790*/  IABS R12, R11 ;  /* 0x0000000b000c7213 */ /* 0x001fe40000000000 */
[C---:B-1----:R-:W-:Y:S01]  /*27a0*/  LOP3.LUT R10, R82.reuse, 0x90, RZ, 0xfc, !PT ;  /* 0x00000090520a7812 */ /* 0x042fe200078efcff */
[----:B------:R0:W-:Y:S01]  /*27b0*/  STL [R1+0xb64], R11 ;  /* 0x000b640b01007387 */ /* 0x0001e20000100800 */
[----:B--2---:R-:W-:Y:S01]  /*27c0*/  LOP3.LUT R7, R82, 0x94, RZ, 0xfc, !PT ;  /* 0x0000009452077812 */ /* 0x004fe200078efcff */
[----:B------:R-:W-:Y:S02]  /*27d0*/  IMAD.HI.U32 R13, R5, R12, RZ ;  /* 0x0000000c050d7227 */ /* 0x000fe400078e00ff */
[----:B------:R-:W-:Y:S01]  /*27e0*/  STL [R1+0xc10], R10 ;  /* 0x000c100a01007387 */ /* 0x000fe20000100800 */
[----:B------:R-:W-:Y:S02]  /*27f0*/  IABS R26, R10 ;  /* 0x0000000a001a7213 */ /* 0x000fe40000000000 */
[----:B---3--:R-:W-:Y:S01]  /*2800*/  IABS R0, R8 ;  /* 0x0000000800007213 */ /* 0x008fe20000000000 */
[----:B------:R1:W-:Y:S01]  /*2810*/  STL [R1+0xc80], R9 ;  /* 0x000c800901007387 */ /* 0x0003e20000100800 */
[----:B------:R-:W-:-:S02]  /*2820*/  IMAD.MOV R13, RZ, RZ, -R13 ;  /* 0x000000ffff0d7224 */ /* 0x000fc400078e0a0d */
[C---:B0-----:R-:W-:Y:S01]  /*2830*/  IMAD.HI.U32 R11, R5.reuse, R26, RZ ;  /* 0x0000001a050b7227 */ /* 0x041fe200078e00ff */
[----:B------:R0:W-:Y:S03]  /*2840*/  STL [R1+0xd4c], R7 ;  /* 0x000d4c0701007387 */ /* 0x0001e60000100800 */
[C---:B------:R-:W-:Y:S01]  /*2850*/  IMAD.HI.U32 R6, R5.reuse, R0, RZ ;  /* 0x0000000005067227 */ /* 0x040fe200078e00ff */
[----:B------:R2:W-:Y:S01]  /*2860*/  STL [R1+0xdac], R8 ;  /* 0x000dac0801007387 */ /* 0x0005e20000100800 */
[----:B-1----:R-:W-:Y:S02]  /*2870*/  IABS R9, R9 ;  /* 0x0000000900097213 */ /* 0x002fe40000000000 */
[----:B------:R-:W-:Y:S02]  /*2880*/  IMAD.MOV R11, RZ, RZ, -R11 ;  /* 0x000000ffff0b7224 */ /* 0x000fe400078e0a0b */
[----:B------:R-:W-:Y:S01]  /*2890*/  IMAD.MOV R6, RZ, RZ, -R6 ;  /* 0x000000ffff067224 */ /* 0x000fe200078e0a06 */
[----:B0-----:R-:W-:Y:S01]  /*28a0*/  IABS R7, R7 ;  /* 0x0000000700077213 */ /* 0x001fe20000000000 */
[----:B------:R-:W-:-:S04]  /*28b0*/  IMAD.HI.U32 R10, R5, R9, RZ ;  /* 0x00000009050a7227 */ /* 0x000fc800078e00ff */
[----:B--2---:R-:W-:-:S04]  /*28c0*/  IMAD.HI.U32 R8, R5, R7, RZ ;  /* 0x0000000705087227 */ /* 0x004fc800078e00ff */
[----:B------:R-:W-:Y:S02]  /*28d0*/  IMAD.MOV R10, RZ, RZ, -R10 ;  /* 0x000000ffff0a7224 */ /* 0x000fe400078e0a0a */
[----:B------:R-:W-:Y:S02]  /*28e0*/  IMAD.MOV R8, RZ, RZ, -R8 ;  /* 0x000000ffff087224 */ /* 0x000fe400078e0a08 */
[C---:B------:R-:W-:Y:S02]  /*28f0*/  IMAD R12, R3.reuse, R13, R12 ;  /* 0x0000000d030c7224 */ /* 0x040fe400078e020c */
[C---:B------:R-:W-:Y:S01]  /*2900*/  IMAD R9, R3.reuse, R10, R9 ;  /* 0x0000000a03097224 */ /* 0x040fe200078e0209 */
[C---:B------:R-:W-:Y:S01]  /*2910*/  LOP3.LUT R10, R82.reuse, 0x9a, RZ, 0xfc, !PT ;  /* 0x0000009a520a7812 */ /* 0x040fe200078efcff */
[C---:B------:R-:W-:Y:S01]  /*2920*/  IMAD R7, R3.reuse, R8, R7 ;  /* 0x0000000803077224 */ /* 0x040fe200078e0207 */
[----:B------:R0:W-:Y:S01]  /*2930*/  STL [R1+0x5b0], R12 ;  /* 0x0005b00c01007387 */ /* 0x0001e20000100800 */
[C---:B------:R-:W-:Y:S01]  /*2940*/  IMAD R26, R3.reuse, R11, R26 ;  /* 0x0000000b031a7224 */ /* 0x040fe200078e021a */
[C---:B------:R-:W-:Y:S01]  /*2950*/  LOP3.LUT R11, R82.reuse, 0x98, RZ, 0xfc, !PT ;  /* 0x00000098520b7812 */ /* 0x040fe200078efcff */
[----:B------:R-:W-:Y:S01]  /*2960*/  IMAD R0, R3, R6, R0 ;  /* 0x0000000603007224 */ /* 0x000fe200078e0200 */
[----:B------:R1:W-:Y:S01]  /*2970*/  STL [R1+0xe8], R9 ;  /* 0x0000e80901007387 */ /* 0x0003e20000100800 */
[----:B------:R-:W-:-:S02]  /*2980*/  LOP3.LUT R8, R82, 0x9c, RZ, 0xfc, !PT ;  /* 0x0000009c52087812 */ /* 0x000fc400078efcff */
[----:B------:R-:W-:Y:S01]  /*2990*/  IABS R27, R11 ;  /* 0x0000000b001b7213 */ /* 0x000fe20000000000 */
[----:B------:R2:W-:Y:S04]  /*29a0*/  STL [R1+0x26c], R7 ;  /* 0x00026c0701007387 */ /* 0x0005e80000100800 */
[----:B------:R-:W-:Y:S01]  /*29b0*/  STL [R1+0x5c8], R0 ;  /* 0x0005c80001007387 */ /* 0x000fe20000100800 */
[----:B0-----:R-:W-:-:S03]  /*29c0*/  IMAD.HI.U32 R12, R5, R27, RZ ;  /* 0x0000001b050c7227 */ /* 0x001fc600078e00ff */
[----:B------:R-:W-:Y:S01]  /*29d0*/  STL [R1+0xc0c], R11 ;  /* 0x000c0c0b01007387 */ /* 0x000fe20000100800 */
[----:B-1----:R-:W-:Y:S01]  /*29e0*/  VIADD R9, R4, 0x9e ;  /* 0x0000009e04097836 */ /* 0x002fe20000000000 */
[C---:B--2---:R-:W-:Y:S01]  /*29f0*/  LOP3.LUT R7, R82.reuse, 0xa0, RZ, 0xfc, !PT ;  /* 0x000000a052077812 */ /* 0x044fe200078efcff */
[----:B------:R-:W-:Y:S01]  /*2a00*/  IMAD.MOV R12, RZ, RZ, -R12 ;  /* 0x000000ffff0c7224 */ /* 0x000fe200078e0a0c */
[----:B------:R0:W-:Y:S02]  /*2a10*/  STL [R1+0xc6c], R10 ;  /* 0x000c6c0a01007387 */ /* 0x0001e40000100800 */
[----:B------:R-:W-:Y:S01]  /*2a20*/  IABS R6, R9 ;  /* 0x0000000900067213 */ /* 0x000fe20000000000 */
[----:B------:R-:W-:Y:S01]  /*2a30*/  IMAD R27, R3, R12, R27 ;  /* 0x0000000c031b7224 */ /* 0x000fe200078e021b */
[----:B------:R1:W-:Y:S01]  /*2a40*/  STL [R1+0xce0], R8 ;  /* 0x000ce00801007387 */ /* 0x0003e20000100800 */
[----:B------:R-:W-:Y:S02]  /*2a50*/  IABS R25, R7 ;  /* 0x0000000700197213 */ /* 0x000fe40000000000 */
[----:B------:R-:W-:Y:S01]  /*2a60*/  LOP3.LUT R12, R82, 0xa2, RZ, 0xfc, !PT ;  /* 0x000000a2520c7812 */ /* 0x000fe200078efcff */
[----:B------:R2:W-:Y:S01]  /*2a70*/  STL [R1+0xb74], R9 ;  /* 0x000b740901007387 */ /* 0x0005e20000100800 */
[----:B0-----:R-:W-:Y:S01]  /*2a80*/  IABS R10, R10 ;  /* 0x0000000a000a7213 */ /* 0x001fe20000000000 */
[----:B------:R-:W-:-:S02]  /*2a90*/  IMAD.HI.U32 R0, R5, R25, RZ ;  /* 0x0000001905007227 */ /* 0x000fc400078e00ff */
        /* <DEDUP_REMOVED lines=14> */
[----:B------:R-:W-:Y:S01]  /*2b80*/  IMAD.MOV R0, RZ, RZ, -R0 ;  /* 0x000000ffff007224 */ /* 0x000fe200078e0a00 */
[----:B------:R-:W-:-:S02]  /*2b90*/  IABS R7, R11 ;  /* 0x0000000b00077213 */ /* 0x000fc40000000000 */
[----:B------:R1:W-:Y:S01]  /*2ba0*/  STL [R1+0x280], R8 ;  /* 0x0002800801007387 */ /* 0x0003e20000100800 */
[----:B------:R-:W-:Y:S01]  /*2bb0*/  IMAD R25, R3, R0, R25 ;  /* 0x0000000003197224 */ /* 0x000fe200078e0219 */
[----:B------:R-:W-:Y:S02]  /*2bc0*/  IABS R24, R9 ;  /* 0x0000000900187213 */ /* 0x000fe40000000000 */
[----:B------:R-:W-:Y:S01]  /*2bd0*/  STL [R1+0x5ec], R6 ;  /* 0x0005ec0601007387 */ /* 0x000fe20000100800 */
[----:B0-----:R-:W-:-:S03]  /*2be0*/  LOP3.LUT R10, R82, 0xa4, RZ, 0xfc, !PT ;  /* 0x000000a4520a7812 */ /* 0x001fc600078efcff */
[----:B------:R0:W-:Y:S01]  /*2bf0*/  STL [R1+0xbf4], R12 ;  /* 0x000bf40c01007387 */ /* 0x0001e20000100800 */
[----:B-1----:R-:W-:-:S03]  /*2c00*/  LOP3.LUT R8, R82, 0xaa, RZ, 0xfc, !PT ;  /* 0x000000aa52087812 */ /* 0x002fc600078efcff */
[----:B------:R1:W-:Y:S01]  /*2c10*/  STL [R1+0xc68], R10 ;  /* 0x000c680a01007387 */ /* 0x0003e20000100800 */
[----:B------:R-:W-:-:S03]  /*2c20*/  IABS R0, R8 ;  /* 0x0000000800007213 */ /* 0x000fc60000000000 */
[----:B------:R2:W-:Y:S01]  /*2c30*/  STL [R1+0xd00], R11 ;  /* 0x000d000b01007387 */ /* 0x0005e20000100800 */
[----:B0-----:R-:W-:Y:S01]  /*2c40*/  IABS R12, R12 ;  /* 0x0000000c000c7213 */ /* 0x001fe20000000000 */
[C---:B------:R-:W-:Y:S02]  /*2c50*/  IMAD.HI.U32 R6, R5.reuse, R0, RZ ;  /* 0x0000000005067227 */ /* 0x040fe400078e00ff */
[----:B------:R0:W-:Y:S01]  /*2c60*/  STL [R1+0xd2c], R9 ;  /* 0x000d2c0901007387 */ /* 0x0001e20000100800 */
[----:B-1----:R-:W-:Y:S01]  /*2c70*/  IABS R10, R10 ;  /* 0x0000000a000a7213 */ /* 0x002fe20000000000 */
[C---:B------:R-:W-:Y:S02]  /*2c80*/  IMAD.HI.U32 R13, R5.reuse, R12, RZ ;  /* 0x0000000c050d7227 */ /* 0x040fe400078e00ff */
[----:B------:R1:W-:Y:S02]  /*2c90*/  STL [R1+0xd80], R8 ;  /* 0x000d800801007387 */ /* 0x0003e40000100800 */
[----:B--2---:R-:W-:-:S04]  /*2ca0*/  IMAD.HI.U32 R11, R5, R10, RZ ;  /* 0x0000000a050b7227 */ /* 0x004fc800078e00ff */
[----:B------:R-:W-:Y:S02]  /*2cb0*/  IMAD.MOV R13, RZ, RZ, -R13 ;  /* 0x000000ffff0d7224 */ /* 0x000fe400078e0a0d */
[----:B0-----:R-:W-:-:S04]  /*2cc0*/  IMAD.HI.U32 R9, R5, R24, RZ ;  /* 0x0000001805097227 */ /* 0x001fc800078e00ff */
[----:B-1----:R-:W-:-:S04]  /*2cd0*/  IMAD.HI.U32 R8, R5, R7, RZ ;  /* 0x0000000705087227 */ /* 0x002fc800078e00ff */
[----:B------:R-:W-:Y:S02]  /*2ce0*/  IMAD.MOV R11, RZ, RZ, -R11 ;  /* 0x000000ffff0b7224 */ /* 0x000fe400078e0a0b */
[----:B------:R-:W-:Y:S02]  /*2cf0*/  IMAD.MOV R8, RZ, RZ, -R8 ;  /* 0x000000ffff087224 */ /* 0x000fe400078e0a08 */
[----:B------:R-:W-:Y:S02]  /*2d00*/  IMAD.MOV R6, RZ, RZ, -R6 ;  /* 0x000000ffff067224 */ /* 0x000fe400078e0a06 */
[C---:B------:R-:W-:Y:S02]  /*2d10*/  IMAD R12, R3.reuse, R13, R12 ;  /* 0x0000000d030c7224 */ /* 0x040fe400078e020c */
[----:B------:R-:W-:Y:S02]  /*2d20*/  IMAD.MOV R9, RZ, RZ, -R9 ;  /* 0x000000ffff097224 */ /* 0x000fe400078e0a09 */
[C---:B------:R-:W-:Y:S01]  /*2d30*/  IMAD R10, R3.reuse, R11, R10 ;  /* 0x0000000b030a7224 */ /* 0x040fe200078e020a */
[----:B------:R0:W-:Y:S01]  /*2d40*/  STL [R1+0x12c], R12 ;  /* 0x00012c0c01007387 */ /* 0x0001e20000100800 */
[C---:B------:R-:W-:Y:S01]  /*2d50*/  IMAD R7, R3.reuse, R8, R7 ;  /* 0x0000000803077224 */ /* 0x040fe200078e0207 */
[C---:B------:R-:W-:Y:S01]  /*2d60*/  LOP3.LUT R11, R82.reuse, 0xac, RZ, 0xfc, !PT ;  /* 0x000000ac520b7812 */ /* 0x040fe200078efcff */
[C---:B------:R-:W-:Y:S01]  /*2d70*/  IMAD R0, R3.reuse, R6, R0 ;  /* 0x0000000603007224 */ /* 0x040fe200078e0200 */
[----:B------:R1:W-:Y:S01]  /*2d80*/  STL [R1+0x288], R10 ;  /* 0x0002880a01007387 */ /* 0x0003e20000100800 */
[----:B------:R-:W-:Y:S01]  /*2d90*/  IMAD R24, R3, R9, R24 ;  /* 0x0000000903187224 */ /* 0x000fe200078e0218 */
[----:B------:R-:W-:Y:S01]  /*2da0*/  LOP3.LUT R8, R82, 0xb4, RZ, 0xfc, !PT ;  /* 0x000000b452087812 */ /* 0x000fe200078efcff */
[----:B------:R-:W-:Y:S01]  /*2db0*/  VIADD R9, R4, 0xae ;  /* 0x000000ae04097836 */ /* 0x000fe20000000000 */
[----:B------:R2:W-:Y:S01]  /*2dc0*/  STL [R1+0x5f0], R7 ;  /* 0x0005f00701007387 */ /* 0x0005e20000100800 */
[----:B0-----:R-:W-:-:S03]  /*2dd0*/  IABS R12, R11 ;  /* 0x0000000b000c7213 */ /* 0x001fc60000000000 */
[----:B------:R0:W-:Y:S01]  /*2de0*/  STL [R1+0x16c], R0 ;  /* 0x00016c0001007387 */ /* 0x0001e20000100800 */
[C---:B-1----:R-:W-:Y:S01]  /*2df0*/  LOP3.LUT R10, R82.reuse, 0xb0, RZ, 0xfc, !PT ;  /* 0x000000b0520a7812 */ /* 0x042fe200078efcff */
[----:B------:R-:W-:Y:S02]  /*2e00*/  IMAD.HI.U32 R13, R5, R12, RZ ;  /* 0x0000000c050d7227 */ /* 0x000fe400078e00ff */
[----:B------:R1:W-:Y:S01]  /*2e10*/  STL [R1+0xc38], R11 ;  /* 0x000c380b01007387 */ /* 0x0003e20000100800 */
[----:B--2---:R-:W-:Y:S01]  /*2e20*/  LOP3.LUT R7, R82, 0xb2, RZ, 0xfc, !PT ;  /* 0x000000b252077812 */ /* 0x004fe200078efcff */
[----:B------:R-:W-:Y:S02]  /*2e30*/  IMAD.MOV R13, RZ, RZ, -R13 ;  /* 0x000000ffff0d7224 */ /* 0x000fe400078e0a0d */
[----:B------:R2:W-:Y:S01]  /*2e40*/  STL [R1+0xb6c], R9 ;  /* 0x000b6c0901007387 */ /* 0x0005e20000100800 */
[----:B------:R-:W-:Y:S02]  /*2e50*/  IABS R22, R10 ;  /* 0x0000000a00167213 */ /* 0x000fe40000000000 */
[----:B0-----:R-:W-:Y:S01]  /*2e60*/  IABS R0, R8 ;  /* 0x0000000800007213 */ /* 0x001fe20000000000 */
[----:B------:R0:W-:Y:S01]  /*2e70*/  STL [R1+0xc64], R10 ;  /* 0x000c640a01007387 */ /* 0x0001e20000100800 */
[----:B------:R-:W-:-:S02]  /*2e80*/  IMAD R12, R3, R13, R12 ;  /* 0x0000000d030c7224 */ /* 0x000fc400078e020c */
[C---:B-1----:R-:W-:Y:S01]  /*2e90*/  IMAD.HI.U32 R11, R5.reuse, R22, RZ ;  /* 0x00000016050b7227 */ /* 0x042fe200078e00ff */
[----:B------:R1:W-:Y:S01]  /*2ea0*/  STL [R1+0xcc8], R7 ;  /* 0x000cc80701007387 */ /* 0x0003e20000100800 */
[----:B--2---:R-:W-:Y:S02]  /*2eb0*/  IABS R9, R9 ;  /* 0x0000000900097213 */ /* 0x004fe40000000000 */
[C---:B------:R-:W-:Y:S01]  /*2ec0*/  IMAD.HI.U32 R6, R5.reuse, R0, RZ ;  /* 0x0000000005067227 */ /* 0x040fe200078e00ff */
[----:B------:R2:W-:Y:S03]  /*2ed0*/  STL [R1+0xd94], R8 ;  /* 0x000d940801007387 */ /* 0x0005e60000100800 */
[----:B0-----:R-:W-:Y:S01]  /*2ee0*/  IMAD.HI.U32 R10, R5, R9, RZ ;  /* 0x00000009050a7227 */ /* 0x001fe200078e00ff */
[----:B------:R-:W-:Y:S01]  /*2ef0*/  STL [R1+0x28c], R12 ;  /* 0x00028c0c01007387 */ /* 0x000fe20000100800 */
[----:B-1----:R-:W-:-:S02]  /*2f00*/  IABS R7, R7 ;  /* 0x0000000700077213 */ /* 0x002fc40000000000 */
[----:B------:R-:W-:Y:S02]  /*2f10*/  IMAD.MOV R10, RZ, RZ, -R10 ;  /* 0x000000ffff0a7224 */ /* 0x000fe400078e0a0a */
[----:B------:R-:W-:Y:S02]  /*2f20*/  IMAD.MOV R11, RZ, RZ, -R11 ;  /* 0x000000ffff0b7224 */ /* 0x000fe400078e0a0b */
[----:B--2---:R-:W-:-:S04]  /*2f30*/  IMAD.HI.U32 R8, R5, R7, RZ ;  /* 0x0000000705087227 */ /* 0x004fc800078e00ff */
[----:B------:R-:W-:Y:S02]  /*2f40*/  IMAD.MOV R8, RZ, RZ, -R8 ;  /* 0x000000ffff087224 */ /* 0x000fe400078e0a08 */
[----:B------:R-:W-:Y:S02]  /*2f50*/  IMAD.MOV R6, RZ, RZ, -R6 ;  /* 0x000000ffff067224 */ /* 0x000fe400078e0a06 */
[C---:B------:R-:W-:Y:S01]  /*2f60*/  IMAD R9, R3.reuse, R10, R9 ;  /* 0x0000000a03097224 */ /* 0x040fe200078e0209 */
[C---:B------:R-:W-:Y:S01]  /*2f70*/  LOP3.LUT R10, R82.reuse, 0xb8, RZ, 0xfc, !PT ;  /* 0x000000b8520a7812 */ /* 0x040fe200078efcff */
[C---:B------:R-:W-:Y:S02]  /*2f80*/  IMAD R7, R3.reuse, R8, R7 ;  /* 0x0000000803077224 */ /* 0x040fe400078e0207 */
[C---:B------:R-:W-:Y:S01]  /*2f90*/  IMAD R22, R3.reuse, R11, R22 ;  /* 0x0000000b03167224 */ /* 0x040fe200078e0216 */
[----:B------:R-:W-:Y:S01]  /*2fa0*/  LOP3.LUT R11, R82, 0xb6, RZ, 0xfc, !PT ;  /* 0x000000b6520b7812 */ /* 0x000fe200078efcff */
[----:B------:R-:W-:Y:S01]  /*2fb0*/  IMAD R0, R3, R6, R0 ;  /* 0x0000000603007224 */ /* 0x000fe200078e0200 */
[----:B------:R0:W-:Y:S01]  /*2fc0*/  STL [R1+0x5c4], R9 ;  /* 0x0005c40901007387 */ /* 0x0001e20000100800 */
[----:B------:R-:W-:Y:S01]  /*2fd0*/  VIADD R8, R4, 0xbe ;  /* 0x000000be04087836 */ /* 0x000fe20000000000 */
[----:B------:R-:W-:-:S02]  /*2fe0*/  IABS R23, R10 ;  /* 0x0000000a00177213 */ /* 0x000fc40000000000 */
[----:B------:R1:W-:Y:S03]  /*2ff0*/  STL [R1+0x188], R7 ;  /* 0x0001880701007387 */ /* 0x0003e60000100800 */
[----:B------:R-:W-:Y:S01]  /*3000*/  IMAD.HI.U32 R13, R5, R23, RZ ;  /* 0x00000017050d7227 */ /* 0x000fe200078e00ff */
[----:B------:R2:W-:Y:S01]  /*3010*/  STL [R1+0x2a8], R0 ;  /* 0x0002a80001007387 */ /* 0x0005e20000100800 */
[C---:B0-----:R-:W-:Y:S02]  /*3020*/  LOP3.LUT R9, R82.reuse, 0xba, RZ, 0xfc, !PT ;  /* 0x000000ba52097812 */ /* 0x041fe400078efcff */
[----:B------:R-:W-:Y:S01]  /*3030*/  IMAD.MOV R13, RZ, RZ, -R13 ;  /* 0x000000ffff0d7224 */ /* 0x000fe200078e0a0d */
[----:B------:R0:W-:Y:S01]  /*3040*/  STL [R1+0xc08], R11 ;  /* 0x000c080b01007387 */ /* 0x0001e20000100800 */
[----:B-1----:R-:W-:Y:S02]  /*3050*/  LOP3.LUT R7, R82, 0xbc, RZ, 0xfc, !PT ;  /* 0x000000bc52077812 */ /* 0x002fe400078efcff */
[----:B------:R-:W-:Y:S01]  /*3060*/  IMAD R23, R3, R13, R23 ;  /* 0x0000000d03177224 */ /* 0x000fe200078e0217 */
[----:B------:R-:W-:Y:S01]  /*3070*/  STL [R1+0xc9c], R10 ;  /* 0x000c9c0a01007387 */ /* 0x000fe20000100800 */
[----:B--2---:R-:W-:-:S03]  /*3080*/  IABS R0, R8 ;  /* 0x0000000800007213 */ /* 0x004fc60000000000 */
[----:B------:R1:W-:Y:S01]  /*3090*/  STL [R1+0xcc4], R9 ;  /* 0x000cc40901007387 */ /* 0x0003e20000100800 */
[----:B0-----:R-:W-:Y:S01]  /*30a0*/  IABS R11, R11 ;  /* 0x0000000b000b7213 */ /* 0x001fe20000000000 */
[C---:B------:R-:W-:Y:S02]  /*30b0*/  IMAD.HI.U32 R6, R5.reuse, R0, RZ ;  /* 0x0000000005067227 */ /* 0x040fe400078e00ff */
[----:B------:R0:W-:Y:S02]  /*30c0*/  STL [R1+0xd28], R7 ;  /* 0x000d280701007387 */ /* 0x0001e40000100800 */
[----:B------:R-:W-:Y:S02]  /*30d0*/  IMAD.HI.U32 R12, R5, R11, RZ ;  /* 0x0000000b050c7227 */ /* 0x000fe400078e00ff */
[----:B------:R2:W-:Y:S01]  /*30e0*/  STL [R1+0xb78], R8 ;  /* 0x000b780801007387 */ /* 0x0005e20000100800 */
[----:B-1----:R-:W-:Y:S01]  /*30f0*/  IABS R9, R9 ;  /* 0x0000000900097213 */ /* 0x002fe20000000000 */
[----:B------:R-:W-:-:S02]  /*3100*/  IMAD.MOV R12, RZ, RZ, -R12 ;  /* 0x000000ffff0c7224 */ /* 0x000fc400078e0a0c */
        /* <DEDUP_REMOVED lines=11> */
[----:B------:R-:W-:Y:S01]  /*31c0*/  IMAD R0, R3, R6, R0 ;  /* 0x0000000603007224 */ /* 0x000fe200078e0200 */
[----:B------:R-:W-:-:S02]  /*31d0*/  LOP3.LUT R8, R82, 0xc4, RZ, 0xfc, !PT ;  /* 0x000000c452087812 */ /* 0x000fc400078efcff */
[----:B------:R1:W-:Y:S04]  /*31e0*/  STL [R1+0x1c8], R9 ;  /* 0x0001c80901007387 */ /* 0x0003e80000100800 */
[----:B------:R2:W-:Y:S01]  /*31f0*/  STL [R1+0x2ac], R7 ;  /* 0x0002ac0701007387 */ /* 0x0005e20000100800 */
[----:B0-----:R-:W-:-:S03]  /*3200*/  LOP3.LUT R11, R82, 0xc0, RZ, 0xfc, !PT ;  /* 0x000000c0520b7812 */ /* 0x001fc600078efcff */
[----:B------:R0:W-:Y:S01]  /*3210*/  STL [R1+0x590], R0 ;  /* 0x0005900001007387 */ /* 0x0001e20000100800 */
[----:B-1----:R-:W-:-:S03]  /*3220*/  LOP3.LUT R9, R82, 0xc6, RZ, 0xfc, !PT ;  /* 0x000000c652097812 */ /* 0x002fc600078efcff */
[----:B------:R-:W-:Y:S01]  /*3230*/  STL [R1+0xc00], R11 ;  /* 0x000c000b01007387 */ /* 0x000fe20000100800 */
[----:B------:R-:W-:Y:S02]  /*3240*/  IABS R20, R11 ;  /* 0x0000000b00147213 */ /* 0x000fe40000000000 */
[----:B--2---:R-:W-:Y:S01]  /*3250*/  LOP3.LUT R7, R82, 0xc8, RZ, 0xfc, !PT ;  /* 0x000000c852077812 */ /* 0x004fe200078efcff */
[----:B------:R1:W-:Y:S01]  /*3260*/  STL [R1+0xc1c], R10 ;  /* 0x000c1c0a01007387 */ /* 0x0003e20000100800 */
[----:B0-----:R-:W-:Y:S01]  /*3270*/  IABS R0, R9 ;  /* 0x0000000900007213 */ /* 0x001fe20000000000 */
[C---:B------:R-:W-:Y:S02]  /*3280*/  IMAD.HI.U32 R12, R5.reuse, R20, RZ ;  /* 0x00000014050c7227 */ /* 0x040fe400078e00ff */
[----:B------:R0:W-:Y:S01]  /*3290*/  STL [R1+0xcfc], R8 ;  /* 0x000cfc0801007387 */ /* 0x0001e20000100800 */
[----:B------:R-:W-:Y:S01]  /*32a0*/  IABS R21, R7 ;  /* 0x0000000700157213 */ /* 0x000fe20000000000 */
[----:B------:R-:W-:-:S02]  /*32b0*/  IMAD.HI.U32 R6, R5, R0, RZ ;  /* 0x0000000005067227 */ /* 0x000fc400078e00ff */
[----:B------:R2:W-:Y:S01]  /*32c0*/  STL [R1+0xd24], R9 ;  /* 0x000d240901007387 */ /* 0x0005e20000100800 */
[----:B-1----:R-:W-:Y:S01]  /*32d0*/  IABS R10, R10 ;  /* 0x0000000a000a7213 */ /* 0x002fe20000000000 */
[----:B------:R-:W-:Y:S02]  /*32e0*/  IMAD.MOV R12, RZ, RZ, -R12 ;  /* 0x000000ffff0c7224 */ /* 0x000fe400078e0a0c */
[----:B------:R1:W-:Y:S01]  /*32f0*/  STL [R1+0xd7c], R7 ;  /* 0x000d7c0701007387 */ /* 0x0003e20000100800 */
        /* <DEDUP_REMOVED lines=12> */
[----:B------:R-:W-:Y:S01]  /*33c0*/  LOP3.LUT R12, R82, 0xca, RZ, 0xfc, !PT ;  /* 0x000000ca520c7812 */ /* 0x000fe200078efcff */
[----:B-1----:R-:W-:Y:S01]  /*33d0*/  IMAD.HI.U32 R7, R5, R21, RZ ;  /* 0x0000001505077227 */ /* 0x002fe200078e00ff */
[----:B------:R1:W-:Y:S01]  /*33e0*/  STL [R1+0x2c4], R8 ;  /* 0x0002c40801007387 */ /* 0x0003e20000100800 */
[----:B------:R-:W-:-:S02]  /*33f0*/  IABS R18, R9 ;  /* 0x0000000900127213 */ /* 0x000fc40000000000 */
[----:B------:R-:W-:Y:S01]  /*3400*/  IMAD.MOV R7, RZ, RZ, -R7 ;  /* 0x000000ffff077224 */ /* 0x000fe200078e0a07 */
[----:B------:R2:W-:Y:S01]  /*3410*/  STL [R1+0x54c], R0 ;  /* 0x00054c0001007387 */ /* 0x0005e20000100800 */
[----:B------:R-:W-:Y:S01]  /*3420*/  VIADD R11, R4, 0xce ;  /* 0x000000ce040b7836 */ /* 0x000fe20000000000 */
[C---:B0-----:R-:W-:Y:S01]  /*3430*/  LOP3.LUT R10, R82.reuse, 0xcc, RZ, 0xfc, !PT ;  /* 0x000000cc520a7812 */ /* 0x041fe200078efcff */
[----:B------:R-:W-:Y:S01]  /*3440*/  IMAD R21, R3, R7, R21 ;  /* 0x0000000703157224 */ /* 0x000fe200078e0215 */
[----:B------:R0:W-:Y:S01]  /*3450*/  STL [R1+0xc34], R12 ;  /* 0x000c340c01007387 */ /* 0x0001e20000100800 */
[----:B-1----:R-:W-:-:S03]  /*3460*/  LOP3.LUT R8, R82, 0xd2, RZ, 0xfc, !PT ;  /* 0x000000d252087812 */ /* 0x002fc600078efcff */
[----:B------:R1:W-:Y:S01]  /*3470*/  STL [R1+0xc60], R10 ;  /* 0x000c600a01007387 */ /* 0x0003e20000100800 */
[----:B------:R-:W-:Y:S02]  /*3480*/  IABS R7, R11 ;  /* 0x0000000b00077213 */ /* 0x000fe40000000000 */
[----:B--2---:R-:W-:Y:S01]  /*3490*/  IABS R0, R8 ;  /* 0x0000000800007213 */ /* 0x004fe20000000000 */
[----:B------:R2:W-:Y:S01]  /*34a0*/  STL [R1+0xb60], R11 ;  /* 0x000b600b01007387 */ /* 0x0005e20000100800 */
[----:B0-----:R-:W-:-:S03]  /*34b0*/  IABS R12, R12 ;  /* 0x0000000c000c7213 */ /* 0x001fc60000000000 */
[----:B------:R-:W-:Y:S01]  /*34c0*/  STL [R1+0xcc0], R9 ;  /* 0x000cc00901007387 */ /* 0x000fe20000100800 */
[C---:B------:R-:W-:Y:S01]  /*34d0*/  IMAD.HI.U32 R6, R5.reuse, R0, RZ ;  /* 0x0000000005067227 */ /* 0x040fe200078e00ff */
[----:B-1----:R-:W-:Y:S02]  /*34e0*/  IABS R10, R10 ;  /* 0x0000000a000a7213 */ /* 0x002fe40000000000 */
[----:B------:R0:W-:Y:S01]  /*34f0*/  STL [R1+0xd3c], R8 ;  /* 0x000d3c0801007387 */ /* 0x0001e20000100800 */
[----:B------:R-:W-:-:S04]  /*3500*/  IMAD.HI.U32 R13, R5, R12, RZ ;  /* 0x0000000c050d7227 */ /* 0x000fc800078e00ff */
[----:B--2---:R-:W-:-:S04]  /*3510*/  IMAD.HI.U32 R11, R5, R10, RZ ;  /* 0x0000000a050b7227 */ /* 0x004fc800078e00ff */
[----:B------:R-:W-:Y:S02]  /*3520*/  IMAD.MOV R13, RZ, RZ, -R13 ;  /* 0x000000ffff0d7224 */ /* 0x000fe400078e0a0d */
[----:B0-----:R-:W-:-:S04]  /*3530*/  IMAD.HI.U32 R8, R5, R7, RZ ;  /* 0x0000000705087227 */ /* 0x001fc800078e00ff */
[----:B------:R-:W-:Y:S02]  /*3540*/  IMAD.MOV R11, RZ, RZ, -R11 ;  /* 0x000000ffff0b7224 */ /* 0x000fe400078e0a0b */
[----:B------:R-:W-:-:S04]  /*3550*/  IMAD.HI.U32 R9, R5, R18, RZ ;  /* 0x0000001205097227 */ /* 0x000fc800078e00ff */
[----:B------:R-:W-:Y:S02]  /*3560*/  IMAD.MOV R8, RZ, RZ, -R8 ;  /* 0x000000ffff087224 */ /* 0x000fe400078e0a08 */
[C---:B------:R-:W-:Y:S02]  /*3570*/  IMAD R12, R3.reuse, R13, R12 ;  /* 0x0000000d030c7224 */ /* 0x040fe400078e020c */
[C---:B------:R-:W-:Y:S01]  /*3580*/  IMAD R10, R3.reuse, R11, R10 ;  /* 0x0000000b030a7224 */ /* 0x040fe200078e020a */
[C---:B------:R-:W-:Y:S01]  /*3590*/  LOP3.LUT R11, R82.reuse, 0xd8, RZ, 0xfc, !PT ;  /* 0x000000d8520b7812 */ /* 0x040fe200078efcff */
[----:B------:R-:W-:Y:S01]  /*35a0*/  IMAD.MOV R6, RZ, RZ, -R6 ;  /* 0x000000ffff067224 */ /* 0x000fe200078e0a06 */
[----:B------:R-:W-:Y:S01]  /*35b0*/  STL [R1+0x1e8], R12 ;  /* 0x0001e80c01007387 */ /* 0x000fe20000100800 */
[----:B------:R-:W-:Y:S01]  /*35c0*/  IMAD.MOV R9, RZ, RZ, -R9 ;  /* 0x000000ffff097224 */ /* 0x000fe200078e0a09 */
[----:B------:R-:W-:Y:S01]  /*35d0*/  IABS R19, R11 ;  /* 0x0000000b00137213 */ /* 0x000fe20000000000 */
[C---:B------:R-:W-:Y:S01]  /*35e0*/  IMAD R7, R3.reuse, R8, R7 ;  /* 0x0000000803077224 */ /* 0x040fe200078e0207 */
[----:B------:R0:W-:Y:S01]  /*35f0*/  STL [R1+0x2c8], R10 ;  /* 0x0002c80a01007387 */ /* 0x0001e20000100800 */
[C---:B------:R-:W-:Y:S01]  /*3600*/  IMAD R0, R3.reuse, R6, R0 ;  /* 0x0000000603007224 */ /* 0x040fe200078e0200 */
[C---:B------:R-:W-:Y:S01]  /*3610*/  LOP3.LUT R8, R82.reuse, 0xdc, RZ, 0xfc, !PT ;  /* 0x000000dc52087812 */ /* 0x040fe200078efcff */
[----:B------:R-:W-:Y:S01]  /*3620*/  IMAD R18, R3, R9, R18 ;  /* 0x0000000903127224 */ /* 0x000fe200078e0212 */
[----:B------:R-:W-:Y:S01]  /*3630*/  LOP3.LUT R9, R82, 0xd6, RZ, 0xfc, !PT ;  /* 0x000000d652097812 */ /* 0x000fe200078efcff */
[----:B------:R1:W-:Y:S01]  /*3640*/  STL [R1+0x4f0], R7 ;  /* 0x0004f00701007387 */ /* 0x0003e20000100800 */
[----:B------:R-:W-:-:S03]  /*3650*/  IMAD.HI.U32 R13, R5, R19, RZ ;  /* 0x00000013050d7227 */ /* 0x000fc600078e00ff */
[----:B------:R2:W-:Y:S01]  /*3660*/  STL [R1+0x1f0], R0 ;  /* 0x0001f00001007387 */ /* 0x0005e20000100800 */
[C---:B0-----:R-:W-:Y:S01]  /*3670*/  LOP3.LUT R10, R82.reuse, 0xd4, RZ, 0xfc, !PT ;  /* 0x000000d4520a7812 */ /* 0x041fe200078efcff */
[----:B------:R-:W-:Y:S01]  /*3680*/  IMAD.MOV R13, RZ, RZ, -R13 ;  /* 0x000000ffff0d7224 */ /* 0x000fe200078e0a0d */
[----:B-1----:R-:W-:-:S03]  /*3690*/  LOP3.LUT R7, R82, 0xda, RZ, 0xfc, !PT ;  /* 0x000000da52077812 */ /* 0x002fc600078efcff */
[----:B------:R0:W-:Y:S01]  /*36a0*/  STL [R1+0xc2c], R10 ;  /* 0x000c2c0a01007387 */ /* 0x0001e20000100800 */
[----:B------:R-:W-:Y:S01]  /*36b0*/  IMAD R19, R3, R13, R19 ;  /* 0x0000000d03137224 */ /* 0x000fe200078e0213 */
[----:B--2---:R-:W-:Y:S02]  /*36c0*/  IABS R0, R8 ;  /* 0x0000000800007213 */ /* 0x004fe40000000000 */
[----:B------:R1:W-:Y:S04]  /*36d0*/  STL [R1+0xc7c], R9 ;  /* 0x000c7c0901007387 */ /* 0x0003e80000100800 */
[----:B------:R2:W-:Y:S01]  /*36e0*/  STL [R1+0xcbc], R11 ;  /* 0x000cbc0b01007387 */ /* 0x0005e20000100800 */
[----:B------:R-:W-:Y:S01]  /*36f0*/  IMAD.HI.U32 R6, R5, R0, RZ ;  /* 0x0000000005067227 */ /* 0x000fe200078e00ff */
[----:B0-----:R-:W-:-:S02]  /*3700*/  IABS R10, R10 ;  /* 0x0000000a000a7213 */ /* 0x001fc40000000000 */
[----:B------:R0:W-:Y:S01]  /*3710*/  STL [R1+0xd20], R7 ;  /* 0x000d200701007387 */ /* 0x0001e20000100800 */
[----:B------:R-:W-:Y:S01]  /*3720*/  IMAD.MOV R6, RZ, RZ, -R6 ;  /* 0x000000ffff067224 */ /* 0x000fe200078e0a06 */
[----:B-1----:R-:W-:Y:S02]  /*3730*/  IABS R9, R9 ;  /* 0x0000000900097213 */ /* 0x002fe40000000000 */
[----:B------:R1:W-:Y:S01]  /*3740*/  STL [R1+0xd90], R8 ;  /* 0x000d900801007387 */ /* 0x0003e20000100800 */
[----:B------:R-:W-:Y:S02]  /*3750*/  IMAD R0, R3, R6, R0 ;  /* 0x0000000603007224 */ /* 0x000fe400078e0200 */
[----:B--2---:R-:W-:Y:S01]  /*3760*/  IMAD.HI.U32 R11, R5, R10, RZ ;  /* 0x0000000a050b7227 */ /* 0x004fe200078e00ff */
[----:B0-----:R-:W-:-:S03]  /*3770*/  IABS R7, R7 ;  /* 0x0000000700077213 */ /* 0x001fc60000000000 */
[----:B------:R-:W-:-:S04]  /*3780*/  IMAD.HI.U32 R12, R5, R9, RZ ;  /* 0x00000009050c7227 */ /* 0x000fc800078e00ff */
[----:B-1----:R-:W-:-:S04]  /*3790*/  IMAD.HI.U32 R8, R5, R7, RZ ;  /* 0x0000000705087227 */ /* 0x002fc800078e00ff */
[----:B------:R-:W-:Y:S02]  /*37a0*/  IMAD.MOV R11, RZ, RZ, -R11 ;  /* 0x000000ffff0b7224 */ /* 0x000fe400078e0a0b */
[----:B------:R-:W-:Y:S02]  /*37b0*/  IMAD.MOV R12, RZ, RZ, -R12 ;  /* 0x000000ffff0c7224 */ /* 0x000fe400078e0a0c */
[----:B------:R-:W-:Y:S02]  /*37c0*/  IMAD.MOV R8, RZ, RZ, -R8 ;  /* 0x000000ffff087224 */ /* 0x000fe400078e0a08 */
[C---:B------:R-:W-:Y:S02]  /*37d0*/  IMAD R10, R3.reuse, R11, R10 ;  /* 0x0000000b030a7224 */ /* 0x040fe400078e020a */
[C---:B------:R-:W-:Y:S02]  /*37e0*/  IMAD R9, R3.reuse, R12, R9 ;  /* 0x0000000c03097224 */ /* 0x040fe400078e0209 */
[----:B------:R-:W-:Y:S01]  /*37f0*/  IMAD R7, R3, R8, R7 ;  /* 0x0000000803077224 */ /* 0x000fe200078e0207 */
[----:B------:R0:W-:Y:S01]  /*3800*/  STL [R1+0x2e0], R10 ;  /* 0x0002e00a01007387 */ /* 0x0001e20000100800 */
[----:B------:R-:W-:Y:S01]  /*3810*/  VIADD R11, R4, 0xde ;  /* 0x000000de040b7836 */ /* 0x000fe20000000000 */
[----:B------:R-:W-:-:S02]  /*3820*/  LOP3.LUT R8, R82, 0xe4, RZ, 0xfc, !PT ;  /* 0x000000e452087812 */ /* 0x000fc400078efcff */
[----:B------:R1:W-:Y:S04]  /*3830*/  STL [R1+0x4ec], R9 ;  /* 0x0004ec0901007387 */ /* 0x0003e80000100800 */
[----:B------:R2:W-:Y:S01]  /*3840*/  STL [R1+0x1f4], R7 ;  /* 0x0001f40701007387 */ /* 0x0005e20000100800 */
[----:B0-----:R-:W-:-:S03]  /*3850*/  LOP3.LUT R10, R82, 0xe0, RZ, 0xfc, !PT ;  /* 0x000000e0520a7812 */ /* 0x001fc600078efcff */
[----:B------:R0:W-:Y:S01]  /*3860*/  STL [R1+0x2fc], R0 ;  /* 0x0002fc0001007387 */ /* 0x0001e20000100800 */
[----:B-1----:R-:W-:-:S03]  /*3870*/  LOP3.LUT R9, R82, 0xe2, RZ, 0xfc, !PT ;  /* 0x000000e252097812 */ /* 0x002fc600078efcff */
[----:B------:R1:W-:Y:S01]  /*3880*/  STL [R1+0xb58], R11 ;  /* 0x000b580b01007387 */ /* 0x0003e20000100800 */
[----:B------:R-:W-:Y:S02]  /*3890*/  IABS R16, R10 ;  /* 0x0000000a00107213 */ /* 0x000fe40000000000 */
[----:B--2---:R-:W-:Y:S01]  /*38a0*/  LOP3.LUT R7, R82, 0xe6, RZ, 0xfc, !PT ;  /* 0x000000e652077812 */ /* 0x004fe200078efcff */
[----:B------:R-:W-:Y:S01]  /*38b0*/  STL [R1+0xbfc], R10 ;  /* 0x000bfc0a01007387 */ /* 0x000fe20000100800 */
[----:B0-----:R-:W-:Y:S01]  /*38c0*/  IABS R0, R8 ;  /* 0x0000000800007213 */ /* 0x001fe20000000000 */
[----:B------:R-:W-:Y:S02]  /*38d0*/  IMAD.HI.U32 R13, R5, R16, RZ ;  /* 0x00000010050d7227 */ /* 0x000fe400078e00ff */
[----:B------:R0:W-:Y:S01]  /*38e0*/  STL [R1+0xcb8], R9 ;  /* 0x000cb80901007387 */ /* 0x0001e20000100800 */
[----:B------:R-:W-:Y:S02]  /*38f0*/  IABS R6, R7 ;  /* 0x0000000700067213 */ /* 0x000fe40000000000 */
[----:B-1----:R-:W-:Y:S01]  /*3900*/  IABS R11, R11 ;  /* 0x0000000b000b7213 */ /* 0x002fe20000000000 */
[----:B------:R1:W-:Y:S01]  /*3910*/  STL [R1+0xd8c], R8 ;  /* 0x000d8c0801007387 */ /* 0x0003e20000100800 */
[----:B------:R-:W-:-:S03]  /*3920*/  IMAD.MOV R13, RZ, RZ, -R13 ;  /* 0x000000ffff0d7224 */ /* 0x000fc600078e0a0d */
[C---:B------:R-:W-:Y:S01]  /*3930*/  IMAD.HI.U32 R12, R5.reuse, R11, RZ ;  /* 0x0000000b050c7227 */ /* 0x040fe200078e00ff */
[----:B------:R2:W-:Y:S01]  /*3940*/  STL [R1+0xdcc], R7 ;  /* 0x000dcc0701007387 */ /* 0x0005e20000100800 */
[----:B0-----:R-:W-:Y:S02]  /*3950*/  IABS R9, R9 ;  /* 0x0000000900097213 */ /* 0x001fe40000000000 */
[----:B------:R-:W-:Y:S02]  /*3960*/  IMAD.MOV R12, RZ, RZ, -R12 ;  /* 0x000000ffff0c7224 */ /* 0x000fe400078e0a0c */
[----:B-1----:R-:W-:-:S04]  /*3970*/  IMAD.HI.U32 R8, R5, R6, RZ ;  /* 0x0000000605087227 */ /* 0x002fc800078e00ff */
[----:B------:R-:W-:-:S04]  /*3980*/  IMAD.HI.U32 R10, R5, R9, RZ ;  /* 0x00000009050a7227 */ /* 0x000fc800078e00ff */
[----:B--2---:R-:W-:-:S04]  /*3990*/  IMAD.HI.U32 R7, R5, R0, RZ ;  /* 0x0000000005077227 */ /* 0x004fc800078e00ff */
[----:B------:R-:W-:Y:S02]  /*39a0*/  IMAD.MOV R10, RZ, RZ, -R10 ;  /* 0x000000ffff0a7224 */ /* 0x000fe400078e0a0a */
[----:B------:R-:W-:Y:S02]  /*39b0*/  IMAD.MOV R7, RZ, RZ, -R7 ;  /* 0x000000ffff077224 */ /* 0x000fe400078e0a07 */
[----:B------:R-:W-:Y:S02]  /*39c0*/  IMAD.MOV R8, RZ, RZ, -R8 ;  /* 0x000000ffff087224 */ /* 0x000fe400078e0a08 */
[C---:B------:R-:W-:Y:S02]  /*39d0*/  IMAD R11, R3.reuse, R12, R11 ;  /* 0x0000000c030b7224 */ /* 0x040fe400078e020b */
[C---:B------:R-:W-:Y:S01]  /*39e0*/  IMAD R9, R3.reuse, R10, R9 ;  /* 0x0000000a03097224 */ /* 0x040fe200078e0209 */
[----:B------:R-:W-:Y:S01]  /*39f0*/  LOP3.LUT R10, R82, 0xea, RZ, 0xfc, !PT ;  /* 0x000000ea520a7812 */ /* 0x000fe200078efcff */
[C---:B------:R-:W-:Y:S01]  /*3a00*/  IMAD R7, R3.reuse, R7, R0 ;  /* 0x0000000703077224 */ /* 0x040fe200078e0200 */
[----:B------:R0:W-:Y:S01]  /*3a10*/  STL [R1+0x450], R11 ;  /* 0x0004500b01007387 */ /* 0x0001e20000100800 */
[----:B------:R-:W-:-:S02]  /*3a20*/  IMAD R0, R3, R8, R6 ;  /* 0x0000000803007224 */ /* 0x000fc400078e0206 */
[----:B------:R-:W-:Y:S01]  /*3a30*/  IMAD R16, R3, R13, R16 ;  /* 0x0000000d03107224 */ /* 0x000fe200078e0210 */
[----:B------:R1:W-:Y:S04]  /*3a40*/  STL [R1+0x204], R9 ;  /* 0x0002040901007387 */ /* 0x0003e80000100800 */
[----:B------:R2:W-:Y:S01]  /*3a50*/  STL [R1+0x300], R7 ;  /* 0x0003000701007387 */ /* 0x0005e20000100800 */
[----:B0-----:R-:W-:-:S03]  /*3a60*/  LOP3.LUT R11, R82, 0xe8, RZ, 0xfc, !PT ;  /* 0x000000e8520b7812 */ /* 0x001fc600078efcff */
[----:B------:R0:W-:Y:S01]  /*3a70*/  STL [R1+0x48c], R0 ;  /* 0x00048c0001007387 */ /* 0x0001e20000100800 */
[----:B-1----:R-:W-:Y:S01]  /*3a80*/  VIADD R9, R4, 0xee ;  /* 0x000000ee04097836 */ /* 0x002fe20000000000 */
[----:B------:R-:W-:Y:S02]  /*3a90*/  IABS R17, R11 ;  /* 0x0000000b00117213 */ /* 0x000fe40000000000 */
[----:B------:R-:W-:Y:S01]  /*3aa0*/  STL [R1+0xc98], R11 ;  /* 0x000c980b01007387 */ /* 0x000fe20000100800 */
[----:B--2---:R-:W-:-:S03]  /*3ab0*/  LOP3.LUT R7, R82, 0xf0, RZ, 0xfc, !PT ;  /* 0x000000f052077812 */ /* 0x004fc600078efcff */
[----:B------:R1:W-:Y:S01]  /*3ac0*/  STL [R1+0xcb4], R10 ;  /* 0x000cb40a01007387 */ /* 0x0003e20000100800 */
[----:B------:R-:W-:Y:S01]  /*3ad0*/  IABS R6, R9 ;  /* 0x0000000900067213 */ /* 0x000fe20000000000 */
[C---:B------:R-:W-:Y:S01]  /*3ae0*/  IMAD.HI.U32 R12, R5.reuse, R17, RZ ;  /* 0x00000011050c7227 */ /* 0x040fe200078e00ff */
[----:B0-----:R-:W-:Y:S02]  /*3af0*/  LOP3.LUT R0, R82, 0xec, RZ, 0xfc, !PT ;  /* 0x000000ec52007812 */ /* 0x001fe400078efcff */
[----:B------:R-:W-:Y:S01]  /*3b00*/  IABS R14, R7 ;  /* 0x00000007000e7213 */ /* 0x000fe20000000000 */
[----:B------:R-:W-:Y:S02]  /*3b10*/  IMAD.HI.U32 R8, R5, R6, RZ ;  /* 0x0000000605087227 */ /* 0x000fe400078e00ff */
[----:B------:R0:W-:Y:S01]  /*3b20*/  STL [R1+0xd1c], R0 ;  /* 0x000d1c0001007387 */ /* 0x0001e20000100800 */
[----:B-1----:R-:W-:Y:S01]  /*3b30*/  IABS R10, R10 ;  /* 0x0000000a000a7213 */ /* 0x002fe20000000000 */
[----:B------:R-:W-:-:S02]  /*3b40*/  IMAD.MOV R8, RZ, RZ, -R8 ;  /* 0x000000ffff087224 */ /* 0x000fc400078e0a08 */
[----:B------:R1:W-:Y:S01]  /*3b50*/  STL [R1+0xb54], R9 ;  /* 0x000b540901007387 */ /* 0x0003e20000100800 */
[----:B------:R-:W-:Y:S02]  /*3b60*/  IMAD.MOV R12, RZ, RZ, -R12 ;  /* 0x000000ffff0c7224 */ /* 0x000fe400078e0a0c */
[----:B------:R-:W-:Y:S01]  /*3b70*/  IMAD.HI.U32 R11, R5, R10, RZ ;  /* 0x0000000a050b7227 */ /* 0x000fe200078e00ff */
[----:B------:R2:W-:Y:S01]  /*3b80*/  STL [R1+0xda8], R7 ;  /* 0x000da80701007387 */ /* 0x0005e20000100800 */
[----:B0-----:R-:W-:Y:S02]  /*3b90*/  IABS R0, R0 ;  /* 0x0000000000007213 */ /* 0x001fe40000000000 */
[----:B------:R-:W-:Y:S02]  /*3ba0*/  IMAD.MOV R11, RZ, RZ, -R11 ;  /* 0x000000ffff0b7224 */ /* 0x000fe400078e0a0b */
[C---:B------:R-:W-:Y:S01]  /*3bb0*/  IMAD R17, R3.reuse, R12, R17 ;  /* 0x0000000c03117224 */ /* 0x040fe200078e0211 */
[C---:B------:R-:W-:Y:S01]  /*3bc0*/  LOP3.LUT R12, R82.reuse, 0xf2, RZ, 0xfc, !PT ;  /* 0x000000f2520c7812 */ /* 0x040fe200078efcff */
[----:B------:R-:W-:Y:S01]  /*3bd0*/  IMAD R10, R3, R11, R10 ;  /* 0x0000000b030a7224 */ /* 0x000fe200078e020a */
[----:B------:R-:W-:Y:S01]  /*3be0*/  LOP3.LUT R11, R82, 0xf6, RZ, 0xfc, !PT ;  /* 0x000000f6520b7812 */ /* 0x000fe200078efcff */
[----:B-1----:R-:W-:-:S03]  /*3bf0*/  IMAD.HI.U32 R9, R5, R14, RZ ;  /* 0x0000000e05097227 */ /* 0x002fc600078e00ff */
[----:B------:R0:W-:Y:S01]  /*3c00*/  STL [R1+0x224], R10 ;  /* 0x0002240a01007387 */ /* 0x0001e20000100800 */
[----:B--2---:R-:W-:-:S04]  /*3c10*/  IMAD.HI.U32 R7, R5, R0, RZ ;  /* 0x0000000005077227 */ /* 0x004fc800078e00ff */
[----:B------:R-:W-:Y:S02]  /*3c20*/  IMAD.MOV R7, RZ, RZ, -R7 ;  /* 0x000000ffff077224 */ /* 0x000fe400078e0a07 */
[----:B------:R-:W-:Y:S02]  /*3c30*/  IMAD.MOV R9, RZ, RZ, -R9 ;  /* 0x000000ffff097224 */ /* 0x000fe400078e0a09 */
[C---:B------:R-:W-:Y:S01]  /*3c40*/  IMAD R7, R3.reuse, R7, R0 ;  /* 0x0000000703077224 */ /* 0x040fe200078e0200 */
[----:B0-----:R-:W-:Y:S01]  /*3c50*/  LOP3.LUT R10, R82, 0xf8, RZ, 0xfc, !PT ;  /* 0x000000f8520a7812 */ /* 0x001fe200078efcff */
[C---:B------:R-:W-:Y:S01]  /*3c60*/  IMAD R0, R3.reuse, R8, R6 ;  /* 0x0000000803007224 */ /* 0x040fe200078e0206 */
[----:B------:R-:W-:Y:S01]  /*3c70*/  IABS R8, R11 ;  /* 0x0000000b00087213 */ /* 0x000fe20000000000 */
[----:B------:R-:W-:Y:S01]  /*3c80*/  IMAD R14, R3, R9, R14 ;  /* 0x00000009030e7224 */ /* 0x000fe200078e020e */
[----:B------:R0:W-:Y:S01]  /*3c90*/  STL [R1+0x32c], R7 ;  /* 0x00032c0701007387 */ /* 0x0001e20000100800 */
[----:B------:R-:W-:-:S03]  /*3ca0*/  IABS R15, R10 ;  /* 0x0000000a000f7213 */ /* 0x000fc60000000000 */
[----:B------:R1:W-:Y:S04]  /*3cb0*/  STL [R1+0x430], R0 ;  /* 0x0004300001007387 */ /* 0x0003e80000100800 */
[----:B------:R2:W-:Y:S01]  /*3cc0*/  STL [R1+0xc18], R12 ;  /* 0x000c180c01007387 */ /* 0x0005e20000100800 */
[C---:B0-----:R-:W-:Y:S02]  /*3cd0*/  LOP3.LUT R7, R82.reuse, 0xf4, RZ, 0xfc, !PT ;  /* 0x000000f452077812 */ /* 0x041fe400078efcff */
[----:B-1----:R-:W-:-:S03]  /*3ce0*/  LOP3.LUT R0, R82, 0xfa, RZ, 0xfc, !PT ;  /* 0x000000fa52007812 */ /* 0x002fc600078efcff */
[----:B------:R0:W-:Y:S01]  /*3cf0*/  STL [R1+0xcec], R7 ;  /* 0x000cec0701007387 */ /* 0x0001e20000100800 */
[----:B--2---:R-:W-:-:S03]  /*3d00*/  IABS R12, R12 ;  /* 0x0000000c000c7213 */ /* 0x004fc60000000000 */
[----:B------:R-:W-:Y:S04]  /*3d10*/  STL [R1+0xd5c], R11 ;  /* 0x000d5c0b01007387 */ /* 0x000fe80000100800 */
[----:B------:R1:W-:Y:S01]  /*3d20*/  STL [R1+0xd78], R10 ;  /* 0x000d780a01007387 */ /* 0x0003e20000100800 */
[C---:B------:R-:W-:Y:S01]  /*3d30*/  IMAD.HI.U32 R13, R5.reuse, R12, RZ ;  /* 0x0000000c050d7227 */ /* 0x040fe200078e00ff */
[----:B0-----:R-:W-:Y:S02]  /*3d40*/  IABS R7, R7 ;  /* 0x0000000700077213 */ /* 0x001fe40000000000 */
[----:B------:R0:W-:Y:S01]  /*3d50*/  STL [R1+0xdc8], R0 ;  /* 0x000dc80001007387 */ /* 0x0001e20000100800 */
[----:B------:R-:W-:Y:S02]  /*3d60*/  IMAD.MOV R13, RZ, RZ, -R13 ;  /* 0x000000ffff0d7224 */ /* 0x000fe400078e0a0d */
[----:B------:R-:W-:-:S04]  /*3d70*/  IMAD.HI.U32 R9, R5, R7, RZ ;  /* 0x0000000705097227 */ /* 0x000fc800078e00ff */
[----:B-1----:R-:W-:Y:S01]  /*3d80*/  IMAD.HI.U32 R10, R5, R8, RZ ;  /* 0x00000008050a7227 */ /* 0x002fe200078e00ff */
[----:B0-----:R-:W-:-:S03]  /*3d90*/  IABS R0, R0 ;  /* 0x0000000000007213 */ /* 0x001fc60000000000 */
[----:B------:R-:W-:Y:S02]  /*3da0*/  IMAD.MOV R9, RZ, RZ, -R9 ;  /* 0x000000ffff097224 */ /* 0x000fe400078e0a09 */
[----:B------:R-:W-:-:S04]  /*3db0*/  IMAD.HI.U32 R11, R5, R15, RZ ;  /* 0x0000000f050b7227 */ /* 0x000fc800078e00ff */
[----:B------:R-:W-:-:S04]  /*3dc0*/  IMAD.HI.U32 R6, R5, R0, RZ ;  /* 0x0000000005067227 */ /* 0x000fc800078e00ff */
[----:B------:R-:W-:Y:S02]  /*3dd0*/  IMAD.MOV R10, RZ, RZ, -R10 ;  /* 0x000000ffff0a7224 */ /* 0x000fe400078e0a0a */
[----:B------:R-:W-:Y:S02]  /*3de0*/  IMAD.MOV R6, RZ, RZ, -R6 ;  /* 0x000000ffff067224 */ /* 0x000fe400078e0a06 */
[C---:B------:R-:W-:Y:S02]  /*3df0*/  IMAD R12, R3.reuse, R13, R12 ;  /* 0x0000000d030c7224 */ /* 0x040fe400078e020c */
[C---:B------:R-:W-:Y:S02]  /*3e00*/  IMAD R9, R3.reuse, R9, R7 ;  /* 0x0000000903097224 */ /* 0x040fe400078e0207 */
[----:B------:R-:W-:Y:S01]  /*3e10*/  IMAD.MOV R11, RZ, RZ, -R11 ;  /* 0x000000ffff0b7224 */ /* 0x000fe200078e0a0b */
[----:B------:R-:W-:Y:S01]  /*3e20*/  STL [R1+0x244], R12 ;  /* 0x0002440c01007387 */ /* 0x000fe20000100800 */
[C---:B------:R-:W-:Y:S01]  /*3e30*/  IMAD R7, R3.reuse, R10, R8 ;  /* 0x0000000a03077224 */ /* 0x040fe200078e0208 */
[C---:B------:R-:W-:Y:S01]  /*3e40*/  LOP3.LUT R10, R82.reuse, 0xfc, RZ, 0xfc, !PT ;  /* 0x000000fc520a7812 */ /* 0x040fe200078efcff */
[C---:B------:R-:W-:Y:S01]  /*3e50*/  IMAD R0, R3.reuse, R6, R0 ;  /* 0x0000000603007224 */ /* 0x040fe200078e0200 */
[----:B------:R0:W-:Y:S01]  /*3e60*/  STL [R1+0x330], R9 ;  /* 0x0003300901007387 */ /* 0x0001e20000100800 */
[----:B------:R-:W-:Y:S01]  /*3e70*/  IMAD R15, R3, R11, R15 ;  /* 0x0000000b030f7224 */ /* 0x000fe200078e020f */
[----:B------:R-:W-:-:S02]  /*3e80*/  LOP3.LUT R11, R82, 0x100, RZ, 0xfc, !PT ;  /* 0x00000100520b7812 */ /* 0x000fc400078efcff */
[----:B------:R1:W-:Y:S01]  /*3e90*/  STL [R1+0x42c], R7 ;  /* 0x00042c0701007387 */ /* 0x0003e20000100800 */
[----:B------:R-:W-:Y:S02]  /*3ea0*/  LOP3.LUT R8, R82, 0x104, RZ, 0xfc, !PT ;  /* 0x0000010452087812 */ /* 0x000fe400078efcff */
[----:B------:R-:W-:Y:S01]  /*3eb0*/  IABS R13, R11 ;  /* 0x0000000b000d7213 */ /* 0x000fe20000000000 */
[----:B------:R2:W-:Y:S01]  /*3ec0*/  STL [R1+0x248], R0 ;  /* 0x0002480001007387 */ /* 0x0005e20000100800 */
[----:B0-----:R-:W-:-:S03]  /*3ed0*/  VIADD R9, R4, 0xfe ;  /* 0x000000fe04097836 */ /* 0x001fc60000000000 */
[----:B------:R0:W-:Y:S01]  /*3ee0*/  STL [R1+0xc94], R10 ;  /* 0x000c940a01007387 */ /* 0x0001e20000100800 */
[----:B------:R-:W-:Y:S01]  /*3ef0*/  IMAD.HI.U32 R75, R5, R13, RZ ;  /* 0x0000000d054b7227 */ /* 0x000fe200078e00ff */
[----:B-1----:R-:W-:Y:S02]  /*3f00*/  LOP3.LUT R7, R82, 0x102, RZ, 0xfc, !PT ;  /* 0x0000010252077812 */ /* 0x002fe400078efcff */
[----:B------:R1:W-:Y:S01]  /*3f10*/  STL [R1+0xb3c], R9 ;  /* 0x000b3c0901007387 */ /* 0x0003e20000100800 */
[----:B------:R-:W-:Y:S01]  /*3f20*/  IMAD.MOV R75, RZ, RZ, -R75 ;  /* 0x000000ffff4b7224 */ /* 0x000fe200078e0a4b */
[----:B--2---:R-:W-:Y:S02]  /*3f30*/  IABS R0, R8 ;  /* 0x0000000800007213 */ /* 0x004fe40000000000 */
[----:B------:R2:W-:Y:S01]  /*3f40*/  STL [R1+0xcb0], R11 ;  /* 0x000cb00b01007387 */ /* 0x0005e20000100800 */
[----:B------:R-:W-:Y:S01]  /*3f50*/  IMAD R13, R3, R75, R13 ;  /* 0x0000004b030d7224 */ /* 0x000fe200078e020d */
[----:B0-----:R-:W-:Y:S01]  /*3f60*/  IABS R10, R10 ;  /* 0x0000000a000a7213 */ /* 0x001fe20000000000 */
[----:B------:R-:W-:Y:S01]  /*3f70*/  IMAD.HI.U32 R6, R5, R0, RZ ;  /* 0x0000000005067227 */ /* 0x000fe200078e00ff */
[----:B------:R0:W-:Y:S01]  /*3f80*/  STL [R1+0xd18], R7 ;  /* 0x000d180701007387 */ /* 0x0001e20000100800 */
[----:B-1----:R-:W-:-:S02]  /*3f90*/  IABS R9, R9 ;  /* 0x0000000900097213 */ /* 0x002fc40000000000 */
[----:B------:R-:W-:Y:S01]  /*3fa0*/  IMAD.MOV R6, RZ, RZ, -R6 ;  /* 0x000000ffff067224 */ /* 0x000fe200078e0a06 */
[----:B------:R1:W-:Y:S01]  /*3fb0*/  STL [R1+0xdd4], R8 ;  /* 0x000dd40801007387 */ /* 0x0003e20000100800 */
[----:B--2---:R-:W-:Y:S01]  /*3fc0*/  IMAD.HI.U32 R11, R5, R10, RZ ;  /* 0x0000000a050b7227 */ /* 0x004fe200078e00ff */
[----:B0-----:R-:W-:-:S03]  /*3fd0*/  IABS R7, R7 ;  /* 0x0000000700077213 */ /* 0x001fc60000000000 */
[----:B------:R-:W-:-:S04]  /*3fe0*/  IMAD.HI.U32 R12, R5, R9, RZ ;  /* 0x00000009050c7227 */ /* 0x000fc800078e00ff */
[----:B-1----:R-:W-:-:S04]  /*3ff0*/  IMAD.HI.U32 R8, R5, R7, RZ ;  /* 0x0000000705087227 */ /* 0x002fc800078e00ff */
[----:B------:R-:W-:Y:S02]  /*4000*/  IMAD.MOV R11, RZ, RZ, -R11 ;  /* 0x000000ffff0b7224 */ /* 0x000fe400078e0a0b */
[----:B------:R-:W-:Y:S02]  /*4010*/  IMAD.MOV R12, RZ, RZ, -R12 ;  /* 0x000000ffff0c7224 */ /* 0x000fe400078e0a0c */
[----:B------:R-:W-:Y:S02]  /*4020*/  IMAD.MOV R8, RZ, RZ, -R8 ;  /* 0x000000ffff087224 */ /* 0x000fe400078e0a08 */
[C---:B------:R-:W-:Y:S01]  /*4030*/  IMAD R10, R3.reuse, R11, R10 ;  /* 0x0000000b030a7224 */ /* 0x040fe200078e020a */
[C---:B------:R-:W-:Y:S01]  /*4040*/  LOP3.LUT R11, R82.reuse, 0x106, RZ, 0xfc, !PT ;  /* 0x00000106520b7812 */ /* 0x040fe200078efcff */
[C---:B------:R-:W-:Y:S02]  /*4050*/  IMAD R9, R3.reuse, R12, R9 ;  /* 0x0000000c03097224 */ /* 0x040fe400078e0209 */
[C---:B------:R-:W-:Y:S01]  /*4060*/  IMAD R7, R3.reuse, R8, R7 ;  /* 0x0000000803077224 */ /* 0x040fe200078e0207 */
[----:B------:R0:W-:Y:S01]  /*4070*/  STL [R1+0x350], R10 ;  /* 0x0003500a01007387 */ /* 0x0001e20000100800 */
[----:B------:R-:W-:Y:S01]  /*4080*/  IMAD R0, R3, R6, R0 ;  /* 0x0000000603007224 */ /* 0x000fe200078e0200 */
[----:B------:R-:W-:-:S02]  /*4090*/  LOP3.LUT R8, R82, 0x10c, RZ, 0xfc, !PT ;  /* 0x0000010c52087812 */ /* 0x000fc400078efcff */
[----:B------:R-:W-:Y:S02]  /*40a0*/  STL [R1+0xe0c], R13 ;  /* 0x000e0c0d01007387 */ /* 0x000fe40000100800 */
[----:B------:R-:W-:Y:S02]  /*40b0*/  IABS R6, R8 ;  /* 0x0000000800067213 */ /* 0x000fe40000000000 */
[----:B------:R1:W-:Y:S01]  /*40c0*/  STL [R1+0x470], R9 ;  /* 0x0004700901007387 */ /* 0x0003e20000100800 */
[----:B0-----:R-:W-:-:S03]  /*40d0*/  LOP3.LUT R10, R82, 0x108, RZ, 0xfc, !PT ;  /* 0x00000108520a7812 */ /* 0x001fc600078efcff */
[----:B------:R0:W-:Y:S01]  /*40e0*/  STL [R1+0x240], R7 ;  /* 0x0002400701007387 */ /* 0x0001e20000100800 */
[----:B------:R-:W-:-:S03]  /*40f0*/  IABS R12, R10 ;  /* 0x0000000a000c7213 */ /* 0x000fc60000000000 */
[----:B------:R2:W-:Y:S01]  /*4100*/  STL [R1+0x368], R0 ;  /* 0x0003680001007387 */ /* 0x0005e20000100800 */
[----:B-1----:R-:W-:Y:S01]  /*4110*/  LOP3.LUT R9, R82, 0x10a, RZ, 0xfc, !PT ;  /* 0x0000010a52097812 */ /* 0x002fe200078efcff */
[----:B------:R-:W-:Y:S02]  /*4120*/  IMAD.HI.U32 R76, R5, R12, RZ ;  /* 0x0000000c054c7227 */ /* 0x000fe400078e00ff */
[----:B------:R1:W-:Y:S02]  /*4130*/  STL [R1+0xc5c], R11 ;  /* 0x000c5c0b01007387 */ /* 0x0003e40000100800 */
[----:B0-----:R-:W-:Y:S02]  /*4140*/  VIADD R7, R4, 0x10e ;  /* 0x0000010e04077836 */ /* 0x001fe40000000000 */
[----:B------:R-:W-:Y:S01]  /*4150*/  STL [R1+0xcf8], R10 ;  /* 0x000cf80a01007387 */ /* 0x000fe20000100800 */
[----:B------:R-:W-:Y:S01]  /*4160*/  IMAD.MOV R76, RZ, RZ, -R76 ;  /* 0x000000ffff4c7224 */ /* 0x000fe200078e0a4c */
[----:B--2---:R-:W-:-:S02]  /*4170*/  IABS R0, R9 ;  /* 0x0000000900007213 */ /* 0x004fc40000000000 */
[----:B------:R0:W-:Y:S01]  /*4180*/  STL [R1+0xd14], R9 ;  /* 0x000d140901007387 */ /* 0x0001e20000100800 */
[----:B------:R-:W-:Y:S01]  /*4190*/  IMAD R12, R3, R76, R12 ;  /* 0x0000004c030c7224 */ /* 0x000fe200078e020c */
[----:B-1----:R-:W-:Y:S02]  /*41a0*/  IABS R11, R11 ;  /* 0x0000000b000b7213 */ /* 0x002fe40000000000 */
[----:B------:R1:W-:Y:S03]  /*41b0*/  STL [R1+0xd74], R8 ;  /* 0x000d740801007387 */ /* 0x0003e60000100800 */
[C---:B------:R-:W-:Y:S01]  /*41c0*/  IMAD.HI.U32 R75, R5.reuse, R11, RZ ;  /* 0x0000000b054b7227 */ /* 0x040fe200078e00ff */
[----:B------:R2:W-:Y:S03]  /*41d0*/  STL [R1+0xb34], R7 ;  /* 0x000b340701007387 */ /* 0x0005e60000100800 */
[C---:B0-----:R-:W-:Y:S01]  /*41e0*/  IMAD.HI.U32 R9, R5.reuse, R6, RZ ;  /* 0x0000000605097227 */ /* 0x041fe200078e00ff */
[----:B------:R-:W-:Y:S03]  /*41f0*/  STL [R1+0xe10], R12 ;  /* 0x000e100c01007387 */ /* 0x000fe60000100800 */
[----:B-1----:R-:W-:Y:S01]  /*4200*/  IMAD.HI.U32 R8, R5, R0, RZ ;  /* 0x0000000005087227 */ /* 0x002fe200078e00ff */
[----:B------:R-:W0:Y:S01]  /*4210*/  S2R R13, SR_TID.X ;  /* 0x00000000000d7919 */ /* 0x000e220000002100 */
[----:B--2---:R-:W-:-:S02]  /*4220*/  IABS R7, R7 ;  /* 0x0000000700077213 */ /* 0x004fc40000000000 */
[----:B------:R-:W-:Y:S02]  /*4230*/  IMAD.MOV R75, RZ, RZ, -R75 ;  /* 0x000000ffff4b7224 */ /* 0x000fe400078e0a4b */
[----:B------:R-:W-:Y:S02]  /*4240*/  IMAD.MOV R8, RZ, RZ, -R8 ;  /* 0x000000ffff087224 */ /* 0x000fe400078e0a08 */
[----:B------:R-:W-:-:S04]  /*4250*/  IMAD.HI.U32 R10, R5, R7, RZ ;  /* 0x00000007050a7227 */ /* 0x000fc800078e00ff */
[----:B------:R-:W-:Y:S02]  /*4260*/  IMAD.MOV R9, RZ, RZ, -R9 ;  /* 0x000000ffff097224 */ /* 0x000fe400078e0a09 */
[----:B------:R-:W-:Y:S02]  /*4270*/  IMAD.MOV R10, RZ, RZ, -R10 ;  /* 0x000000ffff0a7224 */ /* 0x000fe400078e0a0a */
[C---:B------:R-:W-:Y:S02]  /*4280*/  IMAD R11, R3.reuse, R75, R11 ;  /* 0x0000004b030b7224 */ /* 0x040fe400078e020b */
[C---:B------:R-:W-:Y:S02]  /*4290*/  IMAD R8, R3.reuse, R8, R0 ;  /* 0x0000000803087224 */ /* 0x040fe400078e0200 */
[C---:B------:R-:W-:Y:S01]  /*42a0*/  IMAD R0, R3.reuse, R9, R6 ;  /* 0x0000000903007224 */ /* 0x040fe200078e0206 */
[----:B------:R1:W-:Y:S01]  /*42b0*/  STL [R1+0x46c], R11 ;  /* 0x00046c0b01007387 */ /* 0x0003e20000100800 */
[----:B------:R-:W-:Y:S01]  /*42c0*/  IMAD R6, R3, R10, R7 ;  /* 0x0000000a03067224 */ /* 0x000fe200078e0207 */
[----:B------:R-:W-:-:S02]  /*42d0*/  LOP3.LUT R9, R82, 0x116, RZ, 0xfc, !PT ;  /* 0x0000011652097812 */ /* 0x000fc400078efcff */
[----:B------:R2:W-:Y:S02]  /*42e0*/  STL [R1+0x22c], R8 ;  /* 0x00022c0801007387 */ /* 0x0005e40000100800 */
[----:B------:R-:W-:Y:S02]  /*42f0*/  IABS R7, R9 ;  /* 0x0000000900077213 */ /* 0x000fe40000000000 */
[----:B------:R3:W-:Y:S01]  /*4300*/  STL [R1+0x37c], R0 ;  /* 0x00037c0001007387 */ /* 0x0007e20000100800 */
[C---:B-1----:R-:W-:Y:S02]  /*4310*/  LOP3.LUT R11, R82.reuse, 0x110, RZ, 0xfc, !PT ;  /* 0x00000110520b7812 */ /* 0x042fe400078efcff */
[----:B------:R-:W-:Y:S01]  /*4320*/  IMAD.HI.U32 R75, R5, R7, RZ ;  /* 0x00000007054b7227 */ /* 0x000fe200078e00ff */
[----:B------:R1:W-:Y:S01]  /*4330*/  STL [R1+0x4b0], R6 ;  /* 0x0004b00601007387 */ /* 0x0003e20000100800 */
[C---:B--2---:R-:W-:Y:S02]  /*4340*/  LOP3.LUT R8, R82.reuse, 0x118, RZ, 0xfc, !PT ;  /* 0x0000011852087812 */ /* 0x044fe400078efcff */
[----:B------:R-:W-:Y:S01]  /*4350*/  IMAD.MOV R75, RZ, RZ, -R75 ;  /* 0x000000ffff4b7224 */ /* 0x000fe200078e0a4b */
[----:B------:R2:W-:Y:S01]  /*4360*/  STL [R1+0xc30], R11 ;  /* 0x000c300b01007387 */ /* 0x0005e20000100800 */
[----:B---3--:R-:W-:-:S02]  /*4370*/  LOP3.LUT R0, R82, 0x112, RZ, 0xfc, !PT ;  /* 0x0000011252007812 */ /* 0x008fc400078efcff */
[----:B------:R-:W-:Y:S02]  /*4380*/  IABS R10, R8 ;  /* 0x00000008000a7213 */ /* 0x000fe40000000000 */
[----:B-1----:R-:W-:Y:S01]  /*4390*/  LOP3.LUT R6, R82, 0x114, RZ, 0xfc, !PT ;  /* 0x0000011452067812 */ /* 0x002fe200078efcff */
[----:B------:R1:W-:Y:S02]  /*43a0*/  STL [R1+0xc78], R0 ;  /* 0x000c780001007387 */ /* 0x0003e40000100800 */
[C---:B------:R-:W-:Y:S01]  /*43b0*/  IMAD.HI.U32 R76, R5.reuse, R10, RZ ;  /* 0x0000000a054c7227 */ /* 0x040fe200078e00ff */
[----:B--2---:R-:W-:Y:S01]  /*43c0*/  IABS R11, R11 ;  /* 0x0000000b000b7213 */ /* 0x004fe20000000000 */
[----:B------:R2:W-:Y:S02]  /*43d0*/  STL [R1+0xd48], R6 ;  /* 0x000d480601007387 */ /* 0x0005e40000100800 */
[----:B------:R-:W-:Y:S02]  /*43e0*/  IMAD.MOV R76, RZ, RZ, -R76 ;  /* 0x000000ffff4c7224 */ /* 0x000fe400078e0a4c */
[----:B------:R3:W-:Y:S01]  /*43f0*/  STL [R1+0xda4], R9 ;  /* 0x000da40901007387 */ /* 0x0007e20000100800 */
[----:B------:R-:W-:Y:S01]  /*4400*/  IMAD.HI.U32 R77, R5, R11, RZ ;  /* 0x0000000b054d7227 */ /* 0x000fe200078e00ff */
[----:B-1----:R-:W-:-:S02]  /*4410*/  IABS R0, R0 ;  /* 0x0000000000007213 */ /* 0x002fc40000000000 */
[----:B------:R1:W-:Y:S01]  /*4420*/  STL [R1+0xdc4], R8 ;  /* 0x000dc40801007387 */ /* 0x0003e20000100800 */
[----:B------:R-:W-:Y:S01]  /*4430*/  IMAD.MOV R77, RZ, RZ, -R77 ;  /* 0x000000ffff4d7224 */ /* 0x000fe200078e0a4d */
[----:B--2---:R-:W-:Y:S01]  /*4440*/  IABS R6, R6 ;  /* 0x0000000600067213 */ /* 0x004fe20000000000 */
[C---:B------:R-:W-:Y:S02]  /*4450*/  IMAD R10, R3.reuse, R76, R10 ;  /* 0x0000004c030a7224 */ /* 0x040fe400078e020a */
[----:B------:R-:W-:Y:S02]  /*4460*/  IMAD R11, R3, R77, R11 ;  /* 0x0000004d030b7224 */ /* 0x000fe400078e020b */
[----:B---3--:R-:W-:-:S03]  /*4470*/  IMAD.HI.U32 R9, R5, R6, RZ ;  /* 0x0000000605097227 */ /* 0x008fc600078e00ff */
[----:B------:R2:W-:Y:S01]  /*4480*/  STL [R1+0xe14], R11 ;  /* 0x000e140b01007387 */ /* 0x0005e20000100800 */
[----:B-1----:R-:W-:-:S04]  /*4490*/  IMAD.HI.U32 R8, R5, R0, RZ ;  /* 0x0000000005087227 */ /* 0x002fc800078e00ff */
[----:B------:R-:W-:Y:S02]  /*44a0*/  IMAD.MOV R8, RZ, RZ, -R8 ;  /* 0x000000ffff087224 */ /* 0x000fe400078e0a08 */
[----:B------:R-:W-:Y:S02]  /*44b0*/  IMAD.MOV R9, RZ, RZ, -R9 ;  /* 0x000000ffff097224 */ /* 0x000fe400078e0a09 */
[C---:B------:R-:W-:Y:S01]  /*44c0*/  IMAD R8, R3.reuse, R8, R0 ;  /* 0x0000000803087224 */ /* 0x040fe200078e0200 */
[C---:B--2---:R-:W-:Y:S01]  /*44d0*/  LOP3.LUT R11, R82.reuse, 0x11a, RZ, 0xfc, !PT ;  /* 0x0000011a520b7812 */ /* 0x044fe200078efcff */
[C---:B------:R-:W-:Y:S01]  /*44e0*/  IMAD R6, R3.reuse, R9, R6 ;  /* 0x0000000903067224 */ /* 0x040fe200078e0206 */
[----:B------:R-:W-:Y:S01]  /*44f0*/  LOP3.LUT R9, R82, 0x11c, RZ, 0xfc, !PT ;  /* 0x0000011c52097812 */ /* 0x000fe200078efcff */
[----:B------:R-:W-:Y:S01]  /*4500*/  IMAD R0, R3, R75, R7 ;  /* 0x0000004b03007224 */ /* 0x000fe200078e0207 */
[----:B------:R1:W-:Y:S01]  /*4510*/  STL [R1+0x228], R8 ;  /* 0x0002280801007387 */ /* 0x0003e20000100800 */
[----:B------:R-:W-:-:S02]  /*4520*/  IABS R75, R11 ;  /* 0x0000000b004b7213 */ /* 0x000fc40000000000 */
[----:B------:R-:W-:Y:S01]  /*4530*/  IABS R7, R9 ;  /* 0x0000000900077213 */ /* 0x000fe20000000000 */
[----:B------:R2:W-:Y:S02]  /*4540*/  STL [R1+0x364], R6 ;  /* 0x0003640601007387 */ /* 0x0005e40000100800 */
[C---:B------:R-:W-:Y:S02]  /*4550*/  IMAD.HI.U32 R76, R5.reuse, R75, RZ ;  /* 0x0000004b054c7227 */ /* 0x040fe400078e00ff */
[----:B------:R-:W-:Y:S02]  /*4560*/  STL [R1+0xe18], R10 ;  /* 0x000e180a01007387 */ /* 0x000fe40000100800 */
[----:B-1----:R-:W-:Y:S02]  /*4570*/  VIADD R8, R4, 0x11e ;  /* 0x0000011e04087836 */ /* 0x002fe40000000000 */
[----:B------:R1:W-:Y:S01]  /*4580*/  STL [R1+0x4ac], R0 ;  /* 0x0004ac0001007387 */ /* 0x0003e20000100800 */
[----:B------:R-:W-:Y:S01]  /*4590*/  IMAD.HI.U32 R77, R5, R7, RZ ;  /* 0x00000007054d7227 */ /* 0x000fe200078e00ff */
[----:B--2---:R-:W-:-:S02]  /*45a0*/  LOP3.LUT R6, R82, 0x120, RZ, 0xfc, !PT ;  /* 0x0000012052067812 */ /* 0x004fc400078efcff */
[----:B------:R2:W-:Y:S01]  /*45b0*/  STL [R1+0xc58], R11 ;  /* 0x000c580b01007387 */ /* 0x0005e20000100800 */
[----:B------:R-:W-:Y:S02]  /*45c0*/  IMAD.MOV R76, RZ, RZ, -R76 ;  /* 0x000000ffff4c7224 */ /* 0x000fe400078e0a4c */
[----:B------:R-:W-:Y:S01]  /*45d0*/  IMAD.MOV R77, RZ, RZ, -R77 ;  /* 0x000000ffff4d7224 */ /* 0x000fe200078e0a4d */
[----:B------:R3:W-:Y:S01]  /*45e0*/  STL [R1+0xcf4], R9 ;  /* 0x000cf40901007387 */ /* 0x0007e20000100800 */
[----:B-1----:R-:W-:Y:S02]  /*45f0*/  LOP3.LUT R0, R82, 0x122, RZ, 0xfc, !PT ;  /* 0x0000012252007812 */ /* 0x002fe400078efcff */
[C---:B------:R-:W-:Y:S01]  /*4600*/  IMAD R10, R3.reuse, R77, R7 ;  /* 0x0000004d030a7224 */ /* 0x040fe200078e0207 */
[----:B------:R1:W-:Y:S01]  /*4610*/  STL [R1+0xb20], R8 ;  /* 0x000b200801007387 */ /* 0x0003e20000100800 */
[----:B--2---:R-:W-:-:S03]  /*4620*/  IMAD R11, R3, R76, R75 ;  /* 0x0000004c030b7224 */ /* 0x004fc600078e024b */
[----:B------:R-:W-:Y:S01]  /*4630*/  STL [R1+0xd10], R6 ;  /* 0x000d100601007387 */ /* 0x000fe20000100800 */
[----:B---3--:R-:W-:-:S03]  /*4640*/  IABS R9, R6 ;  /* 0x0000000600097213 */ /* 0x008fc60000000000 */
[----:B------:R2:W-:Y:S01]  /*4650*/  STL [R1+0xd70], R0 ;  /* 0x000d700001007387 */ /* 0x0005e20000100800 */
[----:B-1----:R-:W-:Y:S01]  /*4660*/  IABS R8, R8 ;  /* 0x0000000800087213 */ /* 0x002fe20000000000 */
[C---:B------:R-:W-:Y:S02]  /*4670*/  IMAD.HI.U32 R79, R5.reuse, R9, RZ ;  /* 0x00000009054f7227 */ /* 0x040fe400078e00ff */
[----:B------:R1:W-:Y:S02]  /*4680*/  STL [R1+0x220], R11 ;  /* 0x0002200b01007387 */ /* 0x0003e40000100800 */
[----:B------:R-:W-:Y:S02]  /*4690*/  IMAD.HI.U32 R78, R5, R8, RZ ;  /* 0x00000008054e7227 */ /* 0x000fe400078e00ff */
[----:B------:R3:W-:Y:S01]  /*46a0*/  STL [R1+0x34c], R10 ;  /* 0x00034c0a01007387 */ /* 0x0007e20000100800 */
[----:B--2---:R-:W-:Y:S01]  /*46b0*/  IABS R0, R0 ;  /* 0x0000000000007213 */ /* 0x004fe20000000000 */
[----:B------:R-:W-:-:S02]  /*46c0*/  IMAD.MOV R79, RZ, RZ, -R79 ;  /* 0x000000ffff4f7224 */ /* 0x000fc400078e0a4f */
[----:B------:R-:W-:Y:S01]  /*46d0*/  IMAD.MOV R78, RZ, RZ, -R78 ;  /* 0x000000ffff4e7224 */ /* 0x000fe200078e0a4e */
[C---:B-1----:R-:W-:Y:S01]  /*46e0*/  LOP3.LUT R11, R82.reuse, 0x124, RZ, 0xfc, !PT ;  /* 0x00000124520b7812 */ /* 0x042fe200078efcff */
[----:B------:R-:W-:Y:S01]  /*46f0*/  IMAD.HI.U32 R6, R5, R0, RZ ;  /* 0x0000000005067227 */ /* 0x000fe200078e00ff */
[----:B---3--:R-:W-:-:S03]  /*4700*/  LOP3.LUT R10, R82, 0x128, RZ, 0xfc, !PT ;  /* 0x00000128520a7812 */ /* 0x008fc600078efcff */
[----:B------:R-:W-:Y:S01]  /*4710*/  IMAD.MOV R6, RZ, RZ, -R6 ;  /* 0x000000ffff067224 */ /* 0x000fe200078e0a06 */
[----:B------:R-:W-:Y:S01]  /*4720*/  IABS R77, R11 ;  /* 0x0000000b004d7213 */ /* 0x000fe20000000000 */
[C---:B------:R-:W-:Y:S01]  /*4730*/  IMAD R9, R3.reuse, R79, R9 ;  /* 0x0000004f03097224 */ /* 0x040fe200078e0209 */
[----:B------:R-:W-:Y:S01]  /*4740*/  IABS R76, R10 ;  /* 0x0000000a004c7213 */ /* 0x000fe20000000000 */
[C---:B------:R-:W-:Y:S01]  /*4750*/  IMAD R7, R3.reuse, R78, R8 ;  /* 0x0000004e03077224 */ /* 0x040fe200078e0208 */
[----:B------:R-:W-:Y:S01]  /*4760*/  LOP3.LUT R8, R82, 0x126, RZ, 0xfc, !PT ;  /* 0x0000012652087812 */ /* 0x000fe200078efcff */
[----:B------:R-:W-:Y:S01]  /*4770*/  IMAD R0, R3, R6, R0 ;  /* 0x0000000603007224 */ /* 0x000fe200078e0200 */
[----:B------:R1:W-:Y:S01]  /*4780*/  STL [R1+0xe1c], R9 ;  /* 0x000e1c0901007387 */ /* 0x0003e20000100800 */
[----:B------:R-:W-:-:S03]  /*4790*/  IMAD.HI.U32 R78, R5, R77, RZ ;  /* 0x0000004d054e7227 */ /* 0x000fc600078e00ff */
[----:B------:R2:W-:Y:S01]  /*47a0*/  STL [R1+0x510], R7 ;  /* 0x0005100701007387 */ /* 0x0005e20000100800 */
[----:B------:R-:W-:-:S03]  /*47b0*/  IMAD.HI.U32 R80, R5, R76, RZ ;  /* 0x0000004c05507227 */ /* 0x000fc600078e00ff */
[----:B------:R3:W-:Y:S01]  /*47c0*/  STL [R1+0x20c], R0 ;  /* 0x00020c0001007387 */ /* 0x0007e20000100800 */
[----:B------:R-:W-:Y:S01]  /*47d0*/  IMAD.MOV R78, RZ, RZ, -R78 ;  /* 0x000000ffff4e7224 */ /* 0x000fe200078e0a4e */
[C---:B-1----:R-:W-:Y:S01]  /*47e0*/  LOP3.LUT R9, R82.reuse, 0x12a, RZ, 0xfc, !PT ;  /* 0x0000012a52097812 */ /* 0x042fe200078efcff */
[----:B------:R-:W-:Y:S01]  /*47f0*/  IMAD.MOV R80, RZ, RZ, -R80 ;  /* 0x000000ffff507224 */ /* 0x000fe200078e0a50 */
[----:B------:R0:W-:Y:S01]  /*4800*/  STL [R1+0xc74], R11 ;  /* 0x000c740b01007387 */ /* 0x0001e20000100800 */
[----:B--2---:R-:W-:-:S03]  /*4810*/  LOP3.LUT R7, R82, 0x12c, RZ, 0xfc, !PT ;  /* 0x0000012c52077812 */ /* 0x004fc600078efcff */
[----:B------:R1:W-:Y:S01]  /*4820*/  STL [R1+0xcac], R8 ;  /* 0x000cac0801007387 */ /* 0x0003e20000100800 */
[----:B---3--:R-:W-:-:S03]  /*4830*/  IABS R0, R9 ;  /* 0x0000000900007213 */ /* 0x008fc60000000000 */
[----:B------:R2:W-:Y:S01]  /*4840*/  STL [R1+0xd58], R10 ;  /* 0x000d580a01007387 */ /* 0x0005e20000100800 */
[----:B------:R-:W-:Y:S02]  /*4850*/  IABS R6, R7 ;  /* 0x0000000700067213 */ /* 0x000fe40000000000 */
[----:B0-----:R-:W-:Y:S01]  /*4860*/  LOP3.LUT R11, R13, 0x3f, RZ, 0xc0, !PT ;  /* 0x0000003f0d0b7812 */ /* 0x001fe200078ec0ff */
[----:B------:R-:W-:Y:S01]  /*4870*/  STL [R1+0xd6c], R9 ;  /* 0x000d6c0901007387 */ /* 0x000fe20000100800 */
[----:B-1----:R-:W-:Y:S01]  /*4880*/  IABS R8, R8 ;  /* 0x0000000800087213 */ /* 0x002fe20000000000 */
[C---:B------:R-:W-:Y:S02]  /*4890*/  IMAD.HI.U32 R75, R5.reuse, R6, RZ ;  /* 0x00000006054b7227 */ /* 0x040fe400078e00ff */
[----:B------:R0:W-:Y:S02]  /*48a0*/  STL [R1+0xdc0], R7 ;  /* 0x000dc00701007387 */ /* 0x0001e40000100800 */
[----:B------:R-:W-:-:S04]  /*48b0*/  IMAD.HI.U32 R79, R5, R8, RZ ;  /* 0x00000008054f7227 */ /* 0x000fc800078e00ff */
[----:B------:R-:W-:Y:S02]  /*48c0*/  IMAD.MOV R79, RZ, RZ, -R79 ;  /* 0x000000ffff4f7224 */ /* 0x000fe400078e0a4f */
[----:B--2---:R-:W-:Y:S02]  /*48d0*/  IMAD R10, R3, R78, R77 ;  /* 0x0000004e030a7224 */ /* 0x004fe400078e024d */
[----:B0-----:R-:W-:-:S03]  /*48e0*/  IMAD.HI.U32 R7, R5, R0, RZ ;  /* 0x0000000005077227 */ /* 0x001fc600078e00ff */
[----:B------:R0:W-:Y:S01]  /*48f0*/  STL [R1+0x318], R10 ;  /* 0x0003180a01007387 */ /* 0x0001e20000100800 */
[----:B------:R-:W-:Y:S02]  /*4900*/  IMAD.MOV R7, RZ, RZ, -R7 ;  /* 0x000000ffff077224 */ /* 0x000fe400078e0a07 */
[C---:B------:R-:W-:Y:S02]  /*4910*/  IMAD R9, R3.reuse, R79, R8 ;  /* 0x0000004f03097224 */ /* 0x040fe400078e0208 */
[C---:B------:R-:W-:Y:S02]  /*4920*/  IMAD R8, R3.reuse, R80, R76 ;  /* 0x0000005003087224 */ /* 0x040fe400078e024c */
[----:B------:R-:W-:Y:S02]  /*4930*/  IMAD.MOV R75, RZ, RZ, -R75 ;  /* 0x000000ffff4b7224 */ /* 0x000fe400078e0a4b */
[C---:B------:R-:W-:Y:S01]  /*4940*/  IMAD R7, R3.reuse, R7, R0 ;  /* 0x0000000703077224 */ /* 0x040fe200078e0200 */
[----:B------:R1:W-:Y:S01]  /*4950*/  STL [R1+0xe20], R8 ;  /* 0x000e200801007387 */ /* 0x0003e20000100800 */
[----:B------:R-:W-:-:S02]  /*4960*/  IMAD R0, R3, R75, R6 ;  /* 0x0000004b03007224 */ /* 0x000fc400078e0206 */
[----:B0-----:R-:W-:Y:S01]  /*4970*/  VIADD R10, R4, 0x12e ;  /* 0x0000012e040a7836 */ /* 0x001fe20000000000 */
[----:B------:R0:W-:Y:S04]  /*4980*/  STL [R1+0x530], R9 ;  /* 0x0005300901007387 */ /* 0x0001e80000100800 */
[----:B------:R2:W-:Y:S01]  /*4990*/  STL [R1+0x208], R7 ;  /* 0x0002080701007387 */ /* 0x0005e20000100800 */
[----:B------:R-:W-:Y:S02]  /*49a0*/  IABS R79, R10 ;  /* 0x0000000a004f7213 */ /* 0x000fe40000000000 */
[C---:B-1----:R-:W-:Y:S01]  /*49b0*/  LOP3.LUT R8, R82.reuse, 0x136, RZ, 0xfc, !PT ;  /* 0x0000013652087812 */ /* 0x042fe200078efcff */
[----:B------:R1:W-:Y:S01]  /*49c0*/  STL [R1+0x314], R0 ;  /* 0x0003140001007387 */ /* 0x0003e20000100800 */
[----:B0-----:R-:W-:Y:S01]  /*49d0*/  LOP3.LUT R9, R82, 0x134, RZ, 0xfc, !PT ;  /* 0x0000013452097812 */ /* 0x001fe200078efcff */
[----:B------:R-:W-:-:S02]  /*49e0*/  IMAD.HI.U32 R80, R5, R79, RZ ;  /* 0x0000004f05507227 */ /* 0x000fc400078e00ff */
[----:B------:R0:W-:Y:S01]  /*49f0*/  STL [R1+0xb14], R10 ;  /* 0x000b140a01007387 */ /* 0x0001e20000100800 */
[----:B------:R-:W-:Y:S02]  /*4a00*/  IABS R75, R8 ;  /* 0x00000008004b7213 */ /* 0x000fe40000000000 */
[C---:B--2---:R-:W-:Y:S01]  /*4a10*/  LOP3.LUT R7, R82.reuse, 0x130, RZ, 0xfc, !PT ;  /* 0x0000013052077812 */ /* 0x044fe200078efcff */
[----:B------:R-:W-:Y:S01]  /*4a20*/  IMAD.MOV R80, RZ, RZ, -R80 ;  /* 0x000000ffff507224 */ /* 0x000fe200078e0a50 */
[----:B------:R-:W-:Y:S01]  /*4a30*/  IABS R6, R9 ;  /* 0x0000000900067213 */ /* 0x000fe20000000000 */
[C---:B------:R-:W-:Y:S01]  /*4a40*/  IMAD.HI.U32 R78, R5.reuse, R75, RZ ;  /* 0x0000004b054e7227 */ /* 0x040fe200078e00ff */
[C---:B-1----:R-:W-:Y:S01]  /*4a50*/  LOP3.LUT R0, R82.reuse, 0x132, RZ, 0xfc, !PT ;  /* 0x0000013252007812 */ /* 0x042fe200078efcff */
[----:B------:R1:W-:Y:S02]  /*4a60*/  STL [R1+0xc90], R7 ;  /* 0x000c900701007387 */ /* 0x0003e40000100800 */
[----:B------:R-:W-:Y:S01]  /*4a70*/  IMAD.HI.U32 R77, R5, R6, RZ ;  /* 0x00000006054d7227 */ /* 0x000fe200078e00ff */
[----:B0-----:R-:W-:Y:S01]  /*4a80*/  LOP3.LUT R10, R82, 0x14c, RZ, 0xfc, !PT ;  /* 0x0000014c520a7812 */ /* 0x001fe200078efcff */
[----:B------:R0:W-:Y:S02]  /*4a90*/  STL [R1+0xcdc], R0 ;  /* 0x000cdc0001007387 */ /* 0x0001e40000100800 */
[----:B------:R-:W-:-:S02]  /*4aa0*/  IMAD.MOV R77, RZ, RZ, -R77 ;  /* 0x000000ffff4d7224 */ /* 0x000fc400078e0a4d */
[----:B------:R2:W-:Y:S01]  /*4ab0*/  STL [R1+0xd98], R9 ;  /* 0x000d980901007387 */ /* 0x0005e20000100800 */
[----:B------:R-:W-:Y:S01]  /*4ac0*/  IMAD.MOV R78, RZ, RZ, -R78 ;  /* 0x000000ffff4e7224 */ /* 0x000fe200078e0a4e */
[----:B-1----:R-:W-:Y:S02]  /*4ad0*/  IABS R7, R7 ;  /* 0x0000000700077213 */ /* 0x002fe40000000000 */
[----:B------:R1:W-:Y:S01]  /*4ae0*/  STL [R1+0xde4], R8 ;  /* 0x000de40801007387 */ /* 0x0003e20000100800 */
[----:B0-----:R-:W-:Y:S02]  /*4af0*/  IABS R0, R0 ;  /* 0x0000000000007213 */ /* 0x001fe40000000000 */
[----:B------:R-:W-:Y:S01]  /*4b00*/  IMAD.HI.U32 R81, R5, R7, RZ ;  /* 0x0000000705517227 */ /* 0x000fe200078e00ff */
[----:B--2---:R-:W-:-:S03]  /*4b10*/  LOP3.LUT R9, R82, 0x13c, RZ, 0xfc, !PT ;  /* 0x0000013c52097812 */ /* 0x004fc600078efcff */
[----:B------:R-:W-:Y:S02]  /*4b20*/  IMAD.MOV R81, RZ, RZ, -R81 ;  /* 0x000000ffff517224 */ /* 0x000fe400078e0a51 */
[----:B------:R-:W-:-:S04]  /*4b30*/  IMAD.HI.U32 R76, R5, R0, RZ ;  /* 0x00000000054c7227 */ /* 0x000fc800078e00ff */
[C---:B------:R-:W-:Y:S02]  /*4b40*/  IMAD R7, R3.reuse, R81, R7 ;  /* 0x0000005103077224 */ /* 0x040fe400078e0207 */
[C---:B-1----:R-:W-:Y:S02]  /*4b50*/  IMAD R8, R3.reuse, R80, R79 ;  /* 0x0000005003087224 */ /* 0x042fe400078e024f */
[----:B------:R-:W-:Y:S01]  /*4b60*/  IMAD.MOV R76, RZ, RZ, -R76 ;  /* 0x000000ffff4c7224 */ /* 0x000fe200078e0a4c */
[----:B------:R0:W-:Y:S04]  /*4b70*/  STL [R1+0xe24], R7 ;  /* 0x000e240701007387 */ /* 0x0001e80000100800 */
[----:B------:R1:W-:Y:S01]  /*4b80*/  STL [R1+0x50c], R8 ;  /* 0x00050c0801007387 */ /* 0x0003e20000100800 */
[C---:B0-----:R-:W-:Y:S01]  /*4b90*/  IMAD R7, R3.reuse, R78, R75 ;  /* 0x0000004e03077224 */ /* 0x041fe200078e024b */
[----:B------:R-:W-:Y:S01]  /*4ba0*/  IABS R75, R9 ;  /* 0x00000009004b7213 */ /* 0x000fe20000000000 */
[----:B-1----:R-:W-:-:S02]  /*4bb0*/  IMAD R8, R3, R76, R0 ;  /* 0x0000004c03087224 */ /* 0x002fc400078e0200 */
[----:B------:R-:W-:Y:S01]  /*4bc0*/  IMAD R0, R3, R77, R6 ;  /* 0x0000004d03007224 */ /* 0x000fe200078e0206 */
[----:B------:R-:W-:Y:S01]  /*4bd0*/  LOP3.LUT R6, R82, 0x138, RZ, 0xfc, !PT ;  /* 0x0000013852067812 */ /* 0x000fe200078efcff */
[----:B------:R-:W-:Y:S01]  /*4be0*/  IMAD.HI.U32 R78, R5, R75, RZ ;  /* 0x0000004b054e7227 */ /* 0x000fe200078e00ff */
[----:B------:R0:W-:Y:S03]  /*4bf0*/  STL [R1+0x200], R8 ;  /* 0x0002000801007387 */ /* 0x0001e60000100800 */
[----:B------:R-:W-:Y:S01]  /*4c00*/  IMAD.MOV R78, RZ, RZ, -R78 ;  /* 0x000000ffff4e7224 */ /* 0x000fe200078e0a4e */
[----:B------:R1:W-:Y:S04]  /*4c10*/  STL [R1+0x2dc], R0 ;  /* 0x0002dc0001007387 */ /* 0x0003e80000100800 */
[----:B------:R2:W-:Y:S01]  /*4c20*/  STL [R1+0x52c], R7 ;  /* 0x00052c0701007387 */ /* 0x0005e20000100800 */
[----:B0-----:R-:W-:-:S03]  /*4c30*/  VIADD R8, R4, 0x13e ;  /* 0x0000013e04087836 */ /* 0x001fc60000000000 */
[----:B------:R0:W-:Y:S01]  /*4c40*/  STL [R1+0xc54], R6 ;  /* 0x000c540601007387 */ /* 0x0001e20000100800 */
[C---:B-1----:R-:W-:Y:S02]  /*4c50*/  LOP3.LUT R0, R82.reuse, 0x13a, RZ, 0xfc, !PT ;  /* 0x0000013a52007812 */ /* 0x042fe400078efcff */
[----:B------:R-:W-:Y:S02]  /*4c60*/  IABS R76, R8 ;  /* 0x00000008004c7213 */ /* 0x000fe40000000000 */
[----:B--2---:R-:W-:Y:S01]  /*4c70*/  LOP3.LUT R7, R82, 0x140, RZ, 0xfc, !PT ;  /* 0x0000014052077812 */ /* 0x004fe200078efcff */
[----:B------:R1:W-:Y:S02]  /*4c80*/  STL [R1+0xca8], R0 ;  /* 0x000ca80001007387 */ /* 0x0003e40000100800 */
[----:B------:R-:W-:Y:S01]  /*4c90*/  IMAD.HI.U32 R79, R5, R76, RZ ;  /* 0x0000004c054f7227 */ /* 0x000fe200078e00ff */
[----:B0-----:R-:W-:Y:S01]  /*4ca0*/  IABS R6, R6 ;  /* 0x0000000600067213 */ /* 0x001fe20000000000 */
[----:B------:R0:W-:Y:S01]  /*4cb0*/  STL [R1+0xd54], R9 ;  /* 0x000d540901007387 */ /* 0x0001e20000100800 */
[----:B------:R-:W-:Y:S01]  /*4cc0*/  IABS R90, R7 ;  /* 0x00000007005a7213 */ /* 0x000fe20000000000 */
[----:B------:R-:W-:-:S02]  /*4cd0*/  IMAD.MOV R79, RZ, RZ, -R79 ;  /* 0x000000ffff4f7224 */ /* 0x000fc400078e0a4f */
[C---:B------:R-:W-:Y:S01]  /*4ce0*/  IMAD.HI.U32 R81, R5.reuse, R6, RZ ;  /* 0x0000000605517227 */ /* 0x040fe200078e00ff */
[----:B------:R2:W-:Y:S01]  /*4cf0*/  STL [R1+0xb04], R8 ;  /* 0x000b040801007387 */ /* 0x0005e20000100800 */
[----:B-1----:R-:W-:Y:S02]  /*4d00*/  IABS R0, R0 ;  /* 0x0000000000007213 */ /* 0x002fe40000000000 */
[----:B------:R-:W-:Y:S01]  /*4d10*/  IMAD.MOV R81, RZ, RZ, -R81 ;  /* 0x000000ffff517224 */ /* 0x000fe200078e0a51 */
[----:B------:R1:W-:Y:S01]  /*4d20*/  STL [R1+0xd68], R7 ;  /* 0x000d680701007387 */ /* 0x0003e20000100800 */
[----:B------:R-:W-:Y:S01]  /*4d30*/  IMAD.HI.U32 R80, R5, R90, RZ ;  /* 0x0000005a05507227 */ /* 0x000fe200078e00ff */
[----:B0-----:R-:W-:-:S03]  /*4d40*/  LOP3.LUT R9, R82, 0x142, RZ, 0xfc, !PT ;  /* 0x0000014252097812 */ /* 0x001fc600078efcff */
[----:B------:R-:W-:Y:S01]  /*4d50*/  IMAD.HI.U32 R77, R5, R0, RZ ;  /* 0x00000000054d7227 */ /* 0x000fe200078e00ff */
[----:B--2---:R-:W-:-:S03]  /*4d60*/  LOP3.LUT R8, R82, 0x144, RZ, 0xfc, !PT ;  /* 0x0000014452087812 */ /* 0x004fc600078efcff */
[C---:B------:R-:W-:Y:S02]  /*4d70*/  IMAD R6, R3.reuse, R81, R6 ;  /* 0x0000005103067224 */ /* 0x040fe400078e0206 */
[----:B------:R-:W-:Y:S02]  /*4d80*/  IMAD.MOV R77, RZ, RZ, -R77 ;  /* 0x000000ffff4d7224 */ /* 0x000fe400078e0a4d */
[----:B------:R-:W-:Y:S01]  /*4d90*/  IMAD.MOV R80, RZ, RZ, -R80 ;  /* 0x000000ffff507224 */ /* 0x000fe200078e0a50 */
[----:B------:R0:W-:Y:S01]  /*4da0*/  STL [R1+0xe28], R6 ;  /* 0x000e280601007387 */ /* 0x0001e20000100800 */
[C---:B-1----:R-:W-:Y:S02]  /*4db0*/  IMAD R7, R3.reuse, R77, R0 ;  /* 0x0000004d03077224 */ /* 0x042fe400078e0200 */
[C---:B------:R-:W-:Y:S02]  /*4dc0*/  IMAD R90, R3.reuse, R80, R90 ;  /* 0x00000050035a7224 */ /* 0x040fe400078e025a */
[C---:B------:R-:W-:Y:S01]  /*4dd0*/  IMAD R0, R3.reuse, R79, R76 ;  /* 0x0000004f03007224 */ /* 0x040fe200078e024c */
[----:B------:R1:W-:Y:S01]  /*4de0*/  STL [R1+0x1ec], R7 ;  /* 0x0001ec0701007387 */ /* 0x0003e20000100800 */
[----:B------:R-:W-:Y:S01]  /*4df0*/  IABS R76, R8 ;  /* 0x00000008004c7213 */ /* 0x000fe20000000000 */
[----:B0-----:R-:W-:Y:S01]  /*4e00*/  IMAD R6, R3, R78, R75 ;  /* 0x0000004e03067224 */ /* 0x001fe200078e024b */
[----:B------:R-:W-:-:S03]  /*4e10*/  IABS R78, R9 ;  /* 0x00000009004e7213 */ /* 0x000fc60000000000 */
[C---:B------:R-:W-:Y:S01]  /*4e20*/  IMAD.HI.U32 R80, R5.reuse, R76, RZ ;  /* 0x0000004c05507227 */ /* 0x040fe200078e00ff */
[----:B------:R0:W-:Y:S01]  /*4e30*/  STL [R1+0x56c], R6 ;  /* 0x00056c0601007387 */ /* 0x0001e20000100800 */
[C---:B-1----:R-:W-:Y:S02]  /*4e40*/  LOP3.LUT R7, R82.reuse, 0x146, RZ, 0xfc, !PT ;  /* 0x0000014652077812 */ /* 0x042fe400078efcff */
[C---:B------:R-:W-:Y:S01]  /*4e50*/  IMAD.HI.U32 R79, R5.reuse, R78, RZ ;  /* 0x0000004e054f7227 */ /* 0x040fe200078e00ff */
[----:B------:R-:W-:Y:S01]  /*4e60*/  STL [R1+0xe2c], R90 ;  /* 0x000e2c5a01007387 */ /* 0x000fe20000100800 */
[----:B------:R-:W-:Y:S02]  /*4e70*/  IABS R77, R7 ;  /* 0x00000007004d7213 */ /* 0x000fe40000000000 */
[----:B------:R-:W-:Y:S01]  /*4e80*/  IMAD.MOV R79, RZ, RZ, -R79 ;  /* 0x000000ffff4f7224 */ /* 0x000fe200078e0a4f */
[----:B------:R1:W-:Y:S01]  /*4e90*/  STL [R1+0x58c], R0 ;  /* 0x00058c0001007387 */ /* 0x0003e20000100800 */
[----:B------:R-:W-:Y:S01]  /*4ea0*/  IMAD.MOV R80, RZ, RZ, -R80 ;  /* 0x000000ffff507224 */ /* 0x000fe200078e0a50 */
[C---:B0-----:R-:W-:Y:S01]  /*4eb0*/  LOP3.LUT R6, R82.reuse, 0x148, RZ, 0xfc, !PT ;  /* 0x0000014852067812 */ /* 0x041fe200078efcff */
[----:B------:R-:W-:Y:S01]  /*4ec0*/  IMAD.HI.U32 R81, R5, R77, RZ ;  /* 0x0000004d05517227 */ /* 0x000fe200078e00ff */
[----:B------:R0:W-:Y:S02]  /*4ed0*/  STL [R1+0xc04], R9 ;  /* 0x000c040901007387 */ /* 0x0001e40000100800 */
[----:B------:R-:W-:Y:S01]  /*4ee0*/  IABS R88, R6 ;  /* 0x0000000600587213 */ /* 0x000fe20000000000 */
[----:B------:R-:W-:Y:S01]  /*4ef0*/  IMAD.MOV R81, RZ, RZ, -R81 ;  /* 0x000000ffff517224 */ /* 0x000fe200078e0a51 */
[----:B------:R2:W-:Y:S01]  /*4f00*/  STL [R1+0xcd8], R8 ;  /* 0x000cd80801007387 */ /* 0x0005e20000100800 */
[----:B-1----:R-:W-:-:S02]  /*4f10*/  LOP3.LUT R0, R82, 0x14a, RZ, 0xfc, !PT ;  /* 0x0000014a52007812 */ /* 0x002fc400078efcff */
[----:B------:R-:W-:Y:S01]  /*4f20*/  IMAD.HI.U32 R83, R5, R88, RZ ;  /* 0x0000005805537227 */ /* 0x000fe200078e00ff */
[----:B------:R1:W-:Y:S03]  /*4f30*/  STL [R1+0xd0c], R7 ;  /* 0x000d0c0701007387 */ /* 0x0003e60000100800 */
[----:B------:R-:W-:Y:S01]  /*4f40*/  IMAD.MOV R83, RZ, RZ, -R83 ;  /* 0x000000ffff537224 */ /* 0x000fe200078e0a53 */
[----:B------:R3:W-:Y:S01]  /*4f50*/  STL [R1+0xda0], R6 ;  /* 0x000da00601007387 */ /* 0x0007e20000100800 */
[----:B0-----:R-:W-:Y:S02]  /*4f60*/  VIADD R9, R4, 0x14e ;  /* 0x0000014e04097836 */ /* 0x001fe40000000000 */
[C---:B--2---:R-:W-:Y:S01]  /*4f70*/  IMAD R8, R3.reuse, R79, R78 ;  /* 0x0000004f03087224 */ /* 0x044fe200078e024e */
[----:B------:R0:W-:Y:S01]  /*4f80*/  STL [R1+0xdbc], R0 ;  /* 0x000dbc0001007387 */ /* 0x0001e20000100800 */
[C---:B------:R-:W-:Y:S01]  /*4f90*/  IMAD R88, R3.reuse, R83, R88 ;  /* 0x0000005303587224 */ /* 0x040fe200078e0258 */
[----:B------:R-:W-:Y:S01]  /*4fa0*/  IABS R78, R9 ;  /* 0x00000009004e7213 */ /* 0x000fe20000000000 */
[C---:B-1----:R-:W-:Y:S01]  /*4fb0*/  IMAD R7, R3.reuse, R80, R76 ;  /* 0x0000005003077224 */ /* 0x042fe200078e024c */
[----:B------:R1:W-:Y:S01]  /*4fc0*/  STL [R1+0x1e4], R8 ;  /* 0x0001e40801007387 */ /* 0x0003e20000100800 */
[----:B------:R-:W-:Y:S01]  /*4fd0*/  IABS R80, R10 ;  /* 0x0000000a00507213 */ /* 0x000fe20000000000 */
[----:B---3--:R-:W-:-:S02]  /*4fe0*/  IMAD R6, R3, R81, R77 ;  /* 0x0000005103067224 */ /* 0x008fc400078e024d */
[----:B------:R2:W-:Y:S01]  /*4ff0*/  STL [R1+0x5a4], R7 ;  /* 0x0005a40701007387 */ /* 0x0005e20000100800 */
[C---:B------:R-:W-:Y:S01]  /*5000*/  IMAD.HI.U32 R83, R5.reuse, R78, RZ ;  /* 0x0000004e05537227 */ /* 0x040fe200078e00ff */
[----:B0-----:R-:W-:Y:S02]  /*5010*/  IABS R0, R0 ;  /* 0x0000000000007213 */ /* 0x001fe40000000000 */
[----:B------:R-:W-:Y:S01]  /*5020*/  STL [R1+0xe30], R88 ;  /* 0x000e305801007387 */ /* 0x000fe20000100800 */
[C---:B------:R-:W-:Y:S01]  /*5030*/  IMAD.HI.U32 R81, R5.reuse, R80, RZ ;  /* 0x0000005005517227 */ /* 0x040fe200078e00ff */
[C---:B-1----:R-:W-:Y:S02]  /*5040*/  LOP3.LUT R8, R82.reuse, 0x150, RZ, 0xfc, !PT ;  /* 0x0000015052087812 */ /* 0x042fe400078efcff */
[----:B------:R0:W-:Y:S01]  /*5050*/  STL [R1+0x5ac], R6 ;  /* 0x0005ac0601007387 */ /* 0x0001e20000100800 */
[----:B------:R-:W-:Y:S01]  /*5060*/  IMAD.HI.U32 R75, R5, R0, RZ ;  /* 0x00000000054b7227 */ /* 0x000fe200078e00ff */
[----:B--2---:R-:W-:-:S02]  /*5070*/  LOP3.LUT R7, R82, 0x152, RZ, 0xfc, !PT ;  /* 0x0000015252077812 */ /* 0x004fc400078efcff */
[----:B------:R-:W-:Y:S01]  /*5080*/  IABS R79, R8 ;  /* 0x00000008004f7213 */ /* 0x000fe20000000000 */
[----:B------:R-:W-:Y:S02]  /*5090*/  IMAD.MOV R75, RZ, RZ, -R75 ;  /* 0x000000ffff4b7224 */ /* 0x000fe400078e0a4b */
[----:B------:R-:W-:Y:S02]  /*50a0*/  IMAD.MOV R81, RZ, RZ, -R81 ;  /* 0x000000ffff517224 */ /* 0x000fe400078e0a51 */
[----:B------:R-:W-:Y:S01]  /*50b0*/  IMAD R0, R3, R75, R0 ;  /* 0x0000004b03007224 */ /* 0x000fe200078e0200 */
[----:B0-----:R-:W-:Y:S01]  /*50c0*/  LOP3.LUT R6, R82, 0x154, RZ, 0xfc, !PT ;  /* 0x0000015452067812 */ /* 0x001fe200078efcff */
[----:B------:R-:W-:-:S03]  /*50d0*/  IMAD.HI.U32 R84, R5, R79, RZ ;  /* 0x0000004f05547227 */ /* 0x000fc600078e00ff */
[----:B------:R0:W-:Y:S01]  /*50e0*/  STL [R1+0x1e0], R0 ;  /* 0x0001e00001007387 */ /* 0x0001e20000100800 */
[----:B------:R-:W-:Y:S01]  /*50f0*/  IABS R75, R6 ;  /* 0x00000006004b7213 */ /* 0x000fe20000000000 */
[----:B------:R-:W-:Y:S02]  /*5100*/  IMAD.MOV R83, RZ, RZ, -R83 ;  /* 0x000000ffff537224 */ /* 0x000fe400078e0a53 */
[----:B------:R1:W-:Y:S01]  /*5110*/  STL [R1+0xe34], R4 ;  /* 0x000e340401007387 */ /* 0x0003e20000100800 */
[----:B------:R-:W-:Y:S02]  /*5120*/  IMAD.MOV R84, RZ, RZ, -R84 ;  /* 0x000000ffff547224 */ /* 0x000fe400078e0a54 */
[----:B------:R-:W-:Y:S01]  /*5130*/  IMAD.HI.U32 R77, R5, R75, RZ ;  /* 0x0000004b054d7227 */ /* 0x000fe200078e00ff */
[----:B------:R2:W-:Y:S01]  /*5140*/  STL [R1+0xc50], R10 ;  /* 0x000c500a01007387 */ /* 0x0005e20000100800 */
[----:B0-----:R-:W-:Y:S02]  /*5150*/  IABS R0, R7 ;  /* 0x0000000700007213 */ /* 0x001fe40000000000 */
[----:B------:R-:W-:Y:S01]  /*5160*/  IMAD.MOV R77, RZ, RZ, -R77 ;  /* 0x000000ffff4d7224 */ /* 0x000fe200078e0a4d */
[----:B------:R0:W-:Y:S01]  /*5170*/  STL [R1+0xaec], R9 ;  /* 0x000aec0901007387 */ /* 0x0001e20000100800 */
[----:B-1----:R-:W-:-:S02]  /*5180*/  IMAD R4, R3, R81, R80 ;  /* 0x0000005103047224 */ /* 0x002fc400078e0250 */
[----:B------:R-:W-:Y:S01]  /*5190*/  IMAD.HI.U32 R76, R5, R0, RZ ;  /* 0x00000000054c7227 */ /* 0x000fe200078e00ff */
[----:B------:R1:W-:Y:S01]  /*51a0*/  STL [R1+0xcf0], R8 ;  /* 0x000cf00801007387 */ /* 0x0003e20000100800 */
[C---:B--2---:R-:W-:Y:S02]  /*51b0*/  LOP3.LUT R10, R82.reuse, 0x192, RZ, 0xfc, !PT ;  /* 0x00000192520a7812 */ /* 0x044fe400078efcff */
[----:B------:R-:W-:Y:S01]  /*51c0*/  IMAD.MOV R76, RZ, RZ, -R76 ;  /* 0x000000ffff4c7224 */ /* 0x000fe200078e0a4c */
[----:B------:R2:W-:Y:S01]  /*51d0*/  STL [R1+0xd38], R7 ;  /* 0x000d380701007387 */ /* 0x0005e20000100800 */
[----:B0-----:R-:W-:-:S03]  /*51e0*/  LOP3.LUT R9, R82, 0x178, RZ, 0xfc, !PT ;  /* 0x0000017852097812 */ /* 0x001fc600078efcff */
[----:B------:R0:W-:Y:S01]  /*51f0*/  STL [R1+0xdd8], R6 ;  /* 0x000dd80601007387 */ /* 0x0001e20000100800 */
[----:B-1----:R-:W-:-:S03]  /*5200*/  LOP3.LUT R8, R82, 0x156, RZ, 0xfc, !PT ;  /* 0x0000015652087812 */ /* 0x002fc600078efcff */
[----:B------:R1:W-:Y:S01]  /*5210*/  STL [R1+0x5e8], R4 ;  /* 0x0005e80401007387 */ /* 0x0003e20000100800 */
[C---:B--2---:R-:W-:Y:S01]  /*5220*/  IMAD R7, R3.reuse, R83, R78 ;  /* 0x0000005303077224 */ /* 0x044fe200078e024e */
[----:B------:R-:W-:Y:S01]  /*5230*/  IABS R80, R8 ;  /* 0x0000000800507213 */ /* 0x000fe20000000000 */
[----:B0-----:R-:W-:-:S03]  /*5240*/  IMAD R6, R3, R84, R79 ;  /* 0x0000005403067224 */ /* 0x001fc600078e024f */
[----:B------:R0:W-:Y:S01]  /*5250*/  STL [R1+0x5e4], R7 ;  /* 0x0005e40701007387 */ /* 0x0001e20000100800 */
[----:B------:R-:W-:-:S03]  /*5260*/  IMAD.HI.U32 R81, R5, R80, RZ ;  /* 0x0000005005517227 */ /* 0x000fc600078e00ff */
[----:B------:R2:W-:Y:S01]  /*5270*/  STL [R1], R6 ;  /* 0x0000000601007387 */ /* 0x0005e20000100800 */
[C---:B-1----:R-:W-:Y:S02]  /*5280*/  IMAD R4, R3.reuse, R76, R0 ;  /* 0x0000004c03047224 */ /* 0x042fe400078e0200 */
[----:B------:R-:W-:Y:S02]  /*5290*/  IMAD R0, R3, R77, R75 ;  /* 0x0000004d03007224 */ /* 0x000fe400078e024b */
[----:B------:R-:W-:Y:S01]  /*52a0*/  IMAD.MOV R81, RZ, RZ, -R81 ;  /* 0x000000ffff517224 */ /* 0x000fe200078e0a51 */
[C---:B0-----:R-:W-:Y:S01]  /*52b0*/  LOP3.LUT R7, R82.reuse, 0x158, RZ, 0xfc, !PT ;  /* 0x0000015852077812 */ /* 0x041fe200078efcff */
[----:B------:R0:W-:Y:S03]  /*52c0*/  STL [R1+0x1d8], R4 ;  /* 0x0001d80401007387 */ /* 0x0001e60000100800 */
[----:B------:R-:W-:Y:S01]  /*52d0*/  IABS R91, R7 ;  /* 0x00000007005b7213 */ /* 0x000fe20000000000 */
[----:B------:R1:W-:Y:S01]  /*52e0*/  STL [R1+0x5d0], R0 ;  /* 0x0005d00001007387 */ /* 0x0003e20000100800 */
[----:B--2---:R-:W-:-:S03]  /*52f0*/  LOP3.LUT R6, R82, 0x15c, RZ, 0xfc, !PT ;  /* 0x0000015c52067812 */ /* 0x004fc600078efcff */
[----:B------:R2:W-:Y:S01]  /*5300*/  STL [R1+0xc8c], R8 ;  /* 0x000c8c0801007387 */ /* 0x0005e20000100800 */
[C---:B------:R-:W-:Y:S01]  /*5310*/  IMAD.HI.U32 R83, R5.reuse, R91, RZ ;  /* 0x0000005b05537227 */ /* 0x040fe200078e00ff */
[C---:B0-----:R-:W-:Y:S02]  /*5320*/  LOP3.LUT R4, R82.reuse, 0x160, RZ, 0xfc, !PT ;  /* 0x0000016052047812 */ /* 0x041fe400078efcff */
[----:B------:R0:W-:Y:S01]  /*5330*/  STL [R1+0xca4], R7 ;  /* 0x000ca40701007387 */ /* 0x0001e20000100800 */
[----:B------:R-:W-:Y:S01]  /*5340*/  IABS R75, R6 ;  /* 0x00000006004b7213 */ /* 0x000fe20000000000 */
[----:B------:R-:W-:Y:S01]  /*5350*/  IMAD.MOV R83, RZ, RZ, -R83 ;  /* 0x000000ffff537224 */ /* 0x000fe200078e0a53 */
[C---:B-1----:R-:W-:Y:S02]  /*5360*/  LOP3.LUT R0, R82.reuse, 0x15a, RZ, 0xfc, !PT ;  /* 0x0000015a52007812 */ /* 0x042fe400078efcff */
[----:B------:R-:W-:Y:S01]  /*5370*/  IABS R76, R4 ;  /* 0x00000004004c7213 */ /* 0x000fe20000000000 */
[C---:B------:R-:W-:Y:S01]  /*5380*/  IMAD.HI.U32 R78, R5.reuse, R75, RZ ;  /* 0x0000004b054e7227 */ /* 0x040fe200078e00ff */
[C---:B--2---:R-:W-:Y:S01]  /*5390*/  LOP3.LUT R8, R82.reuse, 0x162, RZ, 0xfc, !PT ;  /* 0x0000016252087812 */ /* 0x044fe200078efcff */
[----:B------:R1:W-:Y:S02]  /*53a0*/  STL [R1+0xd08], R0 ;  /* 0x000d080001007387 */ /* 0x0003e40000100800 */
[----:B------:R-:W-:Y:S01]  /*53b0*/  IMAD.HI.U32 R79, R5, R76, RZ ;  /* 0x0000004c054f7227 */ /* 0x000fe200078e00ff */
[----:B0-----:R-:W-:Y:S01]  /*53c0*/  LOP3.LUT R7, R82, 0x168, RZ, 0xfc, !PT ;  /* 0x0000016852077812 */ /* 0x001fe200078efcff */
[----:B------:R-:W-:Y:S02]  /*53d0*/  STL [R1+0xd9c], R6 ;  /* 0x000d9c0601007387 */ /* 0x000fe40000100800 */
[----:B------:R-:W-:-:S02]  /*53e0*/  IMAD R91, R3, R83, R91 ;  /* 0x00000053035b7224 */ /* 0x000fc400078e025b */
[----:B------:R0:W-:Y:S01]  /*53f0*/  STL [R1+0xdb8], R4 ;  /* 0x000db80401007387 */ /* 0x0001e20000100800 */
[----:B------:R-:W-:Y:S01]  /*5400*/  IMAD.MOV R78, RZ, RZ, -R78 ;  /* 0x000000ffff4e7224 */ /* 0x000fe200078e0a4e */
[----:B-1----:R-:W-:Y:S01]  /*5410*/  IABS R0, R0 ;  /* 0x0000000000007213 */ /* 0x002fe20000000000 */
[----:B------:R-:W-:Y:S01]  /*5420*/  IMAD.MOV R79, RZ, RZ, -R79 ;  /* 0x000000ffff4f7224 */ /* 0x000fe200078e0a4f */
[----:B------:R-:W-:Y:S03]  /*5430*/  STL [R1+0xe38], R91 ;  /* 0x000e385b01007387 */ /* 0x000fe60000100800 */
[----:B------:R-:W-:-:S04]  /*5440*/  IMAD.HI.U32 R77, R5, R0, RZ ;  /* 0x00000000054d7227 */ /* 0x000fc800078e00ff */
[C---:B0-----:R-:W-:Y:S01]  /*5450*/  IMAD R4, R3.reuse, R81, R80 ;  /* 0x0000005103047224 */ /* 0x041fe200078e0250 */
[----:B------:R-:W-:Y:S01]  /*5460*/  IABS R81, R8 ;  /* 0x0000000800517213 */ /* 0x000fe20000000000 */
[----:B------:R-:W-:Y:S01]  /*5470*/  IMAD.MOV R77, RZ, RZ, -R77 ;  /* 0x000000ffff4d7224 */ /* 0x000fe200078e0a4d */
[----:B------:R-:W-:Y:S02]  /*5480*/  IABS R80, R7 ;  /* 0x0000000700507213 */ /* 0x000fe40000000000 */
[----:B------:R0:W-:Y:S01]  /*5490*/  STL [R1+0x5cc], R4 ;  /* 0x0005cc0401007387 */ /* 0x0001e20000100800 */
[C---:B------:R-:W-:Y:S02]  /*54a0*/  IMAD R6, R3.reuse, R77, R0 ;  /* 0x0000004d03067224 */ /* 0x040fe400078e0200 */
[----:B------:R-:W-:Y:S02]  /*54b0*/  IMAD R0, R3, R79, R76 ;  /* 0x0000004f03007224 */ /* 0x000fe400078e024c */
[C---:B------:R-:W-:Y:S01]  /*54c0*/  IMAD.HI.U32 R83, R5.reuse, R81, RZ ;  /* 0x0000005105537227 */ /* 0x040fe200078e00ff */
[----:B------:R1:W-:Y:S03]  /*54d0*/  STL [R1+0x1cc], R6 ;  /* 0x0001cc0601007387 */ /* 0x0003e60000100800 */
[----:B------:R-:W-:-:S04]  /*54e0*/  IMAD.HI.U32 R84, R5, R80, RZ ;  /* 0x0000005005547227 */ /* 0x000fc800078e00ff */
[----:B0-----:R-:W-:Y:S02]  /*54f0*/  IMAD R4, R3, R78, R75 ;  /* 0x0000004e03047224 */ /* 0x001fe400078e024b */
[----:B------:R-:W-:Y:S01]  /*5500*/  IMAD.MOV R83, RZ, RZ, -R83 ;  /* 0x000000ffff537224 */ /* 0x000fe200078e0a53 */
[C---:B-1----:R-:W-:Y:S01]  /*5510*/  LOP3.LUT R6, R82.reuse, 0x16a, RZ, 0xfc, !PT ;  /* 0x0000016a52067812 */ /* 0x042fe200078efcff */
[----:B------:R-:W-:Y:S01]  /*5520*/  IMAD.MOV R84, RZ, RZ, -R84 ;  /* 0x000000ffff547224 */ /* 0x000fe200078e0a54 */
[----:B------:R0:W-:Y:S02]  /*5530*/  STL [R1+0x604], R4 ;  /* 0x0006040401007387 */ /* 0x0001e40000100800 */
[----:B------:R-:W-:Y:S02]  /*5540*/  IABS R76, R6 ;  /* 0x00000006004c7213 */ /* 0x000fe40000000000 */
[----:B------:R1:W-:Y:S03]  /*5550*/  STL [R1+0xc], R0 ;  /* 0x00000c0001007387 */ /* 0x0003e60000100800 */
[----:B------:R-:W-:Y:S01]  /*5560*/  IMAD.HI.U32 R78, R5, R76, RZ ;  /* 0x0000004c054e7227 */ /* 0x000fe200078e00ff */
[----:B------:R2:W-:Y:S01]  /*5570*/  STL [R1+0xc4c], R8 ;  /* 0x000c4c0801007387 */ /* 0x0005e20000100800 */
[----:B0-----:R-:W-:-:S02]  /*5580*/  LOP3.LUT R4, R82, 0x170, RZ, 0xfc, !PT ;  /* 0x0000017052047812 */ /* 0x001fc400078efcff */
[----:B------:R-:W-:Y:S01]  /*5590*/  IMAD.MOV R78, RZ, RZ, -R78 ;  /* 0x000000ffff4e7224 */ /* 0x000fe200078e0a4e */
[----:B------:R0:W-:Y:S01]  /*55a0*/  STL [R1+0xde0], R7 ;  /* 0x000de00701007387 */ /* 0x0001e20000100800 */
[----:B-1----:R-:W-:-:S03]  /*55b0*/  LOP3.LUT R0, R82, 0x172, RZ, 0xfc, !PT ;  /* 0x0000017252007812 */ /* 0x002fc600078efcff */
[----:B------:R-:W-:Y:S01]  /*55c0*/  STL [R1+0xddc], R6 ;  /* 0x000ddc0601007387 */ /* 0x000fe20000100800 */
[----:B------:R-:W-:Y:S02]  /*55d0*/  IABS R77, R4 ;  /* 0x00000004004d7213 */ /* 0x000fe40000000000 */
[----:B--2---:R-:W-:Y:S01]  /*55e0*/  LOP3.LUT R8, R82, 0x17a, RZ, 0xfc, !PT ;  /* 0x0000017a52087812 */ /* 0x004fe200078efcff */
[----:B------:R1:W-:Y:S02]  /*55f0*/  STL [R1+0xdf0], R4 ;  /* 0x000df00401007387 */ /* 0x0003e40000100800 */
[----:B------:R-:W-:Y:S02]  /*5600*/  IMAD.HI.U32 R79, R5, R77, RZ ;  /* 0x0000004d054f7227 */ /* 0x000fe400078e00ff */
[----:B------:R2:W-:Y:S02]  /*5610*/  STL [R1+0xdf8], R0 ;  /* 0x000df80001007387 */ /* 0x0005e40000100800 */
[----:B------:R-:W-:-:S02]  /*5620*/  IMAD.MOV R79, RZ, RZ, -R79 ;  /* 0x000000ffff4f7224 */ /* 0x000fc400078e0a4f */
[C---:B0-----:R-:W-:Y:S02]  /*5630*/  IMAD R7, R3.reuse, R84, R80 ;  /* 0x0000005403077224 */ /* 0x041fe400078e0250 */
[C---:B-1----:R-:W-:Y:S01]  /*5640*/  IMAD R4, R3.reuse, R83, R81 ;  /* 0x0000005303047224 */ /* 0x042fe200078e0251 */
[----:B------:R-:W-:Y:S01]  /*5650*/  IABS R83, R9 ;  /* 0x0000000900537213 */ /* 0x000fe20000000000 */
[----:B------:R-:W-:Y:S01]  /*5660*/  IMAD R6, R3, R78, R76 ;  /* 0x0000004e03067224 */ /* 0x000fe200078e024c */
[----:B------:R-:W-:Y:S02]  /*5670*/  IABS R78, R8 ;  /* 0x00000008004e7213 */ /* 0x000fe40000000000 */
[----:B--2---:R-:W-:Y:S01]  /*5680*/  IABS R0, R0 ;  /* 0x0000000000007213 */ /* 0x004fe20000000000 */
[----:B------:R0:W-:Y:S01]  /*5690*/  STL [R1+0x1ac], R4 ;  /* 0x0001ac0401007387 */ /* 0x0001e20000100800 */
[----:B------:R-:W-:-:S03]  /*56a0*/  IMAD.HI.U32 R84, R5, R83, RZ ;  /* 0x0000005305547227 */ /* 0x000fc600078e00ff */
[----:B------:R1:W-:Y:S01]  /*56b0*/  STL [R1+0x8], R7 ;  /* 0x0000080701007387 */ /* 0x0003e20000100800 */
[----:B------:R-:W-:-:S03]  /*56c0*/  IMAD.HI.U32 R75, R5, R0, RZ ;  /* 0x00000000054b7227 */ /* 0x000fc600078e00ff */
[----:B------:R2:W-:Y:S01]  /*56d0*/  STL [R1+0x1a8], R6 ;  /* 0x0001a80601007387 */ /* 0x0005e20000100800 */
[----:B------:R-:W-:Y:S02]  /*56e0*/  IMAD.MOV R75, RZ, RZ, -R75 ;  /* 0x000000ffff4b7224 */ /* 0x000fe400078e0a4b */
[C---:B0-----:R-:W-:Y:S02]  /*56f0*/  IMAD R4, R3.reuse, R79, R77 ;  /* 0x0000004f03047224 */ /* 0x041fe400078e024d */
[----:B------:R-:W-:Y:S01]  /*5700*/  IMAD R0, R3, R75, R0 ;  /* 0x0000004b03007224 */ /* 0x000fe200078e0200 */
[C---:B-1----:R-:W-:Y:S01]  /*5710*/  LOP3.LUT R7, R82.reuse, 0x180, RZ, 0xfc, !PT ;  /* 0x0000018052077812 */ /* 0x042fe200078efcff */
[----:B------:R-:W-:Y:S01]  /*5720*/  IMAD.HI.U32 R80, R5, R78, RZ ;  /* 0x0000004e05507227 */ /* 0x000fe200078e00ff */
[----:B------:R0:W-:Y:S01]  /*5730*/  STL [R1+0x18], R4 ;  /* 0x0000180401007387 */ /* 0x0001e20000100800 */
[----:B--2---:R-:W-:Y:S02]  /*5740*/  LOP3.LUT R6, R82, 0x182, RZ, 0xfc, !PT ;  /* 0x0000018252067812 */ /* 0x004fe400078efcff */
[----:B------:R-:W-:Y:S01]  /*5750*/  IMAD.MOV R84, RZ, RZ, -R84 ;  /* 0x000000ffff547224 */ /* 0x000fe200078e0a54 */
[----:B------:R1:W-:Y:S01]  /*5760*/  STL [R1+0x18c], R0 ;  /* 0x00018c0001007387 */ /* 0x0003e20000100800 */
[----:B------:R-:W-:Y:S01]  /*5770*/  IABS R79, R7 ;  /* 0x00000007004f7213 */ /* 0x000fe20000000000 */
[----:B------:R-:W-:-:S02]  /*5780*/  IMAD.MOV R80, RZ, RZ, -R80 ;  /* 0x000000ffff507224 */ /* 0x000fc400078e0a50 */
[----:B------:R2:W-:Y:S01]  /*5790*/  STL [R1+0xdd0], R9 ;  /* 0x000dd00901007387 */ /* 0x0005e20000100800 */
[C---:B0-----:R-:W-:Y:S01]  /*57a0*/  LOP3.LUT R4, R82.reuse, 0x188, RZ, 0xfc, !PT ;  /* 0x0000018852047812 */ /* 0x041fe200078efcff */
[C---:B------:R-:W-:Y:S02]  /*57b0*/  IMAD.HI.U32 R81, R5.reuse, R79, RZ ;  /* 0x0000004f05517227 */ /* 0x040fe400078e00ff */
[----:B------:R-:W-:Y:S01]  /*57c0*/  STL [R1+0xde8], R8 ;  /* 0x000de80801007387 */ /* 0x000fe20000100800 */
[----:B-1----:R-:W-:Y:S01]  /*57d0*/  IABS R0, R6 ;  /* 0x0000000600007213 */ /* 0x002fe20000000000 */
[----:B------:R-:W-:Y:S01]  /*57e0*/  IMAD.MOV R81, RZ, RZ, -R81 ;  /* 0x000000ffff517224 */ /* 0x000fe200078e0a51 */
[----:B------:R-:W-:Y:S01]  /*57f0*/  IABS R75, R4 ;  /* 0x00000004004b7213 */ /* 0x000fe20000000000 */
[----:B------:R-:W-:Y:S01]  /*5800*/  STL [R1+0xdf4], R7 ;  /* 0x000df40701007387 */ /* 0x000fe20000100800 */
[----:B--2---:R-:W-:Y:S01]  /*5810*/  LOP3.LUT R9, R82, 0x198, RZ, 0xfc, !PT ;  /* 0x0000019852097812 */ /* 0x004fe200078efcff */
[----:B------:R-:W-:-:S02]  /*5820*/  IMAD.HI.U32 R76, R5, R0, RZ ;  /* 0x00000000054c7227 */ /* 0x000fc400078e00ff */
[----:B------:R0:W-:Y:S02]  /*5830*/  STL [R1+0xdfc], R6 ;  /* 0x000dfc0601007387 */ /* 0x0001e40000100800 */
[----:B------:R-:W-:Y:S02]  /*5840*/  IMAD.HI.U32 R77, R5, R75, RZ ;  /* 0x0000004b054d7227 */ /* 0x000fe400078e00ff */
[----:B------:R1:W-:Y:S02]  /*5850*/  STL [R1+0xe00], R4 ;  /* 0x000e000401007387 */ /* 0x0003e40000100800 */
[----:B------:R-:W-:Y:S02]  /*5860*/  IMAD.MOV R76, RZ, RZ, -R76 ;  /* 0x000000ffff4c7224 */ /* 0x000fe400078e0a4c */
[----:B------:R-:W-:Y:S02]  /*5870*/  IMAD.MOV R77, RZ, RZ, -R77 ;  /* 0x000000ffff4d7224 */ /* 0x000fe400078e0a4d */
[----:B0-----:R-:W-:-:S02]  /*5880*/  IMAD R6, R3, R84, R83 ;  /* 0x0000005403067224 */ /* 0x001fc400078e0253 */
[----:B------:R-:W-:Y:S01]  /*5890*/  IMAD R7, R92, 0x40, R11 ;  /* 0x000000405c077824 */ /* 0x000fe200078e020b */
[----:B------:R-:W-:Y:S01]  /*58a0*/  IABS R92, R9 ;  /* 0x00000009005c7213 */ /* 0x000fe20000000000 */
[----:B-1----:R-:W-:Y:S01]  /*58b0*/  IMAD R4, R3, R80, R78 ;  /* 0x0000005003047224 */ /* 0x002fe200078e024e */
[----:B------:R0:W-:Y:S01]  /*58c0*/  STL [R1+0x14], R6 ;  /* 0x0000140601007387 */ /* 0x0001e20000100800 */
[----:B------:R-:W-:Y:S01]  /*58d0*/  IMAD.U32 R84, RZ, RZ, UR14 ;  /* 0x0000000eff547e24 */ /* 0x000fe2000f8e00ff */
[----:B------:R-:W-:Y:S01]  /*58e0*/  ISETP.GE.AND P1, PT, R7, RZ, PT ;  /* 0x000000ff0700720c */ /* 0x000fe20003f26270 */
[----:B------:R-:W-:Y:S01]  /*58f0*/  IMAD.U32 R83, RZ, RZ, UR14 ;  /* 0x0000000eff537e24 */ /* 0x000fe2000f8e00ff */
[----:B------:R1:W-:Y:S01]  /*5900*/  STL [R1+0x168], R4 ;  /* 0x0001680401007387 */ /* 0x0003e20000100800 */
[----:B------:R-:W-:Y:S02]  /*5910*/  IMAD R84, R84, 0x2, R85 ;  /* 0x0000000254547824 */ /* 0x000fe400078e0255 */
[----:B------:R-:W-:-:S02]  /*5920*/  IMAD.U32 R80, RZ, RZ, UR14 ;  /* 0x0000000eff507e24 */ /* 0x000fc4000f8e00ff */
[----:B------:R-:W-:Y:S02]  /*5930*/  IMAD R83, R83, 0x2, R84 ;  /* 0x0000000253537824 */ /* 0x000fe400078e0254 */
[C---:B0-----:R-:W-:Y:S02]  /*5940*/  IMAD R6, R3.reuse, R81, R79 ;  /* 0x0000005103067224 */ /* 0x041fe400078e024f */
[----:B------:R-:W-:Y:S02]  /*5950*/  IMAD.U32 R81, RZ, RZ, UR14 ;  /* 0x0000000eff517e24 */ /* 0x000fe4000f8e00ff */
[C---:B-1----:R-:W-:Y:S01]  /*5960*/  IMAD R4, R3.reuse, R76, R0 ;  /* 0x0000004c03047224 */ /* 0x042fe200078e0200 */
[----:B------:R-:W-:Y:S01]  /*5970*/  STL [R1+0x28], R6 ;  /* 0x0000280601007387 */ /* 0x000fe20000100800 */
[----:B------:R-:W-:Y:S02]  /*5980*/  IMAD R0, R3, R77, R75 ;  /* 0x0000004d03007224 */ /* 0x000fe400078e024b */
[----:B------:R-:W-:Y:S01]  /*5990*/  IMAD R81, R81, 0x2, R83 ;  /* 0x0000000251517824 */ /* 0x000fe200078e0253 */
[----:B------:R0:W-:Y:S01]  /*59a0*/  STL [R1+0x14c], R4 ;  /* 0x00014c0401007387 */ /* 0x0001e20000100800 */
[----:B------:R-:W-:-:S02]  /*59b0*/  IMAD.U32 R8, RZ, RZ, UR14 ;  /* 0x0000000eff087e24 */ /* 0x000fc4000f8e00ff */
[----:B------:R-:W-:Y:S01]  /*59c0*/  IMAD R80, R80, 0x4, R81 ;  /* 0x0000000450507824 */ /* 0x000fe200078e0251 */
[----:B------:R-:W-:Y:S04]  /*59d0*/  STL [R1+0xe3c], R13 ;  /* 0x000e3c0d01007387 */ /* 0x000fe80000100800 */
[----:B------:R1:W-:Y:S01]  /*59e0*/  STL [R1+0x24], R0 ;  /* 0x0000240001007387 */ /* 0x0003e20000100800 */
[----:B0-----:R-:W-:-:S04]  /*59f0*/  LOP3.LUT R4, R82, 0x18a, RZ, 0xfc, !PT ;  /* 0x0000018a52047812 */ /* 0x001fc800078efcff */
[----:B------:R-:W-:Y:S01]  /*5a00*/  IABS R76, R4 ;  /* 0x00000004004c7213 */ /* 0x000fe20000000000 */
[----:B------:R-:W-:Y:S01]  /*5a10*/  STL [R1+0xd50], R4 ;  /* 0x000d500401007387 */ /* 0x000fe20000100800 */
[----:B-1----:R-:W-:-:S03]  /*5a20*/  LOP3.LUT R0, R82, 0x190, RZ, 0xfc, !PT ;  /* 0x0000019052007812 */ /* 0x002fc600078efcff */
[C---:B------:R-:W-:Y:S01]  /*5a30*/  IMAD.HI.U32 R78, R5.reuse, R76, RZ ;  /* 0x0000004c054e7227 */ /* 0x040fe200078e00ff */
[----:B------:R-:W-:Y:S01]  /*5a40*/  IABS R75, R0 ;  /* 0x00000000004b7213 */ /* 0x000fe20000000000 */
[----:B------:R0:W-:Y:S02]  /*5a50*/  STL [R1+0xdec], R0 ;  /* 0x000dec0001007387 */ /* 0x0001e40000100800 */
[----:B------:R-:W-:Y:S02]  /*5a60*/  IMAD.MOV R78, RZ, RZ, -R78 ;  /* 0x000000ffff4e7224 */ /* 0x000fe400078e0a4e */
[----:B------:R-:W-:Y:S01]  /*5a70*/  IMAD.HI.U32 R77, R5, R75, RZ ;  /* 0x0000004b054d7227 */ /* 0x000fe200078e00ff */
[----:B------:R-:W-:Y:S03]  /*5a80*/  STL [R1+0xa70], R7 ;  /* 0x000a700701007387 */ /* 0x000fe60000100800 */
[----:B------:R-:W-:Y:S01]  /*5a90*/  IMAD.MOV R77, RZ, RZ, -R77 ;  /* 0x000000ffff4d7224 */ /* 0x000fe200078e0a4d */
[----:B0-----:R-:W-:Y:S01]  /*5aa0*/  IABS R0, R7 ;  /* 0x0000000700007213 */ /* 0x001fe20000000000 */
[----:B------:R-:W-:-:S02]  /*5ab0*/  IMAD R6, R3, R78, R76 ;  /* 0x0000004e03067224 */ /* 0x000fc400078e024c */
[----:B------:R-:W-:Y:S02]  /*5ac0*/  IMAD.U32 R78, RZ, RZ, UR14 ;  /* 0x0000000eff4e7e24 */ /* 0x000fe4000f8e00ff */
[----:B------:R-:W-:Y:S01]  /*5ad0*/  IMAD.HI.U32 R79, R93, R0, RZ ;  /* 0x000000005d4f7227 */ /* 0x000fe200078e00ff */
[----:B------:R0:W-:Y:S03]  /*5ae0*/  STL [R1+0x148], R6 ;  /* 0x0001480601007387 */ /* 0x0001e60000100800 */
[----:B------:R-:W-:Y:S02]  /*5af0*/  IMAD.MOV R79, RZ, RZ, -R79 ;  /* 0x000000ffff4f7224 */ /* 0x000fe400078e0a4f */
[----:B------:R-:W-:Y:S01]  /*5b00*/  IMAD R4, R3, R77, R75 ;  /* 0x0000004d03047224 */ /* 0x000fe200078e024b */
[----:B------:R-:W-:Y:S01]  /*5b10*/  IABS R75, R10 ;  /* 0x0000000a004b7213 */ /* 0x000fe20000000000 */
[----:B------:R-:W-:-:S02]  /*5b20*/  IMAD R0, R74, R79, R0 ;  /* 0x0000004f4a007224 */ /* 0x000fc400078e0200 */
[----:B------:R-:W-:Y:S01]  /*5b30*/  IMAD.U32 R79, RZ, RZ, UR14 ;  /* 0x0000000eff4f7e24 */ /* 0x000fe2000f8e00ff */
[----:B0-----:R-:W-:Y:S01]  /*5b40*/  LOP3.LUT R6, R82, 0x19a, RZ, 0xfc, !PT ;  /* 0x0000019a52067812 */ /* 0x001fe200078efcff */
[----:B------:R-:W-:Y:S01]  /*5b50*/  IMAD.U32 R77, RZ, RZ, UR14 ;  /* 0x0000000eff4d7e24 */ /* 0x000fe2000f8e00ff */
[----:B------:R-:W-:Y:S01]  /*5b60*/  ISETP.GT.U32.AND P0, PT, R74, R0, PT ;  /* 0x000000004a00720c */ /* 0x000fe20003f04070 */
[----:B------:R-:W-:Y:S01]  /*5b70*/  IMAD R79, R79, 0x2, R80 ;  /* 0x000000024f4f7824 */ /* 0x000fe200078e0250 */
[----:B------:R0:W-:Y:S01]  /*5b80*/  STL [R1+0x34], R4 ;  /* 0x0000340401007387 */ /* 0x0001e20000100800 */
[----:B------:R-:W-:Y:S01]  /*5b90*/  IMAD.U32 R76, RZ, RZ, UR14 ;  /* 0x0000000eff4c7e24 */ /* 0x000fe2000f8e00ff */
[----:B------:R-:W-:Y:S01]  /*5ba0*/  IABS R93, R6 ;  /* 0x00000006005d7213 */ /* 0x000fe20000000000 */
[----:B------:R-:W-:Y:S01]  /*5bb0*/  IMAD R78, R78, 0x2, R79 ;  /* 0x000000024e4e7824 */ /* 0x000fe200078e024f */
[----:B------:R-:W-:Y:S01]  /*5bc0*/  STL [R1+0xbec], R10 ;  /* 0x000bec0a01007387 */ /* 0x000fe20000100800 */
[----:B------:R-:W-:-:S02]  /*5bd0*/  IMAD.U32 R7, RZ, RZ, UR14 ;  /* 0x0000000eff077e24 */ /* 0x000fc4000f8e00ff */
[----:B------:R-:W-:Y:S01]  /*5be0*/  IMAD R77, R77, 0x2, R78 ;  /* 0x000000024d4d7824 */ /* 0x000fe200078e024e */
[----:B------:R1:W-:Y:S01]  /*5bf0*/  STL [R1+0xc28], R9 ;  /* 0x000c280901007387 */ /* 0x0003e20000100800 */
[----:B0-----:R-:W-:Y:S02]  /*5c00*/  IMAD.U32 R4, RZ, RZ, UR14 ;  /* 0x0000000eff047e24 */ /* 0x001fe4000f8e00ff */
[----:B------:R-:W-:Y:S01]  /*5c10*/  @!P0 IMAD.IADD R0, R0, 0x1, -R74 ;  /* 0x0000000100008824 */ /* 0x000fe200078e0a4a */
[----:B------:R0:W-:Y:S01]  /*5c20*/  STL [R1+0xc48], R6 ;  /* 0x000c480601007387 */ /* 0x0001e20000100800 */
[----:B------:R-:W-:-:S03]  /*5c30*/  IMAD R76, R76, 0x2, R77 ;  /* 0x000000024c4c7824 */ /* 0x000fc600078e024d */
[----:B------:R-:W-:Y:S01]  /*5c40*/  ISETP.GT.U32.AND P0, PT, R74, R0, PT ;  /* 0x000000004a00720c */ /* 0x000fe20003f04070 */
[----:B-1----:R-:W-:-:S04]  /*5c50*/  IMAD.HI.U32 R9, R5, R75, RZ ;  /* 0x0000004b05097227 */ /* 0x002fc800078e00ff */
[----:B------:R-:W-:Y:S02]  /*5c60*/  IMAD R12, R4, 0x2, R76 ;  /* 0x00000002040c7824 */ /* 0x000fe400078e024c */
[----:B0-----:R-:W-:-:S04]  /*5c70*/  IMAD.HI.U32 R6, R5, R92, RZ ;  /* 0x0000005c05067227 */ /* 0x001fc800078e00ff */
[----:B------:R-:W-:-:S04]  /*5c80*/  IMAD.HI.U32 R4, R5, R93, RZ ;  /* 0x0000005d05047227 */ /* 0x000fc800078e00ff */
[----:B------:R-:W-:Y:S02]  /*5c90*/  IMAD.MOV R10, RZ, RZ, -R9 ;  /* 0x000000ffff0a7224 */ /* 0x000fe400078e0a09 */
[----:B------:R-:W-:Y:S02]  /*5ca0*/  IMAD.MOV R9, RZ, RZ, -R6 ;  /* 0x000000ffff097224 */ /* 0x000fe400078e0a06 */
[----:B------:R-:W-:Y:S02]  /*5cb0*/  IMAD.U32 R6, RZ, RZ, UR14 ;  /* 0x0000000eff067e24 */ /* 0x000fe4000f8e00ff */
[----:B------:R-:W-:Y:S02]  /*5cc0*/  IMAD R8, R8, 0x2, R12 ;  /* 0x0000000208087824 */ /* 0x000fe400078e020c */
[----:B------:R-:W-:Y:S02]  /*5cd0*/  IMAD.MOV R4, RZ, RZ, -R4 ;  /* 0x000000ffff047224 */ /* 0x000fe400078e0a04 */
[----:B------:R-:W-:Y:S01]  /*5ce0*/  IMAD R10, R3, R10, R75 ;  /* 0x0000000a030a7224 */ /* 0x000fe200078e024b */
[----:B------:R-:W-:Y:S01]  /*5cf0*/  STL [R1+0x10], R8 ;  /* 0x0000100801007387 */ /* 0x000fe20000100800 */
[----:B------:R-:W-:-:S02]  /*5d00*/  IMAD.U32 R75, RZ, RZ, UR14 ;  /* 0x0000000eff4b7e24 */ /* 0x000fc4000f8e00ff */
[----:B------:R-:W-:Y:S01]  /*5d10*/  IMAD R71, R6, 0x4, R8 ;  /* 0x0000000406477824 */ /* 0x000fe200078e0208 */
[----:B------:R-:W-:Y:S01]  /*5d20*/  STL [R1+0x128], R10 ;  /* 0x0001280a01007387 */ /* 0x000fe20000100800 */
[C---:B------:R-:W-:Y:S01]  /*5d30*/  IMAD R9, R3.reuse, R9, R92 ;  /* 0x0000000903097224 */ /* 0x040fe200078e025c */
[----:B------:R-:W-:Y:S01]  /*5d40*/  LOP3.LUT R6, R82, 0x1a0, RZ, 0xfc, !PT ;  /* 0x000001a052067812 */ /* 0x000fe200078efcff */
[----:B------:R-:W-:Y:S02]  /*5d50*/  IMAD R4, R3, R4, R93 ;  /* 0x0000000403047224 */ /* 0x000fe400078e025d */
[----:B------:R-:W-:Y:S01]  /*5d60*/  @!P0 IMAD.IADD R0, R0, 0x1, -R74 ;  /* 0x0000000100008824 */ /* 0x000fe200078e0a4a */
[----:B------:R-:W-:Y:S01]  /*5d70*/  STL [R1+0x30], R9 ;  /* 0x0000300901007387 */ /* 0x000fe20000100800 */
[----:B------:R-:W-:Y:S01]  /*5d80*/  IMAD.U32 R74, RZ, RZ, UR14 ;  /* 0x0000000eff4a7e24 */ /* 0x000fe2000f8e00ff */
[----:B------:R-:W-:Y:S01]  /*5d90*/  IABS R92, R6 ;  /* 0x00000006005c7213 */ /* 0x000fe20000000000 */
[----:B------:R-:W-:Y:S01]  /*5da0*/  IMAD R93, R75, 0x2, R71 ;  /* 0x000000024b5d7824 */ /* 0x000fe200078e0247 */
[----:B------:R0:W-:Y:S01]  /*5db0*/  STL [R1+0x10c], R4 ;  /* 0x00010c0401007387 */ /* 0x0001e20000100800 */
[----:B------:R-:W-:-:S03]  /*5dc0*/  ISETP.NE.AND P0, PT, R2, RZ, PT ;  /* 0x000000ff0200720c */ /* 0x000fc60003f05270 */
[----:B------:R1:W-:Y:S01]  /*5dd0*/  STL [R1+0xbe8], R6 ;  /* 0x000be80601007387 */ /* 0x0003e20000100800 */
[----:B0-----:R-:W-:-:S04]  /*5de0*/  IMAD R4, R74, 0x2, R93 ;  /* 0x000000024a047824 */ /* 0x001fc800078e025d */
[----:B-1----:R-:W-:Y:S01]  /*5df0*/  IMAD R6, R75, 0x2, R4 ;  /* 0x000000024b067824 */ /* 0x002fe200078e0204 */
[----:B------:R-:W-:-:S03]  /*5e00*/  LOP3.LUT R4, R82, 0x1a2, RZ, 0xfc, !PT ;  /* 0x000001a252047812 */ /* 0x000fc600078efcff */
[----:B------:R-:W-:Y:S01]  /*5e10*/  IMAD R91, R74, 0x2, R6 ;  /* 0x000000024a5b7824 */ /* 0x000fe200078e0206 */
[----:B------:R0:W-:Y:S01]  /*5e20*/  STL [R1+0x2c], R6 ;  /* 0x00002c0601007387 */ /* 0x0001e20000100800 */
[----:B------:R-:W-:Y:S01]  /*5e30*/  IABS R75, R4 ;  /* 0x00000004004b7213 */ /* 0x000fe20000000000 */
[----:B------:R-:W-:Y:S02]  /*5e40*/  IMAD.MOV.U32 R74, RZ, RZ, R0 ;  /* 0x000000ffff4a7224 */ /* 0x000fe400078e0000 */
[----:B------:R1:W-:Y:S01]  /*5e50*/  STL [R1+0xbe0], R4 ;  /* 0x000be00401007387 */ /* 0x0003e20000100800 */
[----:B------:R-:W-:Y:S02]  /*5e60*/  IMAD R90, R7, 0x2, R91 ;  /* 0x00000002075a7824 */ /* 0x000fe400078e025b */
[----:B------:R-:W-:Y:S01]  /*5e70*/  @!P1 IMAD.MOV R74, RZ, RZ, -R74 ;  /* 0x000000ffff4a9224 */ /* 0x000fe200078e0a4a */
[----:B------:R-:W-:Y:S01]  /*5e80*/  @!P0 LOP3.LUT R74, RZ, R2, RZ, 0x33, !PT ;  /* 0x00000002ff4a8212 */ /* 0x000fe200078e33ff */
[----:B0-----:R-:W-:-:S04]  /*5e90*/  IMAD.HI.U32 R6, R5, R92, RZ ;  /* 0x0000005c05067227 */ /* 0x001fc800078e00ff */
[----:B-1----:R-:W-:Y:S02]  /*5ea0*/  IMAD.U32 R4, RZ, RZ, UR14 ;  /* 0x0000000eff047e24 */ /* 0x002fe4000f8e00ff */
[----:B------:R-:W-:Y:S02]  /*5eb0*/  IMAD.MOV R0, RZ, RZ, -R6 ;  /* 0x000000ffff007224 */ /* 0x000fe400078e0a06 */
[----:B------:R-:W-:Y:S02]  /*5ec0*/  IMAD R88, R4, 0x2, R90 ;  /* 0x0000000204587824 */ /* 0x000fe400078e025a */
[----:B------:R-:W-:-:S04]  /*5ed0*/  IMAD.HI.U32 R4, R5, R75, RZ ;  /* 0x0000004b05047227 */ /* 0x000fc800078e00ff */
[----:B------:R-:W-:Y:S02]  /*5ee0*/  IMAD.MOV R2, RZ, RZ, -R4 ;  /* 0x000000ffff027224 */ /* 0x000fe400078e0a04 */
[----:B------:R-:W-:Y:S02]  /*5ef0*/  IMAD R92, R3, R0, R92 ;  /* 0x00000000035c7224 */ /* 0x000fe400078e025c */
[----:B------:R-:W-:Y:S02]  /*5f00*/  IMAD R13, R7, 0x4, R88 ;  /* 0x00000004070d7824 */ /* 0x000fe400078e0258 */
[----:B------:R-:W-:Y:S01]  /*5f10*/  IMAD R7, R3, R2, R75 ;  /* 0x0000000203077224 */ /* 0x000fe200078e024b */
[----:B------:R-:W-:Y:S01]  /*5f20*/  STL [R1+0xe40], R92 ;  /* 0x000e405c01007387 */ /* 0x000fe20000100800 */
[----:B------:R-:W-:Y:S02]  /*5f30*/  IMAD.U32 R6, RZ, RZ, UR14 ;  /* 0x0000000eff067e24 */ /* 0x000fe4000f8e00ff */
[----:B------:R-:W-:Y:S01]  /*5f40*/  IMAD.U32 R4, RZ, RZ, UR14 ;  /* 0x0000000eff047e24 */ /* 0x000fe2000f8e00ff */
[----:B------:R-:W-:Y:S01]  /*5f50*/  STL [R1+0xe44], R11 ;  /* 0x000e440b01007387 */ /* 0x000fe20000100800 */
[----:B------:R-:W-:-:S02]  /*5f60*/  IMAD R12, R6, 0x2, R13 ;  /* 0x00000002060c7824 */ /* 0x000fc400078e020d */
[----:B------:R-:W-:Y:S01]  /*5f70*/  IMAD R0, R11, UR15, RZ ;  /* 0x0000000f0b007c24 */ /* 0x000fe2000f8e02ff */
[----:B------:R0:W-:Y:S01]  /*5f80*/  STL [R1+0xec], R7 ;  /* 0x0000ec0701007387 */ /* 0x0001e20000100800 */
[----:B------:R-:W-:Y:S02]  /*5f90*/  IMAD R10, R4, 0x2, R12 ;  /* 0x00000002040a7824 */ /* 0x000fe400078e020c */
[----:B------:R-:W-:Y:S01]  /*5fa0*/  IMAD R74, R74, UR4, RZ ;  /* 0x000000044a4a7c24 */ /* 0x000fe2000f8e02ff */
[----:B------:R-:W-:Y:S01]  /*5fb0*/  IADD3 R2, P1, PT, R0, UR18, RZ ;  /* 0x0000001200027c10 */ /* 0x000fe2000ff3e0ff */
[----:B------:R-:W-:-:S03]  /*5fc0*/  IMAD R9, R6, 0x2, R10 ;  /* 0x0000000206097824 */ /* 0x000fc600078e020a */
[----:B------:R-:W-:Y:S01]  /*5fd0*/  LEA.HI.X.SX32 R0, R0, UR19, 0x1, P1 ;  /* 0x0000001300007c11 */ /* 0x000fe200088f0eff */
[----:B------:R1:W-:Y:S01]  /*5fe0*/  STL [R1+0xe48], R2 ;  /* 0x000e480201007387 */ /* 0x0003e20000100800 */
[----:B------:R-:W-:Y:S01]  /*5ff0*/  IMAD R8, R4, 0x2, R9 ;  /* 0x0000000204087824 */ /* 0x000fe200078e0209 */
[----:B------:R-:W-:Y:S01]  /*6000*/  IADD3 R75, P0, PT, R74, UR16, RZ ;  /* 0x000000104a4b7c10 */ /* 0x000fe2000ff1e0ff */
[--C-:B------:R-:W-:Y:S01]  /*6010*/  @!P3 IMAD.IADD R72, R72, 0x1, -R3.reuse ;  /* 0x000000014848b824 */ /* 0x100fe200078e0a03 */
[----:B0-----:R-:W0:Y:S01]  /*6020*/  S2R R7, SR_TID.X ;  /* 0x0000000000077919 */ /* 0x001e220000002100 */
[----:B------:R-:W-:Y:S01]  /*6030*/  @!P2 IMAD.IADD R73, R73, 0x1, -R3 ;  /* 0x000000014949a824 */ /* 0x000fe200078e0a03 */
[----:B------:R-:W-:Y:S01]  /*6040*/  LEA.HI.X.SX32 R74, R74, UR17, 0x1, P0 ;  /* 0x000000114a4a7c11 */ /* 0x000fe200080f0eff */
[----:B------:R-:W2:Y:S01]  /*6050*/  LDCU UR16, c[0x0][0x39c] ;  /* 0x00007380ff1077ac */ /* 0x000ea20008000800 */
[----:B------:R3:W-:Y:S01]  /*6060*/  STL [R1+0xe4c], R0 ;  /* 0x000e4c0001007387 */ /* 0x0007e20000100800 */
[----:B-1----:R-:W-:Y:S01]  /*6070*/  IMAD.U32 R2, RZ, RZ, UR14 ;  /* 0x0000000eff027e24 */ /* 0x002fe2000f8e00ff */
[----:B---3--:R-:W-:-:S05]  /*6080*/  LOP3.LUT R0, R82, 0x1a8, RZ, 0xfc, !PT ;  /* 0x000001a852007812 */ /* 0x008fca00078efcff */
[----:B------:R1:W-:Y:S02]  /*6090*/  STL [R1+0xbd4], R0 ;  /* 0x000bd40001007387 */ /* 0x0003e40000100800 */
[----:B-1----:R-:W-:Y:S02]  /*60a0*/  IABS R0, R0 ;  /* 0x0000000000007213 */ /* 0x002fe40000000000 */
[C---:B0-----:R-:W-:Y:S02]  /*60b0*/  LEA.HI R6, R7.reuse, 0x3e, RZ, 0x1a ;  /* 0x0000003e07067811 */ /* 0x041fe400078fd0ff */
[----:B------:R-:W-:Y:S01]  /*60c0*/  LEA.HI R92, R7, 0x2e, RZ, 0x1a ;  /* 0x0000002e075c7811 */ /* 0x000fe200078fd0ff */
[----:B------:R-:W-:Y:S02]  /*60d0*/  IMAD R7, R2, 0x2, R8 ;  /* 0x0000000202077824 */ /* 0x000fe400078e0208 */
[----:B------:R-:W-:Y:S01]  /*60e0*/  IMAD R2, R6, UR14, RZ ;  /* 0x0000000e06027c24 */ /* 0x000fe2000f8e02ff */
[----:B------:R-:W-:Y:S01]  /*60f0*/  LOP3.LUT R6, R82, 0x1aa, RZ, 0xfc, !PT ;  /* 0x000001aa52067812 */ /* 0x000fe200078efcff */
[----:B------:R-:W-:Y:S01]  /*6100*/  IMAD R11, R92, UR14, RZ ;  /* 0x0000000e5c0b7c24 */ /* 0x000fe2000f8e02ff */
[----:B------:R-:W-:Y:S01]  /*6110*/  IADD3 R92, P0, PT, R89, R75, RZ ;  /* 0x0000004b595c7210 */ /* 0x000fe20007f1e0ff */
[----:B------:R-:W-:-:S02]  /*6120*/  IMAD R4, R4, 0x2, R7 ;  /* 0x0000000204047824 */ /* 0x000fc400078e0207 */
[----:B------:R-:W-:Y:S01]  /*6130*/  STL [R1+0xbd0], R6 ;  /* 0x000bd00601007387 */ /* 0x000fe20000100800 */
[----:B------:R-:W-:-:S03]  /*6140*/  LEA.HI.X.SX32 R89, R89, R74, 0x1, P0 ;  /* 0x0000004a59597211 */ /* 0x000fc600000f0eff */
[----:B------:R0:W-:Y:S02]  /*6150*/  STL [R1+0x90], R92 ;  /* 0x0000905c01007387 */ /* 0x0001e40000100800 */
[----:B0-----:R-:W-:-:S04]  /*6160*/  IADD3 R92, P6, PT, R87, R75, RZ ;  /* 0x0000004b575c7210 */ /* 0x001fc80007fde0ff */
[----:B------:R-:W-:Y:S01]  /*6170*/  LEA.HI.X.SX32 R87, R87, R74, 0x1, P6 ;  /* 0x0000004a57577211 */ /* 0x000fe200030f0eff */
[----:B------:R0:W-:Y:S02]  /*6180*/  STL [R1+0x98], R92 ;  /* 0x0000985c01007387 */ /* 0x0001e40000100800 */
[----:B0-----:R-:W-:-:S05]  /*6190*/  IADD3 R92, P1, PT, R86, R75, RZ ;  /* 0x0000004b565c7210 */ /* 0x001fca0007f3e0ff */
[----:B------:R0:W-:Y:S04]  /*61a0*/  STL [R1+0xa0], R92 ;  /* 0x0000a05c01007387 */ /* 0x0001e80000100800 */
[----:B------:R1:W-:Y:S01]  /*61b0*/  STL [R1+0x8c], R89 ;  /* 0x00008c5901007387 */ /* 0x0003e20000100800 */
[-C--:B0-----:R-:W-:Y:S01]  /*61c0*/  IADD3 R92, P5, PT, R85, R75.reuse, RZ ;  /* 0x0000004b555c7210 */ /* 0x081fe20007fbe0ff */
[----:B-1----:R-:W0:Y:S04]  /*61d0*/  S2R R89, SR_TID.X ;  /* 0x0000000000597919 */ /* 0x002e280000002100 */
[----:B------:R1:W-:Y:S04]  /*61e0*/  STL [R1+0xa8], R92 ;  /* 0x0000a85c01007387 */ /* 0x0003e80000100800 */
[----:B-1----:R-:W3:Y:S04]  /*61f0*/  LDL.LU R92, [R1+0x2c] ;  /* 0x00002c00015c7983 */ /* 0x002ee80000300800 */
[----:B------:R1:W-:Y:S02]  /*6200*/  STL [R1+0x94], R87 ;  /* 0x0000945701007387 */ /* 0x0003e40000100800 */
[----:B-1----:R-:W-:-:S02]  /*6210*/  IADD3 R87, P0, PT, R84, R75, RZ ;  /* 0x0000004b54577210 */ /* 0x002fc40007f1e0ff */
[----:B0-----:R-:W-:-:S03]  /*6220*/  LEA.HI R89, R89, 0xe, RZ, 0x1a ;  /* 0x0000000e59597811 */ /* 0x001fc600078fd0ff */
[----:B------:R0:W-:Y:S02]  /*6230*/  STL [R1+0x988], R87 ;  /* 0x0009885701007387 */ /* 0x0001e40000100800 */
[-C--:B0-----:R-:W-:Y:S02]  /*6240*/  LEA.HI.X.SX32 R87, R86, R74.reuse, 0x1, P1 ;  /* 0x0000004a56577211 */ /* 0x081fe400008f0eff */
[----:B------:R-:W4:Y:S01]  /*6250*/  LDL.LU R86, [R1+0x10] ;  /* 0x0000100001567983 */ /* 0x000f220000300800 */
[----:B------:R-:W-:Y:S01]  /*6260*/  IMAD R89, R89, UR14, RZ ;  /* 0x0000000e59597c24 */ /* 0x000fe2000f8e02ff */
[----:B------:R-:W-:Y:S02]  /*6270*/  LEA.HI.X.SX32 R84, R84, R74, 0x1, P0 ;  /* 0x0000004a54547211 */ /* 0x000fe400000f0eff */
[----:B------:R0:W-:Y:S02]  /*6280*/  STL [R1+0x9c], R87 ;  /* 0x00009c5701007387 */ /* 0x0001e40000100800 */
[----:B0-----:R-:W-:-:S05]  /*6290*/  IADD3 R87, P6, PT, R83, R75, RZ ;  /* 0x0000004b53577210 */ /* 0x001fca0007fde0ff */
[----:B------:R0:W-:Y:S02]  /*62a0*/  STL [R1+0x984], R87 ;  /* 0x0009845701007387 */ /* 0x0001e40000100800 */
[----:B0-----:R-:W-:Y:S02]  /*62b0*/  LEA.HI.X.SX32 R87, R85, R74, 0x1, P5 ;  /* 0x0000004a55577211 */ /* 0x001fe400028f0eff */
[----:B------:R-:W-:-:S03]  /*62c0*/  IADD3 R85, P1, PT, R81, R75, RZ ;  /* 0x0000004b51557210 */ /* 0x000fc60007f3e0ff */
[----:B------:R0:W-:Y:S04]  /*62d0*/  STL [R1+0xa4], R87 ;  /* 0x0000a45701007387 */ /* 0x0001e80000100800 */
[----:B------:R1:W-:Y:S04]  /*62e0*/  STL [R1+0x980], R85 ;  /* 0x0009805501007387 */ /* 0x0003e80000100800 */
[----:B------:R2:W-:Y:S01]  /*62f0*/  STL [R1+0xac], R84 ;  /* 0x0000ac5401007387 */ /* 0x0005e20000100800 */
[----:B0-----:R-:W-:Y:S02]  /*6300*/  IADD3 R87, P5, PT, R89, R75, RZ ;  /* 0x0000004b59577210 */ /* 0x001fe40007fbe0ff */
[----:B-1----:R-:W-:-:S03]  /*6310*/  LEA.HI.X.SX32 R85, R83, R74, 0x1, P6 ;  /* 0x0000004a53557211 */ /* 0x002fc600030f0eff */
[----:B------:R0:W-:Y:S01]  /*6320*/  STL [R1+0x97c], R87 ;  /* 0x00097c5701007387 */ /* 0x0001e20000100800 */
[----:B------:R-:W-:Y:S02]  /*6330*/  LEA.HI.X.SX32 R83, R81, R74, 0x1, P1 ;  /* 0x0000004a51537211 */ /* 0x000fe400008f0eff */
[-C--:B--2---:R-:W-:Y:S01]  /*6340*/  IADD3 R84, P0, PT, R80, R75.reuse, RZ ;  /* 0x0000004b50547210 */ /* 0x084fe20007f1e0ff */
[----:B------:R-:W-:Y:S01]  /*6350*/  STL [R1+0xb0], R85 ;  /* 0x0000b05501007387 */ /* 0x000fe20000100800 */
[----:B------:R-:W-:-:S03]  /*6360*/  IADD3 R81, P6, PT, R79, R75, RZ ;  /* 0x0000004b4f517210 */ /* 0x000fc60007fde0ff */
[----:B------:R1:W-:Y:S01]  /*6370*/  STL [R1+0x978], R84 ;  /* 0x0009785401007387 */ /* 0x0003e20000100800 */
[-C--:B------:R-:W-:Y:S01]  /*6380*/  LEA.HI.X.SX32 R79, R79, R74.reuse, 0x1, P6 ;  /* 0x0000004a4f4f7211 */ /* 0x080fe200030f0eff */
[----:B0-----:R-:W0:Y:S02]  /*6390*/  S2R R87, SR_TID.X ;  /* 0x0000000000577919 */ /* 0x001e240000002100 */
[----:B------:R2:W-:Y:S01]  /*63a0*/  STL [R1+0xb4], R83 ;  /* 0x0000b45301007387 */ /* 0x0005e20000100800 */
[----:B-1----:R-:W-:Y:S01]  /*63b0*/  LEA.HI.X.SX32 R84, R89, R74, 0x1, P5 ;  /* 0x0000004a59547211 */ /* 0x002fe200028f0eff */
[----:B------:R-:W-:Y:S02]  /*63c0*/  IMAD.U32 R89, RZ, RZ, UR14 ;  /* 0x0000000eff597e24 */ /* 0x000fe4000f8e00ff */
[----:B------:R1:W-:Y:S02]  /*63d0*/  STL [R1+0x970], R81 ;  /* 0x0009705101007387 */ /* 0x0003e40000100800 */
[----:B------:R-:W-:-:S02]  /*63e0*/  IMAD R89, R89, 0x2, R76 ;  /* 0x0000000259597824 */ /* 0x000fc400078e024c */
[----:B------:R-:W-:Y:S01]  /*63f0*/  STL [R1+0x96c], R84 ;  /* 0x00096c5401007387 */ /* 0x000fe20000100800 */
[----:B--2---:R-:W-:Y:S02]  /*6400*/  IADD3 R83, P1, PT, R78, R75, RZ ;  /* 0x0000004b4e537210 */ /* 0x004fe40007f3e0ff */
[----:B-1----:R-:W-:-:S03]  /*6410*/  LEA.HI.X.SX32 R81, R80, R74, 0x1, P0 ;  /* 0x0000004a50517211 */ /* 0x002fc600000f0eff */
[----:B------:R-:W-:Y:S01]  /*6420*/  STL [R1+0x974], R83 ;  /* 0x0009745301007387 */ /* 0x000fe20000100800 */
[----:B------:R-:W-:Y:S02]  /*6430*/  IADD3 R80, P5, PT, R77, R75, RZ ;  /* 0x0000004b4d507210 */ /* 0x000fe40007fbe0ff */
[----:B------:R-:W-:Y:S01]  /*6440*/  LEA.HI.X.SX32 R78, R78, R74, 0x1, P1 ;  /* 0x0000004a4e4e7211 */ /* 0x000fe200008f0eff */
[----:B------:R-:W-:Y:S04]  /*6450*/  STL [R1+0xb8], R81 ;  /* 0x0000b85101007387 */ /* 0x000fe80000100800 */
[----:B------:R1:W-:Y:S04]  /*6460*/  STL [R1+0x968], R80 ;  /* 0x0009685001007387 */ /* 0x0003e80000100800 */
[----:B------:R2:W-:Y:S01]  /*6470*/  STL [R1+0xbc], R79 ;  /* 0x0000bc4f01007387 */ /* 0x0005e20000100800 */
[----:B0-----:R-:W-:-:S02]  /*6480*/  LEA.HI R87, R87, 0x1e, RZ, 0x1a ;  /* 0x0000001e57577811 */ /* 0x001fc400078fd0ff */
[----:B-1----:R-:W-:-:S03]  /*6490*/  IADD3 R80, P0, PT, R76, R75, RZ ;  /* 0x0000004b4c507210 */ /* 0x002fc60007f1e0ff */
[----:B------:R-:W-:Y:S01]  /*64a0*/  IMAD R87, R87, UR14, RZ ;  /* 0x0000000e57577c24 */ /* 0x000fe2000f8e02ff */
[----:B--2---:R-:W-:Y:S01]  /*64b0*/  IADD3 R79, P6, PT, R89, R75, RZ ;  /* 0x0000004b594f7210 */ /* 0x004fe20007fde0ff */
[----:B------:R-:W-:Y:S01]  /*64c0*/  STL [R1+0x964], R80 ;  /* 0x0009645001007387 */ /* 0x000fe20000100800 */
[----:B------:R-:W-:-:S03]  /*64d0*/  LEA.HI.X.SX32 R76, R76, R74, 0x1, P0 ;  /* 0x0000004a4c4c7211 */ /* 0x000fc600000f0eff */
[----:B------:R0:W-:Y:S04]  /*64e0*/  STL [R1+0xc0], R78 ;  /* 0x0000c04e01007387 */ /* 0x0001e80000100800 */
[----:B------:R-:W-:Y:S01]  /*64f0*/  STL [R1+0x960], R79 ;  /* 0x0009604f01007387 */ /* 0x000fe20000100800 */
[----:B0-----:R-:W-:-:S05]  /*6500*/  LEA.HI.X.SX32 R78, R77, R74, 0x1, P5 ;  /* 0x0000004a4d4e7211 */ /* 0x001fca00028f0eff */
[----:B------:R0:W-:Y:S02]  /*6510*/  STL [R1+0xc4], R78 ;  /* 0x0000c44e01007387 */ /* 0x0001e40000100800 */
[-C--:B0-----:R-:W-:Y:S02]  /*6520*/  IADD3 R78, P5, PT, R87, R75.reuse, RZ ;  /* 0x0000004b574e7210 */ /* 0x081fe40007fbe0ff */
[----:B----4-:R-:W-:-:S05]  /*6530*/  IADD3 R77, P1, PT, R86, R75, RZ ;  /* 0x0000004b564d7210 */ /* 0x010fca0007f3e0ff */
[----:B------:R0:W-:Y:S04]  /*6540*/  STL [R1+0x95c], R77 ;  /* 0x00095c4d01007387 */ /* 0x0001e80000100800 */
[----:B------:R1:W-:Y:S04]  /*6550*/  STL [R1+0xc8], R76 ;  /* 0x0000c84c01007387 */ /* 0x0003e80000100800 */
[----:B------:R2:W-:Y:S01]  /*6560*/  STL [R1+0x8e4], R78 ;  /* 0x0008e44e01007387 */ /* 0x0005e20000100800 */
[----:B0-----:R-:W-:Y:S01]  /*6570*/  LEA.HI.X.SX32 R77, R89, R74, 0x1, P6 ;  /* 0x0000004a594d7211 */ /* 0x001fe200030f0eff */
[----:B------:R-:W-:Y:S01]  /*6580*/  IMAD.U32 R89, RZ, RZ, UR14 ;  /* 0x0000000eff597e24 */ /* 0x000fe2000f8e00ff */
[----:B-1----:R-:W-:-:S03]  /*6590*/  IADD3 R76, P0, PT, R71, R75, RZ ;  /* 0x0000004b474c7210 */ /* 0x002fc60007f1e0ff */
[----:B------:R0:W-:Y:S01]  /*65a0*/  STL [R1+0xcc], R77 ;  /* 0x0000cc4d01007387 */ /* 0x0001e20000100800 */
[----:B------:R-:W-:Y:S01]  /*65b0*/  IMAD R89, R89, 0x2, R93 ;  /* 0x0000000259597824 */ /* 0x000fe200078e025d */
[-C--:B--2---:R-:W-:Y:S02]  /*65c0*/  LEA.HI.X.SX32 R78, R87, R74.reuse, 0x1, P5 ;  /* 0x0000004a574e7211 */ /* 0x084fe400028f0eff */
[----:B------:R1:W-:Y:S01]  /*65d0*/  STL [R1+0x8ec], R76 ;  /* 0x0008ec4c01007387 */ /* 0x0003e20000100800 */
[----:B0-----:R-:W-:Y:S02]  /*65e0*/  IADD3 R77, P6, PT, R93, R75, RZ ;  /* 0x0000004b5d4d7210 */ /* 0x001fe40007fde0ff */
[----:B-1----:R-:W-:-:S05]  /*65f0*/  LEA.HI.X.SX32 R76, R86, R74, 0x1, P1 ;  /* 0x0000004a564c7211 */ /* 0x002fca00008f0eff */
[----:B------:R0:W-:Y:S04]  /*6600*/  STL [R1+0x8dc], R76 ;  /* 0x0008dc4c01007387 */ /* 0x0001e80000100800 */
[----:B------:R1:W-:Y:S04]  /*6610*/  STL [R1+0x8f4], R77 ;  /* 0x0008f44d01007387 */ /* 0x0003e80000100800 */
[----:B------:R2:W-:Y:S01]  /*6620*/  STL [R1+0x8e0], R78 ;  /* 0x0008e04e01007387 */ /* 0x0005e20000100800 */
[----:B0-----:R-:W-:Y:S02]  /*6630*/  IADD3 R76, P1, PT, R89, R75, RZ ;  /* 0x0000004b594c7210 */ /* 0x001fe40007f3e0ff */
[----:B-1----:R-:W-:-:S02]  /*6640*/  LEA.HI.X.SX32 R77, R71, R74, 0x1, P0 ;  /* 0x0000004a474d7211 */ /* 0x002fc400000f0eff */
[----:B------:R-:W4:Y:S01]  /*6650*/  LDL.LU R71, [R1+0xe6c] ;  /* 0x000e6c0001477983 */ /* 0x000f220000300800 */
[----:B------:R-:W-:Y:S02]  /*6660*/  ISETP.GT.U32.AND P3, PT, R3, R67, PT ;  /* 0x000000430300720c */ /* 0x000fe40003f64070 */
[----:B--2---:R-:W-:Y:S01]  /*6670*/  LEA.HI.X.SX32 R78, R93, R74, 0x1, P6 ;  /* 0x0000004a5d4e7211 */ /* 0x004fe200030f0eff */
[----:B------:R3:W-:Y:S01]  /*6680*/  STL [R1+0x8fc], R76 ;  /* 0x0008fc4c01007387 */ /* 0x0007e20000100800 */
[----:B------:R-:W-:-:S03]  /*6690*/  ISETP.GT.U32.AND P2, PT, R3, R68, PT ;  /* 0x000000440300720c */ /* 0x000fc60003f44070 */
[----:B------:R0:W-:Y:S01]  /*66a0*/  STL [R1+0x8e8], R77 ;  /* 0x0008e84d01007387 */ /* 0x0001e20000100800 */
[----:B---3--:R-:W-:-:S05]  /*66b0*/  IADD3 R76, P5, PT, R92, R75, RZ ;  /* 0x0000004b5c4c7210 */ /* 0x008fca0007fbe0ff */
[--C-:B------:R-:W-:Y:S01]  /*66c0*/  @!P3 IMAD.IADD R67, R67, 0x1, -R3.reuse ;  /* 0x000000014343b824 */ /* 0x100fe200078e0a03 */
[----:B------:R-:W-:Y:S02]  /*66d0*/  ISETP.GT.U32.AND P3, PT, R3, R62, PT ;  /* 0x0000003e0300720c */ /* 0x000fe40003f64070 */
[----:B0-----:R-:W-:Y:S01]  /*66e0*/  IADD3 R77, P0, PT, R91, R75, RZ ;  /* 0x0000004b5b4d7210 */ /* 0x001fe20007f1e0ff */
[----:B------:R0:W-:Y:S01]  /*66f0*/  STL [R1+0x904], R76 ;  /* 0x0009044c01007387 */ /* 0x0001e20000100800 */
[--C-:B------:R-:W-:Y:S01]  /*6700*/  @!P2 IMAD.IADD R68, R68, 0x1, -R3.reuse ;  /* 0x000000014444a824 */ /* 0x100fe200078e0a03 */
[----:B------:R-:W-:Y:S02]  /*6710*/  ISETP.GT.U32.AND P2, PT, R3, R63, PT ;  /* 0x0000003f0300720c */ /* 0x000fe40003f44070 */
[----:B------:R1:W-:Y:S04]  /*6720*/  STL [R1+0x8f0], R78 ;  /* 0x0008f04e01007387 */ /* 0x0003e80000100800 */
[----:B------:R2:W-:Y:S01]  /*6730*/  STL [R1+0x90c], R77 ;  /* 0x00090c4d01007387 */ /* 0x0005e20000100800 */
[----:B0-----:R-:W-:Y:S01]  /*6740*/  LEA.HI.X.SX32 R76, R89, R74, 0x1, P1 ;  /* 0x0000004a594c7211 */ /* 0x001fe200008f0eff */
[----:B------:R-:W-:Y:S01]  /*6750*/  @!P3 IMAD.IADD R62, R62, 0x1, -R3 ;  /* 0x000000013e3eb824 */ /* 0x000fe200078e0a03 */
[----:B------:R-:W-:-:S02]  /*6760*/  ISETP.GT.U32.AND P3, PT, R3, R57, PT ;  /* 0x000000390300720c */ /* 0x000fc40003f64070 */
[-C--:B-1----:R-:W-:Y:S01]  /*6770*/  IADD3 R78, P6, PT, R90, R75.reuse, RZ ;  /* 0x0000004b5a4e7210 */ /* 0x082fe20007fde0ff */
[----:B------:R0:W-:Y:S01]  /*6780*/  STL [R1+0x8f8], R76 ;  /* 0x0008f84c01007387 */ /* 0x0001e20000100800 */
[--C-:B------:R-:W-:Y:S01]  /*6790*/  @!P2 IMAD.IADD R63, R63, 0x1, -R3.reuse ;  /* 0x000000013f3fa824 */ /* 0x100fe200078e0a03 */
[----:B------:R-:W-:Y:S02]  /*67a0*/  ISETP.GT.U32.AND P2, PT, R3, R58, PT ;  /* 0x0000003a0300720c */ /* 0x000fe40003f44070 */
[----:B--2---:R-:W-:Y:S01]  /*67b0*/  LEA.HI.X.SX32 R77, R92, R74, 0x1, P5 ;  /* 0x0000004a5c4d7211 */ /* 0x004fe200028f0eff */
[----:B------:R1:W-:Y:S04]  /*67c0*/  STL [R1+0x914], R78 ;  /* 0x0009144e01007387 */ /* 0x0003e80000100800 */
[----:B------:R2:W-:Y:S01]  /*67d0*/  STL [R1+0x900], R77 ;  /* 0x0009004d01007387 */ /* 0x0005e20000100800 */
[----:B0-----:R-:W-:Y:S01]  /*67e0*/  IADD3 R76, P1, PT, R88, R75, RZ ;  /* 0x0000004b584c7210 */ /* 0x001fe20007f3e0ff */
[----:B------:R-:W-:Y:S01]  /*67f0*/  @!P3 IMAD.IADD R57, R57, 0x1, -R3 ;  /* 0x000000013939b824 */ /* 0x000fe200078e0a03 */
[----:B------:R-:W-:-:S02]  /*6800*/  ISETP.GT.U32.AND P3, PT, R3, R52, PT ;  /* 0x000000340300720c */ /* 0x000fc40003f64070 */
[-C--:B-1----:R-:W-:Y:S01]  /*6810*/  LEA.HI.X.SX32 R78, R91, R74.reuse, 0x1, P0 ;  /* 0x0000004a5b4e7211 */ /* 0x082fe200000f0eff */
[----:B------:R0:W-:Y:S01]  /*6820*/  STL [R1+0x91c], R76 ;  /* 0x00091c4c01007387 */ /* 0x0001e20000100800 */
[--C-:B------:R-:W-:Y:S01]  /*6830*/  @!P2 IMAD.IADD R58, R58, 0x1, -R3.reuse ;  /* 0x000000013a3aa824 */ /* 0x100fe200078e0a03 */
[----:B------:R-:W-:Y:S02]  /*6840*/  ISETP.GT.U32.AND P2, PT, R3, R53, PT ;  /* 0x000000350300720c */ /* 0x000fe40003f44070 */
[C---:B--2---:R-:W-:Y:S01]  /*6850*/  IADD3 R77, P5, PT, R11.reuse, R75, RZ ;  /* 0x0000004b0b4d7210 */ /* 0x044fe20007fbe0ff */
[----:B------:R1:W-:Y:S03]  /*6860*/  STL [R1+0x908], R78 ;  /* 0x0009084e01007387 */ /* 0x0003e60000100800 */
[-C--:B------:R-:W-:Y:S01]  /*6870*/  LEA.HI.X.SX32 R11, R11, R74.reuse, 0x1, P5 ;  /* 0x0000004a0b0b7211 */ /* 0x080fe200028f0eff */
        /* <DEDUP_REMOVED lines=9> */
[----:B------:R-:W-:Y:S04]  /*6910*/  STL [R1+0x92c], R78 ;  /* 0x00092c4e01007387 */ /* 0x000fe80000100800 */
[----:B------:R1:W-:Y:S01]  /*6920*/  STL [R1+0x918], R77 ;  /* 0x0009184d01007387 */ /* 0x0003e20000100800 */
[----:B0-----:R-:W-:Y:S01]  /*6930*/  IADD3 R76, P6, PT, R12, R75, RZ ;  /* 0x0000004b0c4c7210 */ /* 0x001fe20007fde0ff */
[----:B------:R-:W-:Y:S01]  /*6940*/  @!P3 IMAD.IADD R47, R47, 0x1, -R3 ;  /* 0x000000012f2fb824 */ /* 0x000fe200078e0a03 */
[----:B------:R-:W-:-:S03]  /*6950*/  ISETP.GT.U32.AND P3, PT, R3, R42, PT ;  /* 0x0000002a0300720c */ /* 0x000fc60003f64070 */
[----:B------:R0:W-:Y:S01]  /*6960*/  STL [R1+0x934], R76 ;  /* 0x0009344c01007387 */ /* 0x0001e20000100800 */
[----:B------:R-:W-:Y:S01]  /*6970*/  @!P2 IMAD.IADD R48, R48, 0x1, -R3 ;  /* 0x000000013030a824 */ /* 0x000fe200078e0a03 */
[----:B------:R-:W-:Y:S02]  /*6980*/  ISETP.GT.U32.AND P2, PT, R3, R43, PT ;  /* 0x0000002b0300720c */ /* 0x000fe40003f44070 */
[----:B-1----:R-:W-:Y:S01]  /*6990*/  IADD3 R77, P1, PT, R10, R75, RZ ;  /* 0x0000004b0a4d7210 */ /* 0x002fe20007f3e0ff */
[----:B------:R1:W-:Y:S04]  /*69a0*/  STL [R1+0x920], R11 ;  /* 0x0009200b01007387 */ /* 0x0003e80000100800 */
[----:B------:R-:W-:Y:S01]  /*69b0*/  STL [R1+0x93c], R77 ;  /* 0x00093c4d01007387 */ /* 0x000fe20000100800 */
[----:B0-----:R-:W-:-:S02]  /*69c0*/  LEA.HI.X.SX32 R76, R13, R74, 0x1, P0 ;  /* 0x0000004a0d4c7211 */ /* 0x001fc400000f0eff */
[----:B------:R-:W-:Y:S02]  /*69d0*/  LEA.HI.X.SX32 R13, R12, R74, 0x1, P6 ;  /* 0x0000004a0c0d7211 */ /* 0x000fe400030f0eff */
[-C--:B------:R-:W-:Y:S01]  /*69e0*/  IADD3 R12, P5, PT, R8, R75.reuse, RZ ;  /* 0x0000004b080c7210 */ /* 0x080fe20007fbe0ff */
[----:B------:R0:W-:Y:S01]  /*69f0*/  STL [R1+0x928], R76 ;  /* 0x0009284c01007387 */ /* 0x0001e20000100800 */
[----:B-1----:R-:W-:-:S04]  /*6a00*/  IADD3 R11, P0, PT, R9, R75, RZ ;  /* 0x0000004b090b7210 */ /* 0x002fc80007f1e0ff */
[----:B------:R-:W-:Y:S01]  /*6a10*/  LEA.HI.X.SX32 R9, R9, R74, 0x1, P0 ;  /* 0x0000004a09097211 */ /* 0x000fe200000f0eff */
[----:B------:R1:W-:Y:S04]  /*6a20*/  STL [R1+0x944], R11 ;  /* 0x0009440b01007387 */ /* 0x0003e80000100800 */
[----:B------:R-:W-:Y:S01]  /*6a30*/  STL [R1+0x930], R13 ;  /* 0x0009300d01007387 */ /* 0x000fe20000100800 */
[----:B0-----:R-:W-:-:S03]  /*6a40*/  IABS R76, R6 ;  /* 0x00000006004c7213 */ /* 0x001fc60000000000 */
[----:B------:R-:W-:Y:S01]  /*6a50*/  STL [R1+0x94c], R12 ;  /* 0x00094c0c01007387 */ /* 0x000fe20000100800 */
[----:B-1----:R-:W-:Y:S02]  /*6a60*/  LEA.HI.X.SX32 R11, R10, R74, 0x1, P1 ;  /* 0x0000004a0a0b7211 */ /* 0x002fe400008f0eff */
[----:B------:R-:W-:-:S03]  /*6a70*/  IADD3 R10, P1, PT, R7, R75, RZ ;  /* 0x0000004b070a7210 */ /* 0x000fc60007f3e0ff */
[----:B------:R-:W-:Y:S04]  /*6a80*/  STL [R1+0x938], R11 ;  /* 0x0009380b01007387 */ /* 0x000fe80000100800 */
[----:B------:R0:W-:Y:S04]  /*6a90*/  STL [R1+0x954], R10 ;  /* 0x0009540a01007387 */ /* 0x0001e80000100800 */
[----:B------:R1:W-:Y:S01]  /*6aa0*/  STL [R1+0x940], R9 ;  /* 0x0009400901007387 */ /* 0x0003e20000100800 */
[-C--:B0-----:R-:W-:Y:S02]  /*6ab0*/  LEA.HI.X.SX32 R10, R8, R74.reuse, 0x1, P5 ;  /* 0x0000004a080a7211 */ /* 0x081fe400028f0eff */
[----:B------:R-:W-:-:S02]  /*6ac0*/  LEA.HI.X.SX32 R8, R7, R74, 0x1, P1 ;  /* 0x0000004a07087211 */ /* 0x000fc400008f0eff */
[-C--:B-1----:R-:W-:Y:S01]  /*6ad0*/  IADD3 R9, P5, PT, R4, R75.reuse, RZ ;  /* 0x0000004b04097210 */ /* 0x082fe20007fbe0ff */
[----:B------:R-:W-:Y:S01]  /*6ae0*/  STL [R1+0x948], R10 ;  /* 0x0009480a01007387 */ /* 0x000fe20000100800 */
[----:B------:R-:W-:Y:S01]  /*6af0*/  IADD3 R7, P1, PT, R2, R75, RZ ;  /* 0x0000004b02077210 */ /* 0x000fe20007f3e0ff */
[----:B------:R-:W-:Y:S01]  /*6b00*/  IMAD.HI.U32 R75, R5, R0, RZ ;  /* 0x00000000054b7227 */ /* 0x000fe200078e00ff */
[-C--:B------:R-:W-:Y:S01]  /*6b10*/  LEA.HI.X.SX32 R4, R4, R74.reuse, 0x1, P5 ;  /* 0x0000004a04047211 */ /* 0x080fe200028f0eff */
[----:B------:R-:W-:Y:S01]  /*6b20*/  STL [R1+0x958], R9 ;  /* 0x0009580901007387 */ /* 0x000fe20000100800 */
[----:B------:R-:W-:Y:S01]  /*6b30*/  LEA.HI.X.SX32 R2, R2, R74, 0x1, P1 ;  /* 0x0000004a02027211 */ /* 0x000fe200008f0eff */
[----:B------:R-:W-:Y:S01]  /*6b40*/  IMAD.MOV.U32 R74, RZ, RZ, R76 ;  /* 0x000000ffff4a7224 */ /* 0x000fe200078e004c */
[----:B------:R-:W-:Y:S01]  /*6b50*/  ISETP.GT.U32.AND P5, PT, R3, R70, PT ;  /* 0x000000460300720c */ /* 0x000fe20003fa4070 */
[----:B------:R-:W-:Y:S01]  /*6b60*/  IMAD.MOV R75, RZ, RZ, -R75 ;  /* 0x000000ffff4b7224 */ /* 0x000fe200078e0a4b */
[----:B------:R-:W-:Y:S01]  /*6b70*/  STL [R1+0x950], R8 ;  /* 0x0009500801007387 */ /* 0x000fe20000100800 */
[----:B------:R-:W-:Y:S01]  /*6b80*/  IMAD.HI.U32 R89, R5, R74, RZ ;  /* 0x0000004a05597227 */ /* 0x000fe200078e00ff */
[----:B------:R-:W-:-:S02]  /*6b90*/  ISETP.GT.U32.AND P1, PT, R3, R69, PT ;  /* 0x000000450300720c */ /* 0x000fc40003f24070 */
[----:B------:R-:W-:Y:S01]  /*6ba0*/  STL [R1+0x8d8], R7 ;  /* 0x0008d80701007387 */ /* 0x000fe20000100800 */
[C---:B------:R-:W-:Y:S01]  /*6bb0*/  IMAD R75, R3.reuse, R75, R0 ;  /* 0x0000004b034b7224 */ /* 0x040fe200078e0200 */
[----:B------:R-:W-:Y:S01]  /*6bc0*/  LOP3.LUT R0, R82, 0x1b0, RZ, 0xfc, !PT ;  /* 0x000001b052007812 */ /* 0x000fe200078efcff */
[----:B------:R-:W-:Y:S01]  /*6bd0*/  IMAD.MOV R89, RZ, RZ, -R89 ;  /* 0x000000ffff597224 */ /* 0x000fe200078e0a59 */
[----:B------:R0:W-:Y:S03]  /*6be0*/  STL [R1+0x8d0], R4 ;  /* 0x0008d00401007387 */ /* 0x0001e60000100800 */
[C---:B------:R-:W-:Y:S01]  /*6bf0*/  IMAD R89, R3.reuse, R89, R74 ;  /* 0x0000005903597224 */ /* 0x040fe200078e024a */
[----:B------:R-:W-:Y:S01]  /*6c00*/  STL [R1+0x8d4], R2 ;  /* 0x0008d40201007387 */ /* 0x000fe20000100800 */
[----:B------:R-:W-:Y:S01]  /*6c10*/  IABS R74, R0 ;  /* 0x00000000004a7213 */ /* 0x000fe20000000000 */
[--C-:B------:R-:W-:Y:S01]  /*6c20*/  @!P5 IMAD.IADD R70, R70, 0x1, -R3.reuse ;  /* 0x000000014646d824 */ /* 0x100fe200078e0a03 */
[----:B------:R-:W-:Y:S01]  /*6c30*/  ISETP.GT.U32.AND P5, PT, R3, R65, PT ;  /* 0x000000410300720c */ /* 0x000fe20003fa4070 */
[----:B------:R-:W-:Y:S01]  /*6c40*/  STL [R1+0xe50], R75 ;  /* 0x000e504b01007387 */ /* 0x000fe20000100800 */
[----:B------:R-:W-:Y:S01]  /*6c50*/  @!P1 IMAD.IADD R69, R69, 0x1, -R3 ;  /* 0x0000000145459824 */ /* 0x000fe200078e0a03 */
[----:B0-----:R-:W-:Y:S01]  /*6c60*/  LOP3.LUT R4, R82, 0x1c2, RZ, 0xfc, !PT ;  /* 0x000001c252047812 */ /* 0x001fe200078efcff */
[----:B------:R-:W-:Y:S01]  /*6c70*/  IMAD.HI.U32 R77, R5, R74, RZ ;  /* 0x0000004a054d7227 */ /* 0x000fe200078e00ff */
[----:B------:R0:W-:Y:S01]  /*6c80*/  STL [R1+0xbcc], R0 ;  /* 0x000bcc0001007387 */ /* 0x0001e20000100800 */
[----:B------:R-:W-:-:S02]  /*6c90*/  ISETP.GT.U32.AND P1, PT, R3, R64, PT ;  /* 0x000000400300720c */ /* 0x000fc40003f24070 */
[----:B------:R-:W-:Y:S01]  /*6ca0*/  IMAD.MOV R77, RZ, RZ, -R77 ;  /* 0x000000ffff4d7224 */ /* 0x000fe200078e0a4d */
[----:B------:R-:W-:Y:S03]  /*6cb0*/  STL [R1+0xe54], R89 ;  /* 0x000e545901007387 */ /* 0x000fe60000100800 */
[----:B------:R-:W-:Y:S02]  /*6cc0*/  IMAD R74, R3, R77, R74 ;  /* 0x0000004d034a7224 */ /* 0x000fe400078e024a */
[--C-:B------:R-:W-:Y:S01]  /*6cd0*/  @!P5 IMAD.IADD R65, R65, 0x1, -R3.reuse ;  /* 0x000000014141d824 */ /* 0x100fe200078e0a03 */
[----:B0-----:R-:W-:Y:S02]  /*6ce0*/  LOP3.LUT R0, R82, 0x1b2, RZ, 0xfc, !PT ;  /* 0x000001b252007812 */ /* 0x001fe400078efcff */
[C---:B------:R-:W-:Y:S02]  /*6cf0*/  ISETP.GT.U32.AND P5, PT, R3.reuse, R60, PT ;  /* 0x0000003c0300720c */ /* 0x040fe40003fa4070 */
[----:B------:R-:W-:Y:S01]  /*6d00*/  IABS R76, R0 ;  /* 0x00000000004c7213 */ /* 0x000fe20000000000 */
[----:B------:R0:W-:Y:S01]  /*6d10*/  STL [R1+0xbc4], R0 ;  /* 0x000bc40001007387 */ /* 0x0001e20000100800 */
[----:B------:R-:W-:Y:S01]  /*6d20*/  @!P1 IMAD.IADD R64, R64, 0x1, -R3 ;  /* 0x0000000140409824 */ /* 0x000fe200078e0a03 */
[----:B------:R-:W-:-:S02]  /*6d30*/  ISETP.GT.U32.AND P1, PT, R3, R59, PT ;  /* 0x0000003b0300720c */ /* 0x000fc40003f24070 */
[----:B------:R-:W-:Y:S01]  /*6d40*/  IMAD.HI.U32 R87, R5, R76, RZ ;  /* 0x0000004c05577227 */ /* 0x000fe200078e00ff */
[----:B------:R-:W-:Y:S03]  /*6d50*/  STL [R1+0xe58], R74 ;  /* 0x000e584a01007387 */ /* 0x000fe60000100800 */
[----:B------:R-:W-:Y:S01]  /*6d60*/  IMAD.MOV R87, RZ, RZ, -R87 ;  /* 0x000000ffff577224 */ /* 0x000fe200078e0a57 */
[----:B0-----:R-:W-:Y:S01]  /*6d70*/  LOP3.LUT R0, R82, 0x1b8, RZ, 0xfc, !PT ;  /* 0x000001b852007812 */ /* 0x001fe200078efcff */
[--C-:B------:R-:W-:Y:S01]  /*6d80*/  @!P5 IMAD.IADD R60, R60, 0x1, -R3.reuse ;  /* 0x000000013c3cd824 */ /* 0x100fe200078e0a03 */
[C---:B------:R-:W-:Y:S01]  /*6d90*/  ISETP.GT.U32.AND P5, PT, R3.reuse, R55, PT ;  /* 0x000000370300720c */ /* 0x040fe20003fa4070 */
[----:B------:R-:W-:Y:S01]  /*6da0*/  IMAD R87, R3, R87, R76 ;  /* 0x0000005703577224 */ /* 0x000fe200078e024c */
[----:B------:R-:W-:Y:S01]  /*6db0*/  IABS R76, R0 ;  /* 0x00000000004c7213 */ /* 0x000fe20000000000 */
[----:B------:R0:W-:Y:S01]  /*6dc0*/  STL [R1+0xbc8], R0 ;  /* 0x000bc80001007387 */ /* 0x0001e20000100800 */
[----:B------:R-:W-:Y:S01]  /*6dd0*/  @!P1 IMAD.IADD R59, R59, 0x1, -R3 ;  /* 0x000000013b3b9824 */ /* 0x000fe200078e0a03 */
[----:B------:R-:W-:-:S02]  /*6de0*/  ISETP.GT.U32.AND P1, PT, R3, R54, PT ;  /* 0x000000360300720c */ /* 0x000fc40003f24070 */
[----:B------:R1:W-:Y:S01]  /*6df0*/  STL [R1+0xe5c], R87 ;  /* 0x000e5c5701007387 */ /* 0x0003e20000100800 */
[----:B0-----:R-:W-:-:S05]  /*6e00*/  LOP3.LUT R0, R82, 0x1ba, RZ, 0xfc, !PT ;  /* 0x000001ba52007812 */ /* 0x001fca00078efcff */
[--C-:B------:R-:W-:Y:S01]  /*6e10*/  @!P5 IMAD.IADD R55, R55, 0x1, -R3.reuse ;  /* 0x000000013737d824 */ /* 0x100fe200078e0a03 */
[----:B------:R-:W-:Y:S01]  /*6e20*/  ISETP.GT.U32.AND P5, PT, R3, R50, PT ;  /* 0x000000320300720c */ /* 0x000fe20003fa4070 */
[----:B------:R-:W-:Y:S01]  /*6e30*/  IMAD.HI.U32 R78, R5, R76, RZ ;  /* 0x0000004c054e7227 */ /* 0x000fe200078e00ff */
[----:B------:R-:W-:Y:S01]  /*6e40*/  IABS R77, R0 ;  /* 0x00000000004d7213 */ /* 0x000fe20000000000 */
[----:B------:R0:W-:Y:S02]  /*6e50*/  STL [R1+0xbc0], R0 ;  /* 0x000bc00001007387 */ /* 0x0001e40000100800 */
[--C-:B------:R-:W-:Y:S01]  /*6e60*/  @!P1 IMAD.IADD R54, R54, 0x1, -R3.reuse ;  /* 0x0000000136369824 */ /* 0x100fe200078e0a03 */
[C---:B------:R-:W-:Y:S01]  /*6e70*/  ISETP.GT.U32.AND P1, PT, R3.reuse, R49, PT ;  /* 0x000000310300720c */ /* 0x040fe20003f24070 */
[----:B------:R-:W2:Y:S04]  /*6e80*/  LDL R10, [R1+0x68] ;  /* 0x00006800010a7983 */ /* 0x000ea80000100800 */
[----:B------:R-:W3:Y:S02]  /*6e90*/  LDL R12, [R1+0x7c] ;  /* 0x00007c00010c7983 */ /* 0x000ee40000100800 */
[----:B------:R-:W-:Y:S01]  /*6ea0*/  @!P5 IMAD.IADD R50, R50, 0x1, -R3 ;  /* 0x000000013232d824 */ /* 0x000fe200078e0a03 */
[----:B------:R-:W-:Y:S01]  /*6eb0*/  ISETP.GT.U32.AND P5, PT, R3, R45, PT ;  /* 0x0000002d0300720c */ /* 0x000fe20003fa4070 */
[----:B-1----:R-:W3:Y:S01]  /*6ec0*/  LDL.LU R87, [R1+0x70] ;  /* 0x0000700001577983 */ /* 0x002ee20000300800 */
[----:B------:R-:W-:-:S03]  /*6ed0*/  IMAD.MOV R78, RZ, RZ, -R78 ;  /* 0x000000ffff4e7224 */ /* 0x000fc600078e0a4e */
[----:B------:R-:W3:Y:S01]  /*6ee0*/  LDL.LU R74, [R1+0x24c] ;  /* 0x00024c00014a7983 */ /* 0x000ee20000300800 */
[----:B0-----:R-:W-:Y:S01]  /*6ef0*/  LOP3.LUT R0, R82, 0x1c0, RZ, 0xfc, !PT ;  /* 0x000001c052007812 */ /* 0x001fe200078efcff */
[--C-:B------:R-:W-:Y:S01]  /*6f00*/  @!P1 IMAD.IADD R49, R49, 0x1, -R3.reuse ;  /* 0x0000000131319824 */ /* 0x100fe200078e0a03 */
[----:B------:R-:W-:Y:S01]  /*6f10*/  ISETP.GT.U32.AND P1, PT, R3, R44, PT ;  /* 0x0000002c0300720c */ /* 0x000fe20003f24070 */
[----:B------:R-:W3:Y:S04]  /*6f20*/  LDL.LU R89, [R1+0x80] ;  /* 0x0000800001597983 */ /* 0x000ee80000300800 */
[----:B------:R-:W-:Y:S01]  /*6f30*/  @!P5 IMAD.IADD R45, R45, 0x1, -R3 ;  /* 0x000000012d2dd824 */ /* 0x000fe200078e0a03 */
[C---:B------:R-:W-:Y:S01]  /*6f40*/  ISETP.GT.U32.AND P5, PT, R3.reuse, R40, PT ;  /* 0x000000280300720c */ /* 0x040fe20003fa4070 */
[----:B------:R-:W-:Y:S01]  /*6f50*/  IMAD R76, R3, R78, R76 ;  /* 0x0000004e034c7224 */ /* 0x000fe200078e024c */
[----:B------:R-:W3:Y:S01]  /*6f60*/  LDL.LU R86, [R1+0x260] ;  /* 0x0002600001567983 */ /* 0x000ee20000300800 */
[----:B------:R-:W-:-:S10]  /*6f70*/  IMAD.HI.U32 R78, R5, R77, RZ ;  /* 0x0000004d054e7227 */ /* 0x000fd400078e00ff */
[----:B------:R-:W-:Y:S01]  /*6f80*/  @!P5 IMAD.IADD R40, R40, 0x1, -R3 ;  /* 0x000000012828d824 */ /* 0x000fe200078e0a03 */
[C---:B------:R-:W-:Y:S01]  /*6f90*/  ISETP.GT.U32.AND P5, PT, R3.reuse, R35, PT ;  /* 0x000000230300720c */ /* 0x040fe20003fa4070 */
[----:B------:R-:W-:Y:S01]  /*6fa0*/  IMAD.MOV R78, RZ, RZ, -R78 ;  /* 0x000000ffff4e7224 */ /* 0x000fe200078e0a4e */
[----:B------:R-:W-:Y:S03]  /*6fb0*/  STL [R1+0xe60], R76 ;  /* 0x000e604c01007387 */ /* 0x000fe60000100800 */
[----:B------:R-:W-:-:S08]  /*6fc0*/  IMAD R2, R3, R78, R77 ;  /* 0x0000004e03027224 */ /* 0x000fd000078e024d */
[----:B------:R-:W-:Y:S01]  /*6fd0*/  @!P5 IMAD.IADD R35, R35, 0x1, -R3 ;  /* 0x000000012323d824 */ /* 0x000fe200078e0a03 */
[----:B------:R0:W-:Y:S01]  /*6fe0*/  STL [R1+0xbbc], R0 ;  /* 0x000bbc0001007387 */ /* 0x0001e20000100800 */
[----:B------:R-:W-:-:S03]  /*6ff0*/  IABS R77, R0 ;  /* 0x00000000004d7213 */ /* 0x000fc60000000000 */
[----:B------:R1:W-:Y:S04]  /*7000*/  STL [R1+0x10], R2 ;  /* 0x0000100201007387 */ /* 0x0003e80000100800 */
[----:B------:R-:W3:Y:S04]  /*7010*/  LDL.LU R75, [R1+0x84] ;  /* 0x00008400014b7983 */ /* 0x000ee80000300800 */
[----:B0-----:R-:W3:Y:S04]  /*7020*/  LDL.LU R0, [R1+0x264] ;  /* 0x0002640001007983 */ /* 0x001ee80000300800 */
[----:B-1----:R-:W3:Y:S04]  /*7030*/  LDL.LU R2, [R1+0xe8] ;  /* 0x0000e80001027983 */ /* 0x002ee80000300800 */
[----:B------:R-:W3:Y:S04]  /*7040*/  LDL.LU R6, [R1+0x26c] ;  /* 0x00026c0001067983 */ /* 0x000ee80000300800 */
[----:B------:R0:W-:Y:S04]  /*7050*/  STL [R1+0xbb8], R4 ;  /* 0x000bb80401007387 */ /* 0x0001e80000100800 */
[----:B------:R-:W3:Y:S04]  /*7060*/  LDL.LU R11, [R1+0x108] ;  /* 0x00010800010b7983 */ /* 0x000ee80000300800 */
[----:B------:R-:W3:Y:S04]  /*7070*/  LDL.LU R92, [R1+0x12c] ;  /* 0x00012c00015c7983 */ /* 0x000ee80000300800 */
[----:B------:R-:W3:Y:S01]  /*7080*/  LDL.LU R13, [R1+0x16c] ;  /* 0x00016c00010d7983 */ /* 0x000ee20000300800 */
[----:B------:R-:W-:Y:S01]  /*7090*/  @!P3 IMAD.IADD R42, R42, 0x1, -R3 ;  /* 0x000000012a2ab824 */ /* 0x000fe200078e0a03 */
[----:B----4-:R-:W-:-:S02]  /*70a0*/  ISETP.GT.U32.AND P0, PT, R3, R71, PT ;  /* 0x000000470300720c */ /* 0x010fc40003f04070 */
[----:B------:R-:W4:Y:S01]  /*70b0*/  LDL.LU R91, [R1+0x188] ;  /* 0x00018800015b7983 */ /* 0x000f220000300800 */
[----:B--2---:R-:W-:Y:S01]  /*70c0*/  ISETP.GT.U32.AND P5, PT, R3, R10, PT ;  /* 0x0000000a0300720c */ /* 0x004fe20003fa4070 */
[----:B------:R-:W-:Y:S02]  /*70d0*/  @!P1 IMAD.IADD R44, R44, 0x1, -R3 ;  /* 0x000000012c2c9824 */ /* 0x000fe400078e0a03 */
[----:B------:R-:W-:Y:S01]  /*70e0*/  IMAD.HI.U32 R79, R5, R77, RZ ;  /* 0x0000004d054f7227 */ /* 0x000fe200078e00ff */
[----:B------:R-:W-:Y:S02]  /*70f0*/  IABS R78, R4 ;  /* 0x00000004004e7213 */ /* 0x000fe40000000000 */
[----:B------:R-:W-:-:S04]  /*7100*/  ISETP.GT.U32.AND P3, PT, R3, R37, PT ;  /* 0x000000250300720c */ /* 0x000fc80003f64070 */
[----:B------:R-:W-:-:S03]  /*7110*/  @!P0 IMAD.IADD R71, R71, 0x1, -R3 ;  /* 0x0000000147478824 */ /* 0x000fc600078e0a03 */
[----:B------:R-:W-:Y:S01]  /*7120*/  @!P5 IMAD.IADD R10, R10, 0x1, -R3 ;  /* 0x000000010a0ad824 */ /* 0x000fe200078e0a03 */
[----:B------:R-:W-:Y:S01]  /*7130*/  ISETP.GT.U32.AND P1, PT, R3, R39, PT ;  /* 0x000000270300720c */ /* 0x000fe20003f24070 */
[----:B------:R-:W-:Y:S01]  /*7140*/  IMAD.MOV R79, RZ, RZ, -R79 ;  /* 0x000000ffff4f7224 */ /* 0x000fe200078e0a4f */
[----:B0-----:R-:W-:Y:S02]  /*7150*/  LOP3.LUT R4, R82, 0x1c8, RZ, 0xfc, !PT ;  /* 0x000001c852047812 */ /* 0x001fe400078efcff */
[----:B------:R0:W-:Y:S01]  /*7160*/  @!P5 STL [R1+0x68], R10 ;  /* 0x0000680a0100d387 */ /* 0x0001e20000100800 */
[--C-:B------:R-:W-:Y:S01]  /*7170*/  @!P3 IMAD.IADD R37, R37, 0x1, -R3.reuse ;  /* 0x000000012525b824 */ /* 0x100fe200078e0a03 */
[----:B------:R-:W-:Y:S02]  /*7180*/  ISETP.GT.U32.AND P0, PT, R3, R66, PT ;  /* 0x000000420300720c */ /* 0x000fe40003f04070 */
[----:B0-----:R-:W2:Y:S05]  /*7190*/  LDL R10, [R1+0x280] ;  /* 0x00028000010a7983 */ /* 0x001eaa0000100800 */
[----:B------:R-:W-:Y:S01]  /*71a0*/  @!P1 IMAD.IADD R39, R39, 0x1, -R3 ;  /* 0x0000000127279824 */ /* 0x000fe200078e0a03 */
[----:B------:R-:W-:-:S02]  /*71b0*/  ISETP.GT.U32.AND P1, PT, R3, R34, PT ;  /* 0x000000220300720c */ /* 0x000fc40003f24070 */
[C---:B------:R-:W-:Y:S01]  /*71c0*/  ISETP.GT.U32.AND P5, PT, R3.reuse, R28, PT ;  /* 0x0000001c0300720c */ /* 0x040fe20003fa4070 */
[C---:B------:R-:W-:Y:S01]  /*71d0*/  IMAD R77, R3.reuse, R79, R77 ;  /* 0x0000004f034d7224 */ /* 0x040fe200078e024d */
[C---:B------:R-:W-:Y:S01]  /*71e0*/  ISETP.GT.U32.AND P3, PT, R3.reuse, R33, PT ;  /* 0x000000210300720c */ /* 0x040fe20003f64070 */
[----:B------:R-:W-:Y:S01]  /*71f0*/  @!P0 IMAD.IADD R66, R66, 0x1, -R3 ;  /* 0x0000000142428824 */ /* 0x000fe200078e0a03 */
[----:B------:R-:W-:-:S07]  /*7200*/  ISETP.GT.U32.AND P0, PT, R3, R61, PT ;  /* 0x0000003d0300720c */ /* 0x000fce0003f04070 */
[----:B------:R-:W-:Y:S01]  /*7210*/  @!P1 IMAD.IADD R34, R34, 0x1, -R3 ;  /* 0x0000000122229824 */ /* 0x000fe200078e0a03 */
[----:B---3--:R-:W-:Y:S01]  /*7220*/  ISETP.GT.U32.AND P1, PT, R3, R12, PT ;  /* 0x0000000c0300720c */ /* 0x008fe20003f24070 */
[----:B------:R-:W-:-:S04]  /*7230*/  IMAD.HI.U32 R79, R5, R78, RZ ;  /* 0x0000004e054f7227 */ /* 0x000fc800078e00ff */
[--C-:B------:R-:W-:Y:S02]  /*7240*/  @!P5 IMAD.IADD R28, R28, 0x1, -R3.reuse ;  /* 0x000000011c1cd824 */ /* 0x100fe400078e0a03 */
[--C-:B------:R-:W-:Y:S02]  /*7250*/  @!P3 IMAD.IADD R33, R33, 0x1, -R3.reuse ;  /* 0x000000012121b824 */ /* 0x100fe400078e0a03 */
[----:B------:R-:W-:-:S04]  /*7260*/  @!P0 IMAD.IADD R61, R61, 0x1, -R3 ;  /* 0x000000013d3d8824 */ /* 0x000fc800078e0a03 */
[----:B------:R-:W-:Y:S02]  /*7270*/  @!P1 IMAD.IADD R12, R12, 0x1, -R3 ;  /* 0x000000010c0c9824 */ /* 0x000fe400078e0a03 */
[----:B------:R-:W-:Y:S01]  /*7280*/  IMAD.MOV R79, RZ, RZ, -R79 ;  /* 0x000000ffff4f7224 */ /* 0x000fe200078e0a4f */
[C---:B------:R-:W-:Y:S02]  /*7290*/  ISETP.GT.U32.AND P3, PT, R3.reuse, R87, PT ;  /* 0x000000570300720c */ /* 0x040fe40003f64070 */
[----:B------:R-:W-:Y:S01]  /*72a0*/  @!P1 STL [R1+0x7c], R12 ;  /* 0x00007c0c01009387 */ /* 0x000fe20000100800 */
[C---:B------:R-:W-:Y:S01]  /*72b0*/  ISETP.GT.U32.AND P1, PT, R3.reuse, R89, PT ;  /* 0x000000590300720c */ /* 0x040fe20003f24070 */
[C---:B------:R-:W-:Y:S01]  /*72c0*/  IMAD R7, R3.reuse, R79, R78 ;  /* 0x0000004f03077224 */ /* 0x040fe200078e024e */
[----:B------:R-:W-:Y:S01]  /*72d0*/  ISETP.GT.U32.AND P0, PT, R3, R56, PT ;  /* 0x000000380300720c */ /* 0x000fe20003f04070 */
[----:B------:R-:W-:Y:S04]  /*72e0*/  STL [R1+0xe64], R77 ;  /* 0x000e644d01007387 */ /* 0x000fe80000100800 */
[----:B------:R-:W-:Y:S06]  /*72f0*/  STL [R1+0xe68], R28 ;  /* 0x000e681c01007387 */ /* 0x000fec0000100800 */
[--C-:B------:R-:W-:Y:S01]  /*7300*/  @!P1 IMAD.IADD R89, R89, 0x1, -R3.reuse ;  /* 0x0000000159599824 */ /* 0x100fe200078e0a03 */
[----:B------:R-:W-:Y:S01]  /*7310*/  ISETP.GT.U32.AND P1, PT, R3, R26, PT ;  /* 0x0000001a0300720c */ /* 0x000fe20003f24070 */
[----:B------:R0:W-:Y:S01]  /*7320*/  STL [R1+0xbb4], R4 ;  /* 0x000bb40401007387 */ /* 0x0001e20000100800 */
[----:B------:R-:W-:Y:S01]  /*7330*/  IABS R79, R4 ;  /* 0x00000004004f7213 */ /* 0x000fe20000000000 */
[----:B------:R-:W-:-:S02]  /*7340*/  @!P3 IMAD.IADD R87, R87, 0x1, -R3 ;  /* 0x000000015757b824 */ /* 0x000fc400078e0a03 */
[----:B------:R1:W-:Y:S01]  /*7350*/  STL [R1+0x1c], R7 ;  /* 0x00001c0701007387 */ /* 0x0003e20000100800 */
[----:B------:R-:W-:-:S07]  /*7360*/  @!P0 IMAD.IADD R56, R56, 0x1, -R3 ;  /* 0x0000000138388824 */ /* 0x000fce00078e0a03 */
[----:B------:R-:W-:Y:S01]  /*7370*/  @!P1 IMAD.IADD R26, R26, 0x1, -R3 ;  /* 0x000000011a1a9824 */ /* 0x000fe200078e0a03 */
[----:B------:R-:W3:Y:S01]  /*7380*/  LDL.LU R88, [R1+0x1c8] ;  /* 0x0001c80001587983 */ /* 0x000ee20000300800 */
[C---:B0-----:R-:W-:Y:S01]  /*7390*/  LOP3.LUT R4, R82.reuse, 0x1ca, RZ, 0xfc, !PT ;  /* 0x000001ca52047812 */ /* 0x041fe200078efcff */
[----:B------:R-:W-:Y:S01]  /*73a0*/  IMAD.HI.U32 R80, R5, R79, RZ ;  /* 0x0000004f05507227 */ /* 0x000fe200078e00ff */
[----:B------:R-:W-:Y:S01]  /*73b0*/  LOP3.LUT R28, R82, 0x1d0, RZ, 0xfc, !PT ;  /* 0x000001d0521c7812 */ /* 0x000fe200078efcff */
[----:B------:R-:W3:Y:S01]  /*73c0*/  LDL.LU R90, [R1+0x1dc] ;  /* 0x0001dc00015a7983 */ /* 0x000ee20000300800 */
[C---:B------:R-:W-:Y:S02]  /*73d0*/  ISETP.GT.U32.AND P3, PT, R3.reuse, R29, PT ;  /* 0x0000001d0300720c */ /* 0x040fe40003f64070 */
[----:B------:R-:W-:Y:S01]  /*73e0*/  ISETP.GT.U32.AND P0, PT, R3, R51, PT ;  /* 0x000000330300720c */ /* 0x000fe20003f04070 */
[----:B-1----:R-:W3:Y:S04]  /*73f0*/  LDL.LU R7, [R1+0x1e8] ;  /* 0x0001e80001077983 */ /* 0x002ee80000300800 */
[----:B------:R-:W-:Y:S04]  /*7400*/  STL [R1+0xbb0], R4 ;  /* 0x000bb00401007387 */ /* 0x000fe80000100800 */
[----:B------:R-:W3:Y:S01]  /*7410*/  LDL.LU R12, [R1+0x1f0] ;  /* 0x0001f000010c7983 */ /* 0x000ee20000300800 */
[----:B------:R-:W-:-:S03]  /*7420*/  IABS R78, R4 ;  /* 0x00000004004e7213 */ /* 0x000fc60000000000 */
[----:B------:R-:W3:Y:S01]  /*7430*/  LDL.LU R8, [R1+0x1f4] ;  /* 0x0001f40001087983 */ /* 0x000ee20000300800 */
[----:B------:R-:W-:Y:S01]  /*7440*/  IMAD.MOV R80, RZ, RZ, -R80 ;  /* 0x000000ffff507224 */ /* 0x000fe200078e0a50 */
[----:B--2---:R-:W-:Y:S02]  /*7450*/  ISETP.GT.U32.AND P1, PT, R3, R10, PT ;  /* 0x0000000a0300720c */ /* 0x004fe40003f24070 */
[----:B------:R-:W2:Y:S01]  /*7460*/  LDL.LU R9, [R1+0x204] ;  /* 0x0002040001097983 */ /* 0x000ea20000300800 */
[--C-:B------:R-:W-:Y:S02]  /*7470*/  @!P3 IMAD.IADD R29, R29, 0x1, -R3.reuse ;  /* 0x000000011d1db824 */ /* 0x100fe400078e0a03 */
[----:B------:R-:W-:-:S08]  /*7480*/  @!P0 IMAD.IADD R51, R51, 0x1, -R3 ;  /* 0x0000000133338824 */ /* 0x000fd000078e0a03 */
[----:B------:R-:W-:Y:S02]  /*7490*/  @!P1 IMAD.IADD R10, R10, 0x1, -R3 ;  /* 0x000000010a0a9824 */ /* 0x000fe400078e0a03 */
[C---:B------:R-:W-:Y:S01]  /*74a0*/  IMAD R79, R3.reuse, R80, R79 ;  /* 0x00000050034f7224 */ /* 0x040fe200078e024f */
[C---:B------:R-:W-:Y:S02]  /*74b0*/  ISETP.GT.U32.AND P3, PT, R3.reuse, R6, PT ;  /* 0x000000060300720c */ /* 0x040fe40003f64070 */
[----:B------:R0:W-:Y:S01]  /*74c0*/  @!P1 STL [R1+0x280], R10 ;  /* 0x0002800a01009387 */ /* 0x0001e20000100800 */
[----:B------:R-:W-:-:S03]  /*74d0*/  ISETP.GT.U32.AND P0, PT, R3, R46, PT ;  /* 0x0000002e0300720c */ /* 0x000fc60003f04070 */
[----:B0-----:R-:W2:Y:S04]  /*74e0*/  LDL.LU R10, [R1+0x224] ;  /* 0x00022400010a7983 */ /* 0x001ea80000300800 */
[----:B------:R-:W2:Y:S01]  /*74f0*/  LDL.LU R4, [R1+0x244] ;  /* 0x0002440001047983 */ /* 0x000ea20000300800 */
[----:B------:R-:W-:-:S04]  /*7500*/  IMAD.HI.U32 R80, R5, R78, RZ ;  /* 0x0000004e05507227 */ /* 0x000fc800078e00ff */
[----:B------:R-:W-:Y:S01]  /*7510*/  IMAD.MOV R80, RZ, RZ, -R80 ;  /* 0x000000ffff507224 */ /* 0x000fe200078e0a50 */
[----:B------:R0:W-:Y:S01]  /*7520*/  STL [R1+0xbac], R28 ;  /* 0x000bac1c01007387 */ /* 0x0001e20000100800 */
[--C-:B------:R-:W-:Y:S02]  /*7530*/  @!P3 IMAD.IADD R6, R6, 0x1, -R3.reuse ;  /* 0x000000010606b824 */ /* 0x100fe400078e0a03 */
[C---:B------:R-:W-:Y:S01]  /*7540*/  IMAD R76, R3.reuse, R80, R78 ;  /* 0x00000050034c7224 */ /* 0x040fe200078e024e */
[----:B------:R-:W-:Y:S01]  /*7550*/  IABS R78, R28 ;  /* 0x0000001c004e7213 */ /* 0x000fe20000000000 */
[----:B------:R-:W-:Y:S01]  /*7560*/  @!P0 IMAD.IADD R46, R46, 0x1, -R3 ;  /* 0x000000012e2e8824 */ /* 0x000fe200078e0a03 */
[----:B------:R-:W-:Y:S02]  /*7570*/  ISETP.GT.U32.AND P3, PT, R3, R92, PT ;  /* 0x0000005c0300720c */ /* 0x000fe40003f64070 */
[----:B------:R-:W-:Y:S01]  /*7580*/  STL [R1+0x4], R76 ;  /* 0x0000044c01007387 */ /* 0x000fe20000100800 */
[----:B0-----:R-:W-:Y:S01]  /*7590*/  LOP3.LUT R28, R82, 0x1d2, RZ, 0xfc, !PT ;  /* 0x000001d2521c7812 */ /* 0x001fe200078efcff */
[----:B------:R-:W-:Y:S01]  /*75a0*/  IMAD.HI.U32 R81, R5, R78, RZ ;  /* 0x0000004e05517227 */ /* 0x000fe200078e00ff */
[----:B------:R-:W-:-:S02]  /*75b0*/  ISETP.GT.U32.AND P0, PT, R3, R41, PT ;  /* 0x000000290300720c */ /* 0x000fc40003f04070 */
[----:B------:R-:W-:Y:S01]  /*75c0*/  IABS R80, R28 ;  /* 0x0000001c00507213 */ /* 0x000fe20000000000 */
[----:B------:R0:W-:Y:S04]  /*75d0*/  STL [R1+0xba8], R28 ;  /* 0x000ba81c01007387 */ /* 0x0001e80000100800 */
[----:B------:R-:W-:-:S04]  /*75e0*/  IMAD.HI.U32 R93, R5, R80, RZ ;  /* 0x00000050055d7227 */ /* 0x000fc800078e00ff */
[----:B------:R-:W-:Y:S01]  /*75f0*/  IMAD.MOV R93, RZ, RZ, -R93 ;  /* 0x000000ffff5d7224 */ /* 0x000fe200078e0a5d */
[----:B0-----:R-:W-:-:S03]  /*7600*/  LOP3.LUT R28, R82, 0x1d8, RZ, 0xfc, !PT ;  /* 0x000001d8521c7812 */ /* 0x001fc600078efcff */
[----:B------:R-:W-:Y:S01]  /*7610*/  IMAD R93, R3, R93, R80 ;  /* 0x0000005d035d7224 */ /* 0x000fe200078e0250 */
[----:B------:R-:W-:Y:S01]  /*7620*/  IABS R80, R28 ;  /* 0x0000001c00507213 */ /* 0x000fe20000000000 */
[----:B------:R-:W-:Y:S01]  /*7630*/  IMAD.MOV R81, RZ, RZ, -R81 ;  /* 0x000000ffff517224 */ /* 0x000fe200078e0a51 */
[----:B------:R0:W-:Y:S03]  /*7640*/  STL [R1+0xba4], R28 ;  /* 0x000ba41c01007387 */ /* 0x0001e60000100800 */
[----:B------:R-:W-:-:S04]  /*7650*/  IMAD.HI.U32 R83, R5, R80, RZ ;  /* 0x0000005005537227 */ /* 0x000fc800078e00ff */
[----:B------:R-:W-:Y:S01]  /*7660*/  IMAD R78, R3, R81, R78 ;  /* 0x00000051034e7224 */ /* 0x000fe200078e024e */
[----:B0-----:R-:W-:Y:S01]  /*7670*/  LOP3.LUT R28, R82, 0x1da, RZ, 0xfc, !PT ;  /* 0x000001da521c7812 */ /* 0x001fe200078efcff */
[----:B------:R-:W-:-:S03]  /*7680*/  IMAD.MOV R83, RZ, RZ, -R83 ;  /* 0x000000ffff537224 */ /* 0x000fc600078e0a53 */
[----:B------:R-:W-:Y:S01]  /*7690*/  IABS R81, R28 ;  /* 0x0000001c00517213 */ /* 0x000fe20000000000 */
[----:B------:R-:W-:Y:S01]  /*76a0*/  IMAD R80, R3, R83, R80 ;  /* 0x0000005303507224 */ /* 0x000fe200078e0250 */
[----:B------:R0:W-:Y:S03]  /*76b0*/  STL [R1+0xba0], R28 ;  /* 0x000ba01c01007387 */ /* 0x0001e60000100800 */
[----:B------:R-:W-:-:S04]  /*76c0*/  IMAD.HI.U32 R83, R5, R81, RZ ;  /* 0x0000005105537227 */ /* 0x000fc800078e00ff */
[----:B------:R-:W-:Y:S01]  /*76d0*/  IMAD.MOV R83, RZ, RZ, -R83 ;  /* 0x000000ffff537224 */ /* 0x000fe200078e0a53 */
[----:B0-----:R-:W-:-:S03]  /*76e0*/  LOP3.LUT R28, R82, 0x1e0, RZ, 0xfc, !PT ;  /* 0x000001e0521c7812 */ /* 0x001fc600078efcff */
[----:B------:R-:W-:Y:S01]  /*76f0*/  IMAD R76, R3, R83, R81 ;  /* 0x00000053034c7224 */ /* 0x000fe200078e0251 */
[----:B------:R-:W-:Y:S01]  /*7700*/  IABS R81, R28 ;  /* 0x0000001c00517213 */ /* 0x000fe20000000000 */
[----:B------:R0:W-:Y:S04]  /*7710*/  STL [R1+0xb9c], R28 ;  /* 0x000b9c1c01007387 */ /* 0x0001e80000100800 */
[----:B------:R1:W-:Y:S01]  /*7720*/  STL [R1+0x2c], R76 ;  /* 0x00002c4c01007387 */ /* 0x0003e20000100800 */
[----:B0-----:R-:W-:-:S04]  /*7730*/  LOP3.LUT R28, R82, 0x1e2, RZ, 0xfc, !PT ;  /* 0x000001e2521c7812 */ /* 0x001fc800078efcff */
[----:B------:R-:W-:Y:S01]  /*7740*/  IABS R83, R28 ;  /* 0x0000001c00537213 */ /* 0x000fe20000000000 */
[----:B------:R0:W-:Y:S01]  /*7750*/  STL [R1+0xb98], R28 ;  /* 0x000b981c01007387 */ /* 0x0001e20000100800 */
[----:B------:R-:W-:Y:S02]  /*7760*/  @!P3 IMAD.IADD R92, R92, 0x1, -R3 ;  /* 0x000000015c5cb824 */ /* 0x000fe400078e0a03 */
[----:B------:R-:W-:Y:S01]  /*7770*/  IMAD.HI.U32 R84, R5, R81, RZ ;  /* 0x0000005105547227 */ /* 0x000fe200078e00ff */
[----:B-1----:R-:W-:Y:S01]  /*7780*/  LOP3.LUT R76, R82, 0x1e8, RZ, 0xfc, !PT ;  /* 0x000001e8524c7812 */ /* 0x002fe200078efcff */
[----:B------:R-:W4:Y:S04]  /*7790*/  LDL R77, [R1+0x7c] ;  /* 0x00007c00014d7983 */ /* 0x000f280000100800 */
[----:B0-----:R-:W4:Y:S01]  /*77a0*/  LDL R28, [R1+0x68] ;  /* 0x00006800011c7983 */ /* 0x001f220000100800 */
[----:B------:R-:W-:-:S13]  /*77b0*/  ISETP.GT.U32.AND P3, PT, R3, R23, PT ;  /* 0x000000170300720c */ /* 0x000fda0003f64070 */
[----:B------:R-:W-:Y:S01]  /*77c0*/  @!P3 IMAD.IADD R23, R23, 0x1, -R3 ;  /* 0x000000011717b824 */ /* 0x000fe200078e0a03 */
[----:B---3--:R-:W-:-:S13]  /*77d0*/  ISETP.GT.U32.AND P3, PT, R3, R7, PT ;  /* 0x000000070300720c */ /* 0x008fda0003f64070 */
[----:B------:R-:W-:Y:S01]  /*77e0*/  @!P3 IMAD.IADD R7, R7, 0x1, -R3 ;  /* 0x000000010707b824 */ /* 0x000fe200078e0a03 */
[----:B------:R-:W-:-:S13]  /*77f0*/  ISETP.GT.U32.AND P3, PT, R3, R16, PT ;  /* 0x000000100300720c */ /* 0x000fda0003f64070 */
[----:B------:R-:W-:Y:S02]  /*7800*/  @!P3 IMAD.IADD R16, R16, 0x1, -R3 ;  /* 0x000000011010b824 */ /* 0x000fe400078e0a03 */
[----:B------:R-:W-:-:S04]  /*7810*/  IMAD.MOV R84, RZ, RZ, -R84 ;  /* 0x000000ffff547224 */ /* 0x000fc800078e0a54 */
[----:B------:R-:W-:Y:S02]  /*7820*/  IMAD R81, R3, R84, R81 ;  /* 0x0000005403517224 */ /* 0x000fe400078e0251 */
[----:B------:R-:W-:-:S04]  /*7830*/  IMAD.HI.U32 R84, R5, R83, RZ ;  /* 0x0000005305547227 */ /* 0x000fc800078e00ff */
[----:B------:R-:W-:-:S04]  /*7840*/  IMAD.MOV R84, RZ, RZ, -R84 ;  /* 0x000000ffff547224 */ /* 0x000fc800078e0a54 */
[C---:B------:R-:W-:Y:S01]  /*7850*/  IMAD R83, R3.reuse, R84, R83 ;  /* 0x0000005403537224 */ /* 0x040fe200078e0253 */
[----:B------:R-:W-:Y:S04]  /*7860*/  STL [R1+0xb94], R76 ;  /* 0x000b944c01007387 */ /* 0x000fe80000100800 */
[----:B------:R0:W-:Y:S02]  /*7870*/  STL [R1+0x20], R83 ;  /* 0x0000205301007387 */ /* 0x0001e40000100800 */
[----:B0-----:R-:W-:Y:S02]  /*7880*/  IABS R83, R76 ;  /* 0x0000004c00537213 */ /* 0x001fe40000000000 */
[----:B------:R-:W-:Y:S02]  /*7890*/  LOP3.LUT R76, R82, 0x1ea, RZ, 0xfc, !PT ;  /* 0x000001ea524c7812 */ /* 0x000fe400078efcff */
[----:B--2---:R-:W-:-:S13]  /*78a0*/  ISETP.GT.U32.AND P3, PT, R3, R4, PT ;  /* 0x000000040300720c */ /* 0x004fda0003f64070 */
[----:B------:R-:W-:Y:S01]  /*78b0*/  @!P3 IMAD.IADD R4, R4, 0x1, -R3 ;  /* 0x000000010404b824 */ /* 0x000fe200078e0a03 */
[----:B------:R-:W-:-:S13]  /*78c0*/  ISETP.GT.U32.AND P3, PT, R3, R70, PT ;  /* 0x000000460300720c */ /* 0x000fda0003f64070 */
        /* <DEDUP_REMOVED lines=13> */
[----:B------:R-:W-:Y:S01]  /*79a0*/  ISETP.GT.U32.AND P3, PT, R3, R35, PT ;  /* 0x000000230300720c */ /* 0x000fe20003f64070 */
[----:B------:R0:W-:-:S12]  /*79b0*/  STL [R1+0xb90], R76 ;  /* 0x000b904c01007387 */ /* 0x0001d80000100800 */
[----:B------:R-:W-:Y:S01]  /*79c0*/  @!P3 IMAD.IADD R35, R35, 0x1, -R3 ;  /* 0x000000012323b824 */ /* 0x000fe200078e0a03 */
[----:B----4-:R-:W-:Y:S02]  /*79d0*/  ISETP.GT.U32.AND P3, PT, R3, R28, PT ;  /* 0x0000001c0300720c */ /* 0x010fe40003f64070 */
[----:B------:R-:W-:Y:S02]  /*79e0*/  IABS R84, R76 ;  /* 0x0000004c00547213 */ /* 0x000fe40000000000 */
[----:B0-----:R-:W-:-:S05]  /*79f0*/  LOP3.LUT R76, R82, 0x1f0, RZ, 0xfc, !PT ;  /* 0x000001f0524c7812 */ /* 0x001fca00078efcff */
[----:B------:R-:W-:Y:S04]  /*7a00*/  STL [R1+0xb8c], R76 ;  /* 0x000b8c4c01007387 */ /* 0x000fe80000100800 */
[----:B------:R-:W-:-:S05]  /*7a10*/  @!P3 IMAD.IADD R28, R28, 0x1, -R3 ;  /* 0x000000011c1cb824 */ /* 0x000fca00078e0a03 */
[----:B------:R0:W-:Y:S04]  /*7a20*/  @!P3 STL [R1+0x68], R28 ;  /* 0x0000681c0100b387 */ /* 0x0001e80000100800 */
[----:B0-----:R-:W2:Y:S01]  /*7a30*/  LDL.LU R28, [R1+0xe68] ;  /* 0x000e6800011c7983 */ /* 0x001ea20000300800 */
[--C-:B------:R-:W-:Y:S01]  /*7a40*/  @!P0 IMAD.IADD R41, R41, 0x1, -R3.reuse ;  /* 0x0000000129298824 */ /* 0x100fe200078e0a03 */
[----:B------:R-:W-:Y:S01]  /*7a50*/  ISETP.GT.U32.AND P0, PT, R3, R36, PT ;  /* 0x000000240300720c */ /* 0x000fe20003f04070 */
[----:B------:R-:W-:Y:S01]  /*7a60*/  @!P2 IMAD.IADD R43, R43, 0x1, -R3 ;  /* 0x000000012b2ba824 */ /* 0x000fe200078e0a03 */
[----:B------:R-:W-:-:S11]  /*7a70*/  ISETP.GT.U32.AND P2, PT, R3, R38, PT ;  /* 0x000000260300720c */ /* 0x000fd60003f44070 */
[--C-:B------:R-:W-:Y:S01]  /*7a80*/  @!P0 IMAD.IADD R36, R36, 0x1, -R3.reuse ;  /* 0x0000000124248824 */ /* 0x100fe200078e0a03 */
[C---:B------:R-:W-:Y:S01]  /*7a90*/  ISETP.GT.U32.AND P0, PT, R3.reuse, R30, PT ;  /* 0x0000001e0300720c */ /* 0x040fe20003f04070 */
[----:B------:R-:W-:Y:S01]  /*7aa0*/  @!P2 IMAD.IADD R38, R38, 0x1, -R3 ;  /* 0x000000012626a824 */ /* 0x000fe200078e0a03 */
[----:B------:R-:W-:-:S11]  /*7ab0*/  ISETP.GT.U32.AND P2, PT, R3, R32, PT ;  /* 0x000000200300720c */ /* 0x000fd60003f44070 */
[--C-:B------:R-:W-:Y:S01]  /*7ac0*/  @!P0 IMAD.IADD R30, R30, 0x1, -R3.reuse ;  /* 0x000000011e1e8824 */ /* 0x100fe200078e0a03 */
[C---:B------:R-:W-:Y:S01]  /*7ad0*/  ISETP.GT.U32.AND P0, PT, R3.reuse, R74, PT ;  /* 0x0000004a0300720c */ /* 0x040fe20003f04070 */
[----:B------:R-:W-:Y:S01]  /*7ae0*/  @!P2 IMAD.IADD R32, R32, 0x1, -R3 ;  /* 0x000000012020a824 */ /* 0x000fe200078e0a03 */
[C---:B------:R-:W-:Y:S02]  /*7af0*/  ISETP.GT.U32.AND P2, PT, R3.reuse, R31, PT ;  /* 0x0000001f0300720c */ /* 0x040fe40003f44070 */
[----:B------:R-:W-:-:S09]  /*7b00*/  ISETP.GT.U32.AND P5, PT, R3, R0, PT ;  /* 0x000000000300720c */ /* 0x000fd20003fa4070 */
[--C-:B------:R-:W-:Y:S01]  /*7b10*/  @!P0 IMAD.IADD R74, R74, 0x1, -R3.reuse ;  /* 0x000000014a4a8824 */ /* 0x100fe200078e0a03 */
[----:B------:R-:W-:Y:S01]  /*7b20*/  ISETP.GT.U32.AND P0, PT, R3, R75, PT ;  /* 0x0000004b0300720c */ /* 0x000fe20003f04070 */
[--C-:B------:R-:W-:Y:S01]  /*7b30*/  @!P2 IMAD.IADD R31, R31, 0x1, -R3.reuse ;  /* 0x000000011f1fa824 */ /* 0x100fe200078e0a03 */
[C---:B------:R-:W-:Y:S01]  /*7b40*/  ISETP.GT.U32.AND P2, PT, R3.reuse, R86, PT ;  /* 0x000000560300720c */ /* 0x040fe20003f44070 */
[----:B------:R-:W-:Y:S01]  /*7b50*/  @!P5 IMAD.IADD R0, R0, 0x1, -R3 ;  /* 0x000000010000d824 */ /* 0x000fe200078e0a03 */
[----:B------:R-:W-:-:S09]  /*7b60*/  ISETP.GT.U32.AND P5, PT, R3, R11, PT ;  /* 0x0000000b0300720c */ /* 0x000fd20003fa4070 */
[--C-:B------:R-:W-:Y:S01]  /*7b70*/  @!P0 IMAD.IADD R75, R75, 0x1, -R3.reuse ;  /* 0x000000014b4b8824 */ /* 0x100fe200078e0a03 */
[C---:B------:R-:W-:Y:S01]  /*7b80*/  ISETP.GT.U32.AND P0, PT, R3.reuse, R27, PT ;  /* 0x0000001b0300720c */ /* 0x040fe20003f04070 */
[--C-:B------:R-:W-:Y:S01]  /*7b90*/  @!P2 IMAD.IADD R86, R86, 0x1, -R3.reuse ;  /* 0x000000015656a824 */ /* 0x100fe200078e0a03 */
[----:B------:R-:W-:Y:S01]  /*7ba0*/  ISETP.GT.U32.AND P2, PT, R3, R2, PT ;  /* 0x000000020300720c */ /* 0x000fe20003f44070 */
[----:B------:R-:W-:Y:S01]  /*7bb0*/  @!P5 IMAD.IADD R11, R11, 0x1, -R3 ;  /* 0x000000010b0bd824 */ /* 0x000fe200078e0a03 */
[C---:B------:R-:W-:Y:S02]  /*7bc0*/  ISETP.GT.U32.AND P5, PT, R3.reuse, R13, PT ;  /* 0x0000000d0300720c */ /* 0x040fe40003fa4070 */
[----:B------:R-:W-:-:S07]  /*7bd0*/  ISETP.GT.U32.AND P1, PT, R3, R22, PT ;  /* 0x000000160300720c */ /* 0x000fce0003f24070 */
[--C-:B------:R-:W-:Y:S01]  /*7be0*/  @!P0 IMAD.IADD R27, R27, 0x1, -R3.reuse ;  /* 0x000000011b1b8824 */ /* 0x100fe200078e0a03 */
[C---:B------:R-:W-:Y:S01]  /*7bf0*/  ISETP.GT.U32.AND P0, PT, R3.reuse, R24, PT ;  /* 0x000000180300720c */ /* 0x040fe20003f04070 */
[--C-:B------:R-:W-:Y:S01]  /*7c00*/  @!P2 IMAD.IADD R2, R2, 0x1, -R3.reuse ;  /* 0x000000010202a824 */ /* 0x100fe200078e0a03 */
[----:B------:R-:W-:Y:S01]  /*7c10*/  ISETP.GT.U32.AND P2, PT, R3, R25, PT ;  /* 0x000000190300720c */ /* 0x000fe20003f44070 */
[--C-:B------:R-:W-:Y:S01]  /*7c20*/  @!P5 IMAD.IADD R13, R13, 0x1, -R3.reuse ;  /* 0x000000010d0dd824 */ /* 0x100fe200078e0a03 */
[C---:B------:R-:W-:Y:S01]  /*7c30*/  ISETP.GT.U32.AND P5, PT, R3.reuse, R20, PT ;  /* 0x000000140300720c */ /* 0x040fe20003fa4070 */
[----:B------:R-:W-:Y:S01]  /*7c40*/  @!P1 IMAD.IADD R22, R22, 0x1, -R3 ;  /* 0x0000000116169824 */ /* 0x000fe200078e0a03 */
[----:B------:R-:W-:-:S07]  /*7c50*/  ISETP.GT.U32.AND P1, PT, R3, R90, PT ;  /* 0x0000005a0300720c */ /* 0x000fce0003f24070 */
[--C-:B------:R-:W-:Y:S01]  /*7c60*/  @!P0 IMAD.IADD R24, R24, 0x1, -R3.reuse ;  /* 0x0000000118188824 */ /* 0x100fe200078e0a03 */
[----:B------:R-:W-:Y:S01]  /*7c70*/  ISETP.GT.U32.AND P0, PT, R3, R88, PT ;  /* 0x000000580300720c */ /* 0x000fe20003f04070 */
[--C-:B------:R-:W-:Y:S01]  /*7c80*/  @!P2 IMAD.IADD R25, R25, 0x1, -R3.reuse ;  /* 0x000000011919a824 */ /* 0x100fe200078e0a03 */
[C---:B------:R-:W-:Y:S01]  /*7c90*/  ISETP.GT.U32.AND P2, PT, R3.reuse, R91, PT ;  /* 0x0000005b0300720c */ /* 0x040fe20003f44070 */
        /* <DEDUP_REMOVED lines=9> */
[----:B------:R-:W-:Y:S01]  /*7d30*/  ISETP.GT.U32.AND P5, PT, R3, R17, PT ;  /* 0x000000110300720c */ /* 0x000fe20003fa4070 */
[----:B------:R-:W-:Y:S01]  /*7d40*/  @!P1 IMAD.IADD R19, R19, 0x1, -R3 ;  /* 0x0000000113139824 */ /* 0x000fe200078e0a03 */
[----:B------:R-:W-:-:S07]  /*7d50*/  ISETP.GT.U32.AND P1, PT, R3, R10, PT ;  /* 0x0000000a0300720c */ /* 0x000fce0003f24070 */
[--C-:B------:R-:W-:Y:S01]  /*7d60*/  @!P0 IMAD.IADD R18, R18, 0x1, -R3.reuse ;  /* 0x0000000112128824 */ /* 0x100fe200078e0a03 */
[----:B------:R-:W-:Y:S01]  /*7d70*/  ISETP.GT.U32.AND P0, PT, R3, R9, PT ;  /* 0x000000090300720c */ /* 0x000fe20003f04070 */
[--C-:B------:R-:W-:Y:S01]  /*7d80*/  @!P2 IMAD.IADD R21, R21, 0x1, -R3.reuse ;  /* 0x000000011515a824 */ /* 0x100fe200078e0a03 */
[----:B------:R-:W-:Y:S01]  /*7d90*/  ISETP.GT.U32.AND P2, PT, R3, R8, PT ;  /* 0x000000080300720c */ /* 0x000fe20003f44070 */
[--C-:B------:R-:W-:Y:S01]  /*7da0*/  @!P5 IMAD.IADD R17, R17, 0x1, -R3.reuse ;  /* 0x000000011111d824 */ /* 0x100fe200078e0a03 */
[C---:B------:R-:W-:Y:S01]  /*7db0*/  ISETP.GT.U32.AND P5, PT, R3.reuse, R73, PT ;  /* 0x000000490300720c */ /* 0x040fe20003fa4070 */
[----:B------:R-:W-:Y:S01]  /*7dc0*/  @!P1 IMAD.IADD R10, R10, 0x1, -R3 ;  /* 0x000000010a0a9824 */ /* 0x000fe200078e0a03 */
        /* <DEDUP_REMOVED lines=74> */
[C---:B------:R-:W-:Y:S01]  /*8270*/  ISETP.GT.U32.AND P0, PT, R3.reuse, R77, PT ;  /* 0x0000004d0300720c */ /* 0x040fe20003f04070 */
[----:B------:R-:W-:Y:S01]  /*8280*/  @!P2 IMAD.IADD R36, R36, 0x1, -R3 ;  /* 0x000000012424a824 */ /* 0x000fe200078e0a03 */
[----:B------:R-:W-:Y:S01]  /*8290*/  ISETP.GT.U32.AND P2, PT, R3, R30, PT ;  /* 0x0000001e0300720c */ /* 0x000fe20003f44070 */
[----:B------:R-:W-:-:S04]  /*82a0*/  IMAD.HI.U32 R85, R5, R83, RZ ;  /* 0x0000005305557227 */ /* 0x000fc800078e00ff */
[----:B------:R-:W-:-:S06]  /*82b0*/  IMAD.MOV R85, RZ, RZ, -R85 ;  /* 0x000000ffff557224 */ /* 0x000fcc00078e0a55 */
[--C-:B------:R-:W-:Y:S02]  /*82c0*/  @!P0 IMAD.IADD R77, R77, 0x1, -R3.reuse ;  /* 0x000000014d4d8824 */ /* 0x100fe400078e0a03 */
[--C-:B------:R-:W-:Y:S01]  /*82d0*/  @!P2 IMAD.IADD R30, R30, 0x1, -R3.reuse ;  /* 0x000000011e1ea824 */ /* 0x100fe200078e0a03 */
[----:B------:R-:W-:Y:S01]  /*82e0*/  ISETP.GT.U32.AND P2, PT, R3, R74, PT ;  /* 0x0000004a0300720c */ /* 0x000fe20003f44070 */
[--C-:B------:R-:W-:Y:S01]  /*82f0*/  @!P5 IMAD.IADD R31, R31, 0x1, -R3.reuse ;  /* 0x000000011f1fd824 */ /* 0x100fe200078e0a03 */
[----:B------:R0:W-:Y:S01]  /*8300*/  @!P0 STL [R1+0x7c], R77 ;  /* 0x00007c4d01008387 */ /* 0x0001e20000100800 */
[----:B------:R-:W-:Y:S01]  /*8310*/  ISETP.GT.U32.AND P0, PT, R3, R89, PT ;  /* 0x000000590300720c */ /* 0x000fe20003f04070 */
[----:B------:R-:W-:Y:S01]  /*8320*/  @!P1 IMAD.IADD R87, R87, 0x1, -R3 ;  /* 0x0000000157579824 */ /* 0x000fe200078e0a03 */
[C---:B------:R-:W-:Y:S01]  /*8330*/  ISETP.GT.U32.AND P5, PT, R3.reuse, R86, PT ;  /* 0x000000560300720c */ /* 0x040fe20003fa4070 */
[C---:B------:R-:W-:Y:S01]  /*8340*/  IMAD R83, R3.reuse, R85, R83 ;  /* 0x0000005503537224 */ /* 0x040fe200078e0253 */
[----:B------:R-:W-:Y:S01]  /*8350*/  ISETP.GT.U32.AND P1, PT, R3, R29, PT ;  /* 0x0000001d0300720c */ /* 0x000fe20003f24070 */
[----:B------:R-:W-:-:S04]  /*8360*/  IMAD.HI.U32 R85, R5, R84, RZ ;  /* 0x0000005405557227 */ /* 0x000fc800078e00ff */
[----:B------:R-:W-:Y:S01]  /*8370*/  IMAD.MOV R85, RZ, RZ, -R85 ;  /* 0x000000ffff557224 */ /* 0x000fe200078e0a55 */
[----:B0-----:R0:W5:Y:S01]  /*8380*/  LDL.LU R77, [R1+0xe64] ;  /* 0x000e6400014d7983 */ /* 0x0011620000300800 */
[C---:B--2---:R-:W-:Y:S02]  /*8390*/  ISETP.GT.U32.AND P3, PT, R3.reuse, R28, PT ;  /* 0x0000001c0300720c */ /* 0x044fe40003f64070 */
[----:B------:R-:W-:Y:S02]  /*83a0*/  IMAD R84, R3, R85, R84 ;  /* 0x0000005503547224 */ /* 0x000fe400078e0254 */
[----:B------:R-:W-:-:S09]  /*83b0*/  @!P2 IMAD.IADD R74, R74, 0x1, -R3 ;  /* 0x000000014a4aa824 */ /* 0x000fd200078e0a03 */
[--C-:B------:R-:W-:Y:S01]  /*83c0*/  @!P3 IMAD.IADD R28, R28, 0x1, -R3.reuse ;  /* 0x000000011c1cb824 */ /* 0x100fe200078e0a03 */
[----:B------:R-:W-:Y:S01]  /*83d0*/  ISETP.GT.U32.AND P3, PT, R3, R0, PT ;  /* 0x000000000300720c */ /* 0x000fe20003f64070 */
[--C-:B------:R-:W-:Y:S01]  /*83e0*/  @!P0 IMAD.IADD R89, R89, 0x1, -R3.reuse ;  /* 0x0000000159598824 */ /* 0x100fe200078e0a03 */
[C---:B------:R-:W-:Y:S01]  /*83f0*/  ISETP.GT.U32.AND P2, PT, R3.reuse, R75, PT ;  /* 0x0000004b0300720c */ /* 0x040fe20003f44070 */
[--C-:B------:R-:W-:Y:S01]  /*8400*/  @!P5 IMAD.IADD R86, R86, 0x1, -R3.reuse ;  /* 0x000000015656d824 */ /* 0x100fe200078e0a03 */
[----:B------:R-:W-:Y:S01]  /*8410*/  ISETP.GT.U32.AND P0, PT, R3, R26, PT ;  /* 0x0000001a0300720c */ /* 0x000fe20003f04070 */
[----:B------:R-:W-:Y:S01]  /*8420*/  @!P1 IMAD.IADD R29, R29, 0x1, -R3 ;  /* 0x000000011d1d9824 */ /* 0x000fe200078e0a03 */
[----:B------:R1:W-:Y:S01]  /*8430*/  STL [R1+0x38], R84 ;  /* 0x0000385401007387 */ /* 0x0003e20000100800 */
[C---:B------:R-:W-:Y:S02]  /*8440*/  ISETP.GT.U32.AND P5, PT, R3.reuse, R2, PT ;  /* 0x000000020300720c */ /* 0x040fe40003fa4070 */
[----:B------:R-:W-:-:S02]  /*8450*/  ISETP.GT.U32.AND P1, PT, R3, R6, PT ;  /* 0x000000060300720c */ /* 0x000fc40003f24070 */
[----:B------:R-:W-:Y:S02]  /*8460*/  LOP3.LUT R85, R82, 0x1f2, RZ, 0xfc, !PT ;  /* 0x000001f252557812 */ /* 0x000fe400078efcff */
[--C-:B------:R-:W-:Y:S01]  /*8470*/  @!P3 IMAD.IADD R0, R0, 0x1, -R3.reuse ;  /* 0x000000010000b824 */ /* 0x100fe200078e0a03 */
[----:B------:R-:W-:Y:S02]  /*8480*/  ISETP.GT.U32.AND P3, PT, R3, R11, PT ;  /* 0x0000000b0300720c */ /* 0x000fe40003f64070 */
[----:B-1----:R-:W-:Y:S02]  /*8490*/  IABS R84, R76 ;  /* 0x0000004c00547213 */ /* 0x002fe40000000000 */
[----:B------:R0:W5:Y:S04]  /*84a0*/  LDL.LU R76, [R1+0xe60] ;  /* 0x000e6000014c7983 */ /* 0x0001680000300800 */
[----:B------:R1:W-:Y:S01]  /*84b0*/  STL [R1+0x70], R87 ;  /* 0x0000705701007387 */ /* 0x0003e20000100800 */
[----:B------:R-:W-:Y:S01]  /*84c0*/  @!P2 IMAD.IADD R75, R75, 0x1, -R3 ;  /* 0x000000014b4ba824 */ /* 0x000fe200078e0a03 */
[----:B------:R-:W-:-:S02]  /*84d0*/  ISETP.GT.U32.AND P2, PT, R3, R27, PT ;  /* 0x0000001b0300720c */ /* 0x000fc40003f44070 */
[----:B-1----:R0:W5:Y:S04]  /*84e0*/  LDL.LU R87, [R1+0xe5c] ;  /* 0x000e5c0001577983 */ /* 0x0021680000300800 */
[----:B------:R1:W-:Y:S01]  /*84f0*/  STL [R1+0x24c], R74 ;  /* 0x00024c4a01007387 */ /* 0x0003e20000100800 */
[--C-:B------:R-:W-:Y:S01]  /*8500*/  @!P0 IMAD.IADD R26, R26, 0x1, -R3.reuse ;  /* 0x000000011a1a8824 */ /* 0x100fe200078e0a03 */
[C---:B------:R-:W-:Y:S01]  /*8510*/  ISETP.GT.U32.AND P0, PT, R3.reuse, R25, PT ;  /* 0x000000190300720c */ /* 0x040fe20003f04070 */
[--C-:B------:R-:W-:Y:S01]  /*8520*/  @!P5 IMAD.IADD R2, R2, 0x1, -R3.reuse ;  /* 0x000000010202d824 */ /* 0x100fe200078e0a03 */
[----:B-1----:R0:W5:Y:S04]  /*8530*/  LDL.LU R74, [R1+0xe58] ;  /* 0x000e5800014a7983 */ /* 0x0021680000300800 */
[----:B------:R-:W-:Y:S04]  /*8540*/  STL [R1+0xb88], R85 ;  /* 0x000b885501007387 */ /* 0x000fe80000100800 */
[----:B------:R1:W-:Y:S01]  /*8550*/  STL [R1+0x80], R89 ;  /* 0x0000805901007387 */ /* 0x0003e20000100800 */
[----:B------:R-:W-:Y:S01]  /*8560*/  @!P1 IMAD.IADD R6, R6, 0x1, -R3 ;  /* 0x0000000106069824 */ /* 0x000fe200078e0a03 */
[----:B------:R-:W-:-:S02]  /*8570*/  ISETP.GT.U32.AND P5, PT, R3, R92, PT ;  /* 0x0000005c0300720c */ /* 0x000fc40003fa4070 */
[----:B------:R-:W-:Y:S01]  /*8580*/  ISETP.GT.U32.AND P1, PT, R3, R24, PT ;  /* 0x000000180300720c */ /* 0x000fe20003f24070 */
[----:B-1----:R0:W5:Y:S04]  /*8590*/  LDL.LU R89, [R1+0xe54] ;  /* 0x000e540001597983 */ /* 0x0021680000300800 */
[----:B------:R1:W-:Y:S01]  /*85a0*/  STL [R1+0x260], R86 ;  /* 0x0002605601007387 */ /* 0x0003e20000100800 */
[----:B------:R-:W-:Y:S01]  /*85b0*/  IABS R85, R85 ;  /* 0x0000005500557213 */ /* 0x000fe20000000000 */
[----:B------:R-:W-:Y:S01]  /*85c0*/  @!P3 IMAD.IADD R11, R11, 0x1, -R3 ;  /* 0x000000010b0bb824 */ /* 0x000fe200078e0a03 */
[----:B------:R-:W-:Y:S01]  /*85d0*/  ISETP.GT.U32.AND P3, PT, R3, R22, PT ;  /* 0x000000160300720c */ /* 0x000fe20003f64070 */
[----:B------:R2:W-:Y:S01]  /*85e0*/  STL [R1+0x84], R75 ;  /* 0x0000844b01007387 */ /* 0x0005e20000100800 */
[----:B-1----:R-:W-:-:S04]  /*85f0*/  IMAD.HI.U32 R86, R5, R84, RZ ;  /* 0x0000005405567227 */ /* 0x002fc800078e00ff */
[----:B------:R-:W-:Y:S01]  /*8600*/  IMAD.MOV R86, RZ, RZ, -R86 ;  /* 0x000000ffff567224 */ /* 0x000fe200078e0a56 */
[----:B--2---:R0:W5:Y:S03]  /*8610*/  LDL.LU R75, [R1+0xe50] ;  /* 0x000e5000014b7983 */ /* 0x0041660000300800 */
[----:B------:R-:W-:Y:S01]  /*8620*/  IMAD R84, R3, R86, R84 ;  /* 0x0000005603547224 */ /* 0x000fe200078e0254 */
[----:B------:R1:W-:Y:S01]  /*8630*/  STL [R1+0x264], R0 ;  /* 0x0002640001007387 */ /* 0x0003e20000100800 */
[----:B------:R-:W-:-:S04]  /*8640*/  IMAD.HI.U32 R86, R5, R85, RZ ;  /* 0x0000005505567227 */ /* 0x000fc800078e00ff */
[----:B------:R-:W-:Y:S01]  /*8650*/  IMAD.MOV R86, RZ, RZ, -R86 ;  /* 0x000000ffff567224 */ /* 0x000fe200078e0a56 */
[----:B-1----:R0:W5:Y:S04]  /*8660*/  LDL.LU R0, [R1+0xe4c] ;  /* 0x000e4c0001007983 */ /* 0x0021680000300800 */
[----:B------:R1:W-:Y:S01]  /*8670*/  STL [R1+0xe8], R2 ;  /* 0x0000e80201007387 */ /* 0x0003e20000100800 */
[--C-:B------:R-:W-:Y:S01]  /*8680*/  @!P2 IMAD.IADD R27, R27, 0x1, -R3.reuse ;  /* 0x000000011b1ba824 */ /* 0x100fe200078e0a03 */
[----:B------:R-:W-:Y:S01]  /*8690*/  ISETP.GT.U32.AND P2, PT, R3, R13, PT ;  /* 0x0000000d0300720c */ /* 0x000fe20003f44070 */
[--C-:B------:R-:W-:Y:S01]  /*86a0*/  @!P0 IMAD.IADD R25, R25, 0x1, -R3.reuse ;  /* 0x0000000119198824 */ /* 0x100fe200078e0a03 */
[C---:B------:R-:W-:Y:S01]  /*86b0*/  ISETP.GT.U32.AND P0, PT, R3.reuse, R91, PT ;  /* 0x0000005b0300720c */ /* 0x040fe20003f04070 */
[--C-:B------:R-:W-:Y:S01]  /*86c0*/  @!P5 IMAD.IADD R92, R92, 0x1, -R3.reuse ;  /* 0x000000015c5cd824 */ /* 0x100fe200078e0a03 */
[----:B-1----:R0:W5:Y:S04]  /*86d0*/  LDL.LU R2, [R1+0xe48] ;  /* 0x000e480001027983 */ /* 0x0021680000300800 */
[----:B------:R1:W-:Y:S01]  /*86e0*/  STL [R1+0x26c], R6 ;  /* 0x00026c0601007387 */ /* 0x0003e20000100800 */
[----:B------:R-:W-:Y:S01]  /*86f0*/  @!P1 IMAD.IADD R24, R24, 0x1, -R3 ;  /* 0x0000000118189824 */ /* 0x000fe200078e0a03 */
[C---:B------:R-:W-:Y:S01]  /*8700*/  ISETP.GT.U32.AND P1, PT, R3.reuse, R88, PT ;  /* 0x000000580300720c */ /* 0x040fe20003f24070 */
[C---:B------:R-:W-:Y:S01]  /*8710*/  IMAD R85, R3.reuse, R86, R85 ;  /* 0x0000005603557224 */ /* 0x040fe200078e0255 */
[----:B-1----:R-:W-:Y:S01]  /*8720*/  LOP3.LUT R6, R82, 0x1f8, RZ, 0xfc, !PT ;  /* 0x000001f852067812 */ /* 0x002fe200078efcff */
[----:B------:R-:W-:Y:S01]  /*8730*/  @!P3 IMAD.IADD R22, R22, 0x1, -R3 ;  /* 0x000000011616b824 */ /* 0x000fe200078e0a03 */
[----:B------:R-:W-:-:S03]  /*8740*/  ISETP.GT.U32.AND P3, PT, R3, R90, PT ;  /* 0x0000005a0300720c */ /* 0x000fc60003f64070 */
[----:B------:R-:W-:Y:S04]  /*8750*/  STL [R1+0xb84], R6 ;  /* 0x000b840601007387 */ /* 0x000fe80000100800 */
[----:B------:R1:W-:Y:S01]  /*8760*/  STL [R1+0x108], R11 ;  /* 0x0001080b01007387 */ /* 0x0003e20000100800 */
[----:B------:R-:W-:-:S03]  /*8770*/  @!P2 IMAD.IADD R13, R13, 0x1, -R3 ;  /* 0x000000010d0da824 */ /* 0x000fc600078e0a03 */
[----:B-1----:R-:W2:Y:S04]  /*8780*/  LDL.LU R11, [R1+0xe44] ;  /* 0x000e4400010b7983 */ /* 0x002ea80000300800 */
[----:B------:R1:W-:Y:S04]  /*8790*/  STL [R1+0x12c], R92 ;  /* 0x00012c5c01007387 */ /* 0x0003e80000100800 */
[----:B------:R3:W-:Y:S01]  /*87a0*/  STL [R1+0x3c], R85 ;  /* 0x00003c5501007387 */ /* 0x0007e20000100800 */
[--C-:B------:R-:W-:Y:S02]  /*87b0*/  @!P0 IMAD.IADD R91, R91, 0x1, -R3.reuse ;  /* 0x000000015b5b8824 */ /* 0x100fe400078e0a03 */
[----:B------:R-:W-:Y:S01]  /*87c0*/  @!P1 IMAD.IADD R88, R88, 0x1, -R3 ;  /* 0x0000000158589824 */ /* 0x000fe200078e0a03 */
[----:B-1----:R0:W5:Y:S01]  /*87d0*/  LDL.LU R92, [R1+0xe40] ;  /* 0x000e4000015c7983 */ /* 0x0021620000300800 */
[----:B---3--:R-:W-:-:S02]  /*87e0*/  IABS R85, R6 ;  /* 0x0000000600557213 */ /* 0x008fc40000000000 */
[----:B------:R-:W-:-:S04]  /*87f0*/  LOP3.LUT R6, R82, 0x1fa, RZ, 0xfc, !PT ;  /* 0x000001fa52067812 */ /* 0x000fc800078efcff */
[----:B------:R-:W-:Y:S01]  /*8800*/  IABS R86, R6 ;  /* 0x0000000600567213 */ /* 0x000fe20000000000 */
[----:B------:R1:W-:Y:S01]  /*8810*/  STL [R1+0xb80], R6 ;  /* 0x000b800601007387 */ /* 0x0003e20000100800 */
[----:B------:R-:W-:-:S03]  /*8820*/  @!P3 IMAD.IADD R90, R90, 0x1, -R3 ;  /* 0x000000015a5ab824 */ /* 0x000fc600078e0a03 */
[----:B------:R3:W-:Y:S01]  /*8830*/  STL [R1+0x16c], R13 ;  /* 0x00016c0d01007387 */ /* 0x0007e20000100800 */
[----:B-1----:R-:W-:-:S03]  /*8840*/  IMAD.HI.U32 R6, R5, R85, RZ ;  /* 0x0000005505067227 */ /* 0x002fc600078e00ff */
[----:B------:R1:W-:Y:S01]  /*8850*/  STL [R1+0x188], R91 ;  /* 0x0001885b01007387 */ /* 0x0003e20000100800 */
[----:B------:R-:W-:-:S03]  /*8860*/  IMAD.MOV R6, RZ, RZ, -R6 ;  /* 0x000000ffff067224 */ /* 0x000fc600078e0a06 */
[----:B------:R-:W-:Y:S04]  /*8870*/  STL [R1+0x1c8], R88 ;  /* 0x0001c85801007387 */ /* 0x000fe80000100800 */
[----:B---3--:R-:W3:Y:S01]  /*8880*/  LDL R13, [R1+0xabc] ;  /* 0x000abc00010d7983 */ /* 0x008ee20000100800 */
[----:B------:R-:W-:-:S03]  /*8890*/  IMAD R85, R3, R6, R85 ;  /* 0x0000000603557224 */ /* 0x000fc600078e0255 */
[----:B------:R4:W-:Y:S04]  /*88a0*/  STL [R1+0x1dc], R90 ;  /* 0x0001dc5a01007387 */ /* 0x0009e80000100800 */
[----:B-1----:R-:W2:Y:S04]  /*88b0*/  LDL R91, [R1+0xac0] ;  /* 0x000ac000015b7983 */ /* 0x002ea80000100800 */
[----:B------:R-:W2:Y:S04]  /*88c0*/  LDL R6, [R1+0xacc] ;  /* 0x000acc0001067983 */ /* 0x000ea80000100800 */
[----:B----4-:R-:W4:Y:S01]  /*88d0*/  LDL R90, [R1+0xac8] ;  /* 0x000ac800015a7983 */ /* 0x010f220000100800 */
[----:B------:R-:W-:-:S02]  /*88e0*/  ISETP.GT.U32.AND P5, PT, R3, R23, PT ;  /* 0x000000170300720c */ /* 0x000fc40003fa4070 */
[C---:B------:R-:W-:Y:S02]  /*88f0*/  ISETP.GT.U32.AND P2, PT, R3.reuse, R20, PT ;  /* 0x000000140300720c */ /* 0x040fe40003f44070 */
[C---:B------:R-:W-:Y:S02]  /*8900*/  ISETP.GT.U32.AND P0, PT, R3.reuse, R21, PT ;  /* 0x000000150300720c */ /* 0x040fe40003f04070 */
[----:B------:R-:W-:-:S07]  /*8910*/  ISETP.GT.U32.AND P1, PT, R3, R18, PT ;  /* 0x000000120300720c */ /* 0x000fce0003f24070 */
[--C-:B------:R-:W-:Y:S01]  /*8920*/  @!P5 IMAD.IADD R23, R23, 0x1, -R3.reuse ;  /* 0x000000011717d824 */ /* 0x100fe200078e0a03 */
[C---:B------:R-:W-:Y:S01]  /*8930*/  ISETP.GT.U32.AND P5, PT, R3.reuse, R7, PT ;  /* 0x000000070300720c */ /* 0x040fe20003fa4070 */
[--C-:B------:R-:W-:Y:S01]  /*8940*/  @!P2 IMAD.IADD R20, R20, 0x1, -R3.reuse ;  /* 0x000000011414a824 */ /* 0x100fe200078e0a03 */
[----:B------:R-:W-:Y:S01]  /*8950*/  ISETP.GT.U32.AND P2, PT, R3, R12, PT ;  /* 0x0000000c0300720c */ /* 0x000fe20003f44070 */
[--C-:B------:R-:W-:Y:S01]  /*8960*/  @!P0 IMAD.IADD R21, R21, 0x1, -R3.reuse ;  /* 0x0000000115158824 */ /* 0x100fe200078e0a03 */
[C---:B------:R-:W-:Y:S02]  /*8970*/  ISETP.GT.U32.AND P3, PT, R3.reuse, R19, PT ;  /* 0x000000130300720c */ /* 0x040fe40003f64070 */
[----:B------:R-:W-:Y:S01]  /*8980*/  ISETP.GT.U32.AND P0, PT, R3, R8, PT ;  /* 0x000000080300720c */ /* 0x000fe20003f04070 */
[----:B------:R-:W-:-:S06]  /*8990*/  @!P1 IMAD.IADD R18, R18, 0x1, -R3 ;  /* 0x0000000112129824 */ /* 0x000fcc00078e0a03 */
[--C-:B------:R-:W-:Y:S01]  /*89a0*/  @!P5 IMAD.IADD R7, R7, 0x1, -R3.reuse ;  /* 0x000000010707d824 */ /* 0x100fe200078e0a03 */
[C---:B------:R-:W-:Y:S02]  /*89b0*/  ISETP.GT.U32.AND P5, PT, R3.reuse, R16, PT ;  /* 0x000000100300720c */ /* 0x040fe40003fa4070 */
[----:B------:R-:W-:Y:S01]  /*89c0*/  ISETP.GT.U32.AND P1, PT, R3, R9, PT ;  /* 0x000000090300720c */ /* 0x000fe20003f24070 */
[--C-:B------:R-:W-:Y:S01]  /*89d0*/  @!P2 IMAD.IADD R12, R12, 0x1, -R3.reuse ;  /* 0x000000010c0ca824 */ /* 0x100fe200078e0a03 */
[----:B------:R1:W-:Y:S01]  /*89e0*/  STL [R1+0x1e8], R7 ;  /* 0x0001e80701007387 */ /* 0x0003e20000100800 */
[--C-:B------:R-:W-:Y:S01]  /*89f0*/  @!P3 IMAD.IADD R19, R19, 0x1, -R3.reuse ;  /* 0x000000011313b824 */ /* 0x100fe200078e0a03 */
[C---:B------:R-:W-:Y:S01]  /*8a00*/  ISETP.GT.U32.AND P3, PT, R3.reuse, R10, PT ;  /* 0x0000000a0300720c */ /* 0x040fe20003f64070 */
[----:B------:R-:W-:Y:S01]  /*8a10*/  @!P0 IMAD.IADD R8, R8, 0x1, -R3 ;  /* 0x0000000108088824 */ /* 0x000fe200078e0a03 */
[----:B------:R-:W-:Y:S01]  /*8a20*/  ISETP.GT.U32.AND P2, PT, R3, R17, PT ;  /* 0x000000110300720c */ /* 0x000fe20003f44070 */
[----:B------:R0:W-:Y:S01]  /*8a30*/  STL [R1+0x1f0], R12 ;  /* 0x0001f00c01007387 */ /* 0x0001e20000100800 */
[----:B-1----:R-:W-:Y:S01]  /*8a40*/  IMAD.HI.U32 R7, R5, R86, RZ ;  /* 0x0000005605077227 */ /* 0x002fe200078e00ff */
[----:B------:R-:W-:-:S03]  /*8a50*/  ISETP.GT.U32.AND P0, PT, R3, R14, PT ;  /* 0x0000000e0300720c */ /* 0x000fc60003f04070 */
[----:B------:R-:W-:Y:S01]  /*8a60*/  IMAD.MOV R88, RZ, RZ, -R7 ;  /* 0x000000ffff587224 */ /* 0x000fe200078e0a07 */
[----:B0-----:R-:W4:Y:S01]  /*8a70*/  LDL R12, [R1+0xad0] ;  /* 0x000ad000010c7983 */ /* 0x001f220000100800 */
[--C-:B------:R-:W-:Y:S01]  /*8a80*/  @!P5 IMAD.IADD R16, R16, 0x1, -R3.reuse ;  /* 0x000000011010d824 */ /* 0x100fe200078e0a03 */
[----:B------:R-:W-:Y:S02]  /*8a90*/  ISETP.GT.U32.AND P5, PT, R3, R4, PT ;  /* 0x000000040300720c */ /* 0x000fe40003fa4070 */
[----:B------:R-:W4:Y:S04]  /*8aa0*/  LDL R7, [R1+0xad8] ;  /* 0x000ad80001077983 */ /* 0x000f280000100800 */
[----:B------:R0:W-:Y:S01]  /*8ab0*/  STL [R1+0x1f4], R8 ;  /* 0x0001f40801007387 */ /* 0x0001e20000100800 */
[----:B------:R-:W-:-:S02]  /*8ac0*/  @!P1 IMAD.IADD R9, R9, 0x1, -R3 ;  /* 0x0000000109099824 */ /* 0x000fc400078e0a03 */
[----:B------:R-:W-:Y:S02]  /*8ad0*/  IMAD R86, R3, R88, R86 ;  /* 0x0000005803567224 */ /* 0x000fe400078e0256 */
[--C-:B------:R-:W-:Y:S01]  /*8ae0*/  @!P3 IMAD.IADD R10, R10, 0x1, -R3.reuse ;  /* 0x000000010a0ab824 */ /* 0x100fe200078e0a03 */
[----:B------:R-:W4:Y:S04]  /*8af0*/  LDL R88, [R1+0xae0] ;  /* 0x000ae00001587983 */ /* 0x000f280000100800 */
[----:B0-----:R-:W4:Y:S01]  /*8b00*/  LDL R8, [R1+0xadc] ;  /* 0x000adc0001087983 */ /* 0x001f220000100800 */
[----:B------:R-:W-:-:S03]  /*8b10*/  @!P2 IMAD.IADD R17, R17, 0x1, -R3 ;  /* 0x000000011111a824 */ /* 0x000fc600078e0a03 */
[----:B------:R0:W-:Y:S01]  /*8b20*/  STL [R1+0x204], R9 ;  /* 0x0002040901007387 */ /* 0x0001e20000100800 */
[--C-:B------:R-:W-:Y:S02]  /*8b30*/  @!P0 IMAD.IADD R14, R14, 0x1, -R3.reuse ;  /* 0x000000010e0e8824 */ /* 0x100fe400078e0a03 */
[----:B------:R-:W-:Y:S01]  /*8b40*/  @!P5 IMAD.IADD R4, R4, 0x1, -R3 ;  /* 0x000000010404d824 */ /* 0x000fe200078e0a03 */
[----:B0-----:R-:W4:Y:S01]  /*8b50*/  LDL R9, [R1+0xae8] ;  /* 0x000ae80001097983 */ /* 0x001f220000100800 */
[----:B---3--:R-:W-:-:S03]  /*8b60*/  ISETP.GE.AND P2, PT, R13, RZ, PT ;  /* 0x000000ff0d00720c */ /* 0x008fc60003f46270 */
[----:B------:R-:W3:Y:S04]  /*8b70*/  LDL.LU R13, [R1+0xe3c] ;  /* 0x000e3c00010d7983 */ /* 0x000ee80000300800 */
[----:B------:R0:W-:Y:S01]  /*8b80*/  STL [R1+0x224], R10 ;  /* 0x0002240a01007387 */ /* 0x0001e20000100800 */
[----:B--2---:R-:W-:Y:S02]  /*8b90*/  ISETP.GE.AND P3, PT, R91, RZ, PT ;  /* 0x000000ff5b00720c */ /* 0x004fe40003f66270 */
[----:B------:R-:W-:Y:S01]  /*8ba0*/  ISETP.GE.AND P5, PT, R6, RZ, PT ;  /* 0x000000ff0600720c */ /* 0x000fe20003fa6270 */
[----:B0-----:R-:W2:Y:S01]  /*8bb0*/  LDL R10, [R1+0xaf0] ;  /* 0x000af000010a7983 */ /* 0x001ea20000100800 */
[----:B----4-:R-:W-:-:S03]  /*8bc0*/  ISETP.GE.AND P0, PT, R90, RZ, PT ;  /* 0x000000ff5a00720c */ /* 0x010fc60003f06270 */
[----:B------:R0:W5:Y:S04]  /*8bd0*/  LDL.LU R91, [R1+0xe38] ;  /* 0x000e3800015b7983 */ /* 0x0001680000300800 */
[----:B------:R-:W4:Y:S04]  /*8be0*/  LDL R90, [R1+0xaf4] ;  /* 0x000af400015a7983 */ /* 0x000f280000100800 */
[----:B------:R-:W3:Y:S01]  /*8bf0*/  LDL R6, [R1+0xafc] ;  /* 0x000afc0001067983 */ /* 0x000ee20000100800 */
[----:B------:R-:W-:Y:S01]  /*8c00*/  ISETP.GE.AND P1, PT, R82, RZ, PT ;  /* 0x000000ff5200720c */ /* 0x000fe20003f26270 */
[----:B------:R-:W-:-:S02]  /*8c10*/  @!P2 IMAD.MOV R72, RZ, RZ, -R72 ;  /* 0x000000ffff48a224 */ /* 0x000fc400078e0a48 */
[----:B------:R1:W-:Y:S01]  /*8c20*/  STL [R1+0x244], R4 ;  /* 0x0002440401007387 */ /* 0x0003e20000100800 */
[----:B------:R-:W-:-:S09]  /*8c30*/  @!P3 IMAD.MOV R71, RZ, RZ, -R71 ;  /* 0x000000ffff47b224 */ /* 0x000fd200078e0a47 */
[----:B------:R-:W-:Y:S01]  /*8c40*/  @!P1 IMAD.MOV R73, RZ, RZ, -R73 ;  /* 0x000000ffff499224 */ /* 0x000fe200078e0a49 */
[----:B-1----:R-:W3:Y:S01]  /*8c50*/  LDL R4, [R1+0xb50] ;  /* 0x000b500001047983 */ /* 0x002ee20000100800 */
[----:B------:R-:W-:Y:S02]  /*8c60*/  @!P5 IMAD.MOV R69, RZ, RZ, -R69 ;  /* 0x000000ffff45d224 */ /* 0x000fe400078e0a45 */
[----:B------:R-:W-:Y:S01]  /*8c70*/  @!P0 IMAD.MOV R70, RZ, RZ, -R70 ;  /* 0x000000ffff468224 */ /* 0x000fe200078e0a46 */
[----:B------:R-:W-:Y:S02]  /*8c80*/  ISETP.GE.AND P1, PT, R12, RZ, PT ;  /* 0x000000ff0c00720c */ /* 0x000fe40003f26270 */
[----:B------:R-:W3:Y:S01]  /*8c90*/  LDL R12, [R1+0xb00] ;  /* 0x000b0000010c7983 */ /* 0x000ee20000100800 */
[----:B------:R-:W-:-:S03]  /*8ca0*/  ISETP.GE.AND P2, PT, R7, RZ, PT ;  /* 0x000000ff0700720c */ /* 0x000fc60003f46270 */
[----:B------:R-:W3:Y:S01]  /*8cb0*/  LDL R7, [R1+0xb08] ;  /* 0x000b080001077983 */ /* 0x000ee20000100800 */
[----:B------:R-:W-:-:S03]  /*8cc0*/  ISETP.GE.AND P3, PT, R8, RZ, PT ;  /* 0x000000ff0800720c */ /* 0x000fc60003f66270 */
[----:B------:R-:W3:Y:S03]  /*8cd0*/  LDL R8, [R1+0xb10] ;  /* 0x000b100001087983 */ /* 0x000ee60000100800 */
[----:B------:R-:W-:Y:S01]  /*8ce0*/  @!P1 IMAD.MOV R68, RZ, RZ, -R68 ;  /* 0x000000ffff449224 */ /* 0x000fe200078e0a44 */
[----:B------:R-:W-:Y:S02]  /*8cf0*/  ISETP.GE.AND P0, PT, R88, RZ, PT ;  /* 0x000000ff5800720c */ /* 0x000fe40003f06270 */
[----:B------:R-:W-:Y:S01]  /*8d00*/  @!P2 IMAD.MOV R67, RZ, RZ, -R67 ;  /* 0x000000ffff43a224 */ /* 0x000fe200078e0a43 */
[----:B------:R-:W3:Y:S03]  /*8d10*/  LDL R88, [R1+0xb18] ;  /* 0x000b180001587983 */ /* 0x000ee60000100800 */
[----:B------:R-:W-:Y:S01]  /*8d20*/  @!P3 IMAD.MOV R66, RZ, RZ, -R66 ;  /* 0x000000ffff42b224 */ /* 0x000fe200078e0a42 */
[----:B------:R-:W-:-:S02]  /*8d30*/  ISETP.GE.AND P5, PT, R9, RZ, PT ;  /* 0x000000ff0900720c */ /* 0x000fc40003fa6270 */
[----:B------:R-:W3:Y:S01]  /*8d40*/  LDL R9, [R1+0xb1c] ;  /* 0x000b1c0001097983 */ /* 0x000ee20000100800 */
[----:B--2---:R-:W-:-:S03]  /*8d50*/  ISETP.GE.AND P1, PT, R10, RZ, PT ;  /* 0x000000ff0a00720c */ /* 0x004fc60003f26270 */
[----:B------:R-:W2:Y:S01]  /*8d60*/  LDL R10, [R1+0xb28] ;  /* 0x000b2800010a7983 */ /* 0x000ea20000100800 */
[----:B----4-:R-:W-:-:S03]  /*8d70*/  ISETP.GE.AND P2, PT, R90, RZ, PT ;  /* 0x000000ff5a00720c */ /* 0x010fc60003f46270 */
[----:B------:R-:W4:Y:S01]  /*8d80*/  LDL R90, [R1+0xb2c] ;  /* 0x000b2c00015a7983 */ /* 0x000f220000100800 */
[----:B---3--:R-:W-:-:S03]  /*8d90*/  ISETP.GE.AND P3, PT, R6, RZ, PT ;  /* 0x000000ff0600720c */ /* 0x008fc60003f66270 */
[----:B------:R-:W3:Y:S01]  /*8da0*/  LDL R6, [R1+0xb30] ;  /* 0x000b300001067983 */ /* 0x000ee20000100800 */
[----:B------:R-:W-:Y:S02]  /*8db0*/  @!P0 IMAD.MOV R65, RZ, RZ, -R65 ;  /* 0x000000ffff418224 */ /* 0x000fe400078e0a41 */
[----:B------:R-:W-:Y:S02]  /*8dc0*/  @!P5 IMAD.MOV R64, RZ, RZ, -R64 ;  /* 0x000000ffff40d224 */ /* 0x000fe400078e0a40 */
[----:B------:R-:W-:Y:S02]  /*8dd0*/  @!P1 IMAD.MOV R63, RZ, RZ, -R63 ;  /* 0x000000ffff3f9224 */ /* 0x000fe400078e0a3f */
[----:B------:R-:W-:-:S03]  /*8de0*/  @!P2 IMAD.MOV R62, RZ, RZ, -R62 ;  /* 0x000000ffff3ea224 */ /* 0x000fc600078e0a3e */
        /* <DEDUP_REMOVED lines=23> */
[----:B------:R-:W-:Y:S01]  /*8f60*/  @!P5 IMAD.MOV R54, RZ, RZ, -R54 ;  /* 0x000000ffff36d224 */ /* 0x000fe200078e0a36 */
[----:B------:R-:W-:Y:S02]  /*8f70*/  ISETP.GE.AND P5, PT, R4, RZ, PT ;  /* 0x000000ff0400720c */ /* 0x000fe40003fa6270 */
[----:B------:R-:W-:-:S11]  /*8f80*/  @!P1 IMAD.MOV R53, RZ, RZ, -R53 ;  /* 0x000000ffff359224 */ /* 0x000fd600078e0a35 */
[----:B------:R-:W-:Y:S01]  /*8f90*/  @!P5 IMAD.MOV R49, RZ, RZ, -R49 ;  /* 0x000000ffff31d224 */ /* 0x000fe200078e0a31 */
[----:B------:R-:W-:Y:S02]  /*8fa0*/  ISETP.GE.AND P2, PT, R12, RZ, PT ;  /* 0x000000ff0c00720c */ /* 0x000fe40003f46270 */
[----:B------:R-:W3:Y:S01]  /*8fb0*/  LDL R12, [R1+0xcd4] ;  /* 0x000cd400010c7983 */ /* 0x000ee20000100800 */
[----:B------:R-:W-:-:S03]  /*8fc0*/  ISETP.GE.AND P3, PT, R7, RZ, PT ;  /* 0x000000ff0700720c */ /* 0x000fc60003f66270 */
[----:B------:R-:W3:Y:S01]  /*8fd0*/  LDL R7, [R1+0xd34] ;  /* 0x000d340001077983 */ /* 0x000ee20000100800 */
[----:B------:R-:W-:-:S06]  /*8fe0*/  ISETP.GE.AND P0, PT, R8, RZ, PT ;  /* 0x000000ff0800720c */ /* 0x000fcc0003f06270 */
[----:B------:R-:W-:Y:S01]  /*8ff0*/  @!P2 IMAD.MOV R52, RZ, RZ, -R52 ;  /* 0x000000ffff34a224 */ /* 0x000fe200078e0a34 */
[----:B------:R-:W3:Y:S02]  /*9000*/  LDL R8, [R1+0xca0] ;  /* 0x000ca00001087983 */ /* 0x000ee40000100800 */
[----:B------:R-:W-:Y:S01]  /*9010*/  @!P3 IMAD.MOV R51, RZ, RZ, -R51 ;  /* 0x000000ffff33b224 */ /* 0x000fe200078e0a33 */
[----:B------:R-:W-:Y:S01]  /*9020*/  ISETP.GE.AND P3, PT, R88, RZ, PT ;  /* 0x000000ff5800720c */ /* 0x000fe20003f66270 */
[----:B------:R0:W5:Y:S02]  /*9030*/  LDL.LU R4, [R1+0xe34] ;  /* 0x000e340001047983 */ /* 0x0001640000300800 */
[----:B------:R-:W-:Y:S01]  /*9040*/  @!P0 IMAD.MOV R50, RZ, RZ, -R50 ;  /* 0x000000ffff328224 */ /* 0x000fe200078e0a32 */
[----:B------:R-:W-:Y:S02]  /*9050*/  ISETP.GE.AND P1, PT, R9, RZ, PT ;  /* 0x000000ff0900720c */ /* 0x000fe40003f26270 */
[----:B------:R-:W3:Y:S01]  /*9060*/  LDL R9, [R1+0xdb4] ;  /* 0x000db40001097983 */ /* 0x000ee20000100800 */
[----:B--2---:R-:W-:-:S03]  /*9070*/  ISETP.GE.AND P2, PT, R10, RZ, PT ;  /* 0x000000ff0a00720c */ /* 0x004fc60003f46270 */
[----:B------:R-:W2:Y:S04]  /*9080*/  LDL R10, [R1+0xc24] ;  /* 0x000c2400010a7983 */ /* 0x000ea80000100800 */
[----:B------:R0:W5:Y:S01]  /*9090*/  LDL.LU R88, [R1+0xe30] ;  /* 0x000e300001587983 */ /* 0x0001620000300800 */
[----:B----4-:R-:W-:-:S03]  /*90a0*/  ISETP.GE.AND P0, PT, R90, RZ, PT ;  /* 0x000000ff5a00720c */ /* 0x010fc60003f06270 */
[----:B------:R0:W5:Y:S01]  /*90b0*/  LDL.LU R90, [R1+0xe2c] ;  /* 0x000e2c00015a7983 */ /* 0x0001620000300800 */
[----:B---3--:R-:W-:Y:S01]  /*90c0*/  ISETP.GE.AND P5, PT, R6, RZ, PT ;  /* 0x000000ff0600720c */ /* 0x008fe20003fa6270 */
[----:B------:R-:W-:Y:S02]  /*90d0*/  IMAD.MOV.U32 R6, RZ, RZ, R47 ;  /* 0x000000ffff067224 */ /* 0x000fe400078e002f */
[----:B------:R-:W3:Y:S01]  /*90e0*/  LDL R47, [R1+0xbf8] ;  /* 0x000bf800012f7983 */ /* 0x000ee20000100800 */
[----:B------:R-:W-:Y:S02]  /*90f0*/  @!P1 IMAD.MOV R48, RZ, RZ, -R48 ;  /* 0x000000ffff309224 */ /* 0x000fe400078e0a30 */
[----:B------:R-:W-:Y:S02]  /*9100*/  @!P2 IMAD.MOV R6, RZ, RZ, -R6 ;  /* 0x000000ffff06a224 */ /* 0x000fe400078e0a06 */
[----:B------:R-:W-:Y:S01]  /*9110*/  @!P3 IMAD.MOV R46, RZ, RZ, -R46 ;  /* 0x000000ffff2eb224 */ /* 0x000fe200078e0a2e */
[----:B------:R-:W-:-:S02]  /*9120*/  LOP3.LUT R13, R13, 0x7f, RZ, 0xc0, !PT ;  /* 0x0000007f0d0d7812 */ /* 0x000fc400078ec0ff */
[----:B------:R-:W-:Y:S02]  /*9130*/  ISETP.GE.AND P1, PT, R12, RZ, PT ;  /* 0x000000ff0c00720c */ /* 0x000fe40003f26270 */
[----:B------:R-:W4:Y:S04]  /*9140*/  LDL R12, [R1+0xe04] ;  /* 0x000e0400010c7983 */ /* 0x000f280000100800 */
[----:B------:R1:W-:Y:S01]  /*9150*/  STL [R1+0x44], R6 ;  /* 0x0000440601007387 */ /* 0x0003e20000100800 */
[----:B------:R-:W-:Y:S01]  /*9160*/  ISETP.GE.AND P3, PT, R8, RZ, PT ;  /* 0x000000ff0800720c */ /* 0x000fe20003f66270 */
[----:B------:R-:W-:Y:S02]  /*9170*/  IMAD.MOV.U32 R8, RZ, RZ, R44 ;  /* 0x000000ffff087224 */ /* 0x000fe400078e002c */
[----:B-1----:R0:W5:Y:S02]  /*9180*/  LDL.LU R6, [R1+0xe28] ;  /* 0x000e280001067983 */ /* 0x0021640000300800 */
[----:B------:R-:W-:-:S02]  /*9190*/  @!P5 IMAD.MOV R8, RZ, RZ, -R8 ;  /* 0x000000ffff08d224 */ /* 0x000fc400078e0a08 */
[----:B------:R-:W-:Y:S01]  /*91a0*/  @!P1 IMAD.MOV R43, RZ, RZ, -R43 ;  /* 0x000000ffff2b9224 */ /* 0x000fe200078e0a2b */
[----:B------:R-:W-:Y:S01]  /*91b0*/  ISETP.NE.U32.AND P5, PT, R13, RZ, PT ;  /* 0x000000ff0d00720c */ /* 0x000fe20003fa5070 */
[----:B------:R-:W-:Y:S01]  /*91c0*/  IMAD.MOV.U32 R13, RZ, RZ, R38 ;  /* 0x000000ffff0d7224 */ /* 0x000fe200078e0026 */
[----:B------:R-:W-:Y:S02]  /*91d0*/  ISETP.GE.AND P1, PT, R9, RZ, PT ;  /* 0x000000ff0900720c */ /* 0x000fe40003f26270 */
[----:B---3--:R-:W-:Y:S01]  /*91e0*/  ISETP.GE.AND P2, PT, R47, RZ, PT ;  /* 0x000000ff2f00720c */ /* 0x008fe20003f46270 */
[----:B------:R-:W-:-:S04]  /*91f0*/  IMAD.MOV.U32 R47, RZ, RZ, R45 ;  /* 0x000000ffff2f7224 */ /* 0x000fc800078e002d */
[----:B------:R-:W-:Y:S01]  /*9200*/  @!P0 IMAD.MOV R47, RZ, RZ, -R47 ;  /* 0x000000ffff2f8224 */ /* 0x000fe200078e0a2f */
[----:B------:R-:W-:Y:S02]  /*9210*/  ISETP.GE.AND P0, PT, R7, RZ, PT ;  /* 0x000000ff0700720c */ /* 0x000fe40003f06270 */
[----:B------:R0:W5:Y:S04]  /*9220*/  LDL.LU R7, [R1+0xe24] ;  /* 0x000e240001077983 */ /* 0x0001680000300800 */
[----:B------:R1:W-:Y:S01]  /*9230*/  STL [R1+0x40], R8 ;  /* 0x0000400801007387 */ /* 0x0003e20000100800 */
[----:B------:R-:W-:Y:S01]  /*9240*/  @!P2 IMAD.MOV R42, RZ, RZ, -R42 ;  /* 0x000000ffff2aa224 */ /* 0x000fe200078e0a2a */
[----:B--2---:R-:W-:Y:S02]  /*9250*/  ISETP.GE.AND P2, PT, R10, RZ, PT ;  /* 0x000000ff0a00720c */ /* 0x004fe40003f46270 */
[----:B-1----:R0:W5:Y:S04]  /*9260*/  LDL.LU R8, [R1+0xe20] ;  /* 0x000e200001087983 */ /* 0x0021680000300800 */
[----:B------:R0:W5:Y:S04]  /*9270*/  LDL.LU R9, [R1+0xe1c] ;  /* 0x000e1c0001097983 */ /* 0x0001680000300800 */
[----:B------:R0:W5:Y:S04]  /*9280*/  LDL.LU R10, [R1+0xe18] ;  /* 0x000e1800010a7983 */ /* 0x0001680000300800 */
[----:B------:R-:W2:Y:S01]  /*9290*/  LDL R38, [R1+0xe08] ;  /* 0x000e080001267983 */ /* 0x000ea20000100800 */
[----:B------:R-:W-:Y:S01]  /*92a0*/  @!P0 IMAD.MOV R40, RZ, RZ, -R40 ;  /* 0x000000ffff288224 */ /* 0x000fe200078e0a28 */
[----:B------:R-:W-:Y:S01]  /*92b0*/  PLOP3.LUT P0, PT, PT, PT, UP1, 0x80, 0x8 ;  /* 0x000000000008781c */ /* 0x000fe20003f0f018 */
[----:B------:R-:W-:Y:S01]  /*92c0*/  @!P2 IMAD.MOV R13, RZ, RZ, -R13 ;  /* 0x000000ffff0da224 */ /* 0x000fe200078e0a0d */
[----:B------:R-:W-:Y:S01]  /*92d0*/  PRMT R45, RZ, 0x7610, R45 ;  /* 0x00007610ff2d7816 */ /* 0x000fe2000000002d */
[----:B------:R-:W-:Y:S01]  /*92e0*/  @!P1 IMAD.MOV R39, RZ, RZ, -R39 ;  /* 0x000000ffff279224 */ /* 0x000fe200078e0a27 */
[----:B------:R-:W-:-:S02]  /*92f0*/  ISETP.LT.AND P0, PT, R11, UR13, P0 ;  /* 0x0000000d0b007c0c */ /* 0x000fc40008701270 */
[----:B------:R0:W5:Y:S01]  /*9300*/  LDL.LU R11, [R1+0xe14] ;  /* 0x000e1400010b7983 */ /* 0x0001620000300800 */
[----:B----4-:R-:W-:Y:S02]  /*9310*/  ISETP.GE.AND P1, PT, R12, RZ, PT ;  /* 0x000000ff0c00720c */ /* 0x010fe40003f26270 */
[----:B------:R-:W-:Y:S01]  /*9320*/  PRMT R44, RZ, 0x7610, R44 ;  /* 0x00007610ff2c7816 */ /* 0x000fe2000000002c */
[----:B------:R0:W5:Y:S04]  /*9330*/  LDL.LU R12, [R1+0xe10] ;  /* 0x000e1000010c7983 */ /* 0x0001680000300800 */
[----:B------:R1:W-:Y:S04]  /*9340*/  STL [R1+0x4c], R13 ;  /* 0x00004c0d01007387 */ /* 0x0003e80000100800 */
[----:B-1----:R0:W5:Y:S04]  /*9350*/  LDL.LU R13, [R1+0xe0c] ;  /* 0x000e0c00010d7983 */ /* 0x0021680000300800 */
[----:B------:R0:W-:Y:S04]  /*9360*/  STL.S16 [R1+0xa40], R45 ;  /* 0x000a402d01007387 */ /* 0x0001e80000100600 */
[----:B------:R0:W-:Y:S01]  /*9370*/  STL.S16 [R1+0xa3c], R44 ;  /* 0x000a3c2c01007387 */ /* 0x0001e20000100600 */
[----:B------:R-:W-:Y:S01]  /*9380*/  USHF.L.U32 UR4, UR7, 0x15, URZ ;  /* 0x0000001507047899 */ /* 0x000fe200080006ff */
[----:B------:R-:W-:Y:S01]  /*9390*/  ISETP.NE.AND P6, PT, RZ, UR16, PT ;  /* 0x00000010ff007c0c */ /* 0x000fe2000bfc5270 */
[----:B------:R-:W-:-:S02]  /*93a0*/  @!P3 IMAD.MOV R41, RZ, RZ, -R41 ;  /* 0x000000ffff29b224 */ /* 0x000fc400078e0a29 */
[----:B------:R-:W-:Y:S01]  /*93b0*/  ULOP3.LUT UR4, UR4, 0x600000, URZ, 0xc0, !UPT ;  /* 0x0060000004047892 */ /* 0x000fe2000f8ec0ff */
[----:B------:R-:W1:Y:S01]  /*93c0*/  LDCU.64 UR22, c[0x0][0x358] ;  /* 0x00006b00ff1677ac */ /* 0x000e620008000a00 */
[----:B------:R-:W-:Y:S02]  /*93d0*/  UIADD3 UR8, UPT, UPT, UR11, 0x12000, URZ ;  /* 0x000120000b087890 */ /* 0x000fe4000fffe0ff */
[----:B------:R-:W-:Y:S01]  /*93e0*/  UIADD3 UR12, UPT, UPT, UR10, UR4, URZ ;  /* 0x000000040a0c7290 */ /* 0x000fe2000fffe0ff */
[----:B------:R-:W-:Y:S01]  /*93f0*/  UMOV UR6, 0x1 ;  /* 0x0000000100067882 */ /* 0x000fe20000000000 */
[----:B--2---:R-:W-:Y:S02]  /*9400*/  ISETP.GE.AND P2, PT, R38, RZ, PT ;  /* 0x000000ff2600720c */ /* 0x004fe40003f46270 */
[----:B------:R-:W-:Y:S01]  /*9410*/  LOP3.LUT R38, RZ, UR16, RZ, 0x33, !PT ;  /* 0x00000010ff267c12 */ /* 0x000fe2000f8e33ff */
[----:B01----:R-:W-:Y:S10]  /*9420*/  BRA.U UP0, `(.L_x_5) ;  /* 0x0000000100187547 */ /* 0x003ff4000b800000 */
[----:B------:R-:W-:Y:S01]  /*9430*/  ELECT P3, URZ, PT ;  /* 0x0000000000ff782f */ /* 0x000fe20003860000 */
[----:B------:R-:W-:Y:S01]  /*9440*/  IMAD.MOV.U32 R44, RZ, RZ, 0x1 ;  /* 0x00000001ff2c7424 */ /* 0x000fe200078e00ff */
[----:B------:R-:W-:Y:S01]  /*9450*/  UMOV UR4, 0x40 ;  /* 0x0000004000047882 */ /* 0x000fe20000000000 */
[----:B------:R-:W-:Y:S01]  /*9460*/  UVIRTCOUNT.DEALLOC.SMPOOL 0x80 ;  /* 0x000000800000784c */ /* 0x000fe20000000000 */
[----:B------:R-:W-:-:S09]  /*9470*/  ULEA UR4, UR5, UR4, 0x18 ;  /* 0x0000000405047291 */ /* 0x000fd2000f8ec0ff */
[----:B------:R0:W-:Y:S03]  /*9480*/  @P3 STS.U8 [UR4], R44 ;  /* 0x0000002cff003988 */ /* 0x0001e60008000004 */
.L_x_5:
[----:B0-----:R-:W2:Y:S01]  /*9490*/  LDL.LU R44, [R1+0x10] ;  /* 0x00001000012c7983 */ /* 0x001ea20000300800 */
[----:B------:R-:W-:Y:S03]  /*94a0*/  STTM.x64 tmem[UR12], RZ ;  /* 0x000000ff000079ed */ /* 0x000fe6000834000c */
[----:B------:R-:W3:Y:S01]  /*94b0*/  LDL R45, [R1+0xc88] ;  /* 0x000c8800012d7983 */ /* 0x000ee20000100800 */
[----:B------:R-:W-:Y:S01]  /*94c0*/  @!P1 IMAD.MOV R37, RZ, RZ, -R37 ;  /* 0x000000ffff259224 */ /* 0x000fe200078e0a25 */
[----:B------:R-:W-:Y:S01]  /*94d0*/  VOTEU.ALL UP2, P5 ;  /* 0x0000000000ff7886 */ /* 0x000fe20002840000 */
[C---:B------:R-:W-:Y:S01]  /*94e0*/  SEL R73, R38.reuse, R73, !P6 ;  /* 0x0000004926497207 */ /* 0x040fe20007000000 */
[----:B------:R-:W-:Y:S01]  /*94f0*/  STL [R1+0x102c], R23 ;  /* 0x00102c1701007387 */ /* 0x000fe20000100800 */
[----:B------:R-:W-:Y:S01]  /*9500*/  @!P2 IMAD.MOV R36, RZ, RZ, -R36 ;  /* 0x000000ffff24a224 */ /* 0x000fe200078e0a24 */
[----:B------:R-:W-:Y:S01]  /*9510*/  VOTEU.ALL UP3, P5 ;  /* 0x0000000000ff7886 */ /* 0x000fe20002860000 */
[C---:B------:R-:W-:Y:S01]  /*9520*/  SEL R70, R38.reuse, R70, !P6 ;  /* 0x0000004626467207 */ /* 0x040fe20007000000 */
[----:B-----5:R0:W-:Y:S01]  /*9530*/  STL [R1+0x1028], R9 ;  /* 0x0010280901007387 */ /* 0x0201e20000100800 */
[C---:B------:R-:W-:Y:S01]  /*9540*/  SEL R67, R38.reuse, R67, !P6 ;  /* 0x0000004326437207 */ /* 0x040fe20007000000 */
[----:B------:R-:W1:Y:S01]  /*9550*/  LDCU UR16, c[0x0][0x3b0] ;  /* 0x00007600ff1077ac */ /* 0x000e620008000800 */
[----:B------:R-:W-:-:S02]  /*9560*/  SEL R64, R38, R64, !P6 ;  /* 0x0000004026407207 */ /* 0x000fc40007000000 */
[----:B------:R-:W-:Y:S01]  /*9570*/  SEL R61, R38, R61, !P6 ;  /* 0x0000003d263d7207 */ /* 0x000fe20007000000 */
[----:B------:R-:W4:Y:S01]  /*9580*/  LDCU UR17, c[0x0][0x3b0] ;  /* 0x00007600ff1177ac */ /* 0x000f220008000800 */
[----:B0-----:R-:W2:Y:S04]  /*9590*/  LDL R9, [R1+0xd88] ;  /* 0x000d880001097983 */ /* 0x001ea80000100800 */
[----:B------:R-:W-:Y:S04]  /*95a0*/  STL [R1+0x1024], R59 ;  /* 0x0010243b01007387 */ /* 0x000fe80000100800 */
[----:B------:R-:W-:Y:S04]  /*95b0*/  STL [R1+0x1020], R56 ;  /* 0x0010203801007387 */ /* 0x000fe80000100800 */
[----:B------:R-:W-:Y:S04]  /*95c0*/  STL [R1+0x101c], R20 ;  /* 0x00101c1401007387 */ /* 0x000fe80000100800 */
[----:B------:R-:W-:Y:S04]  /*95d0*/  STL [R1+0x1018], R53 ;  /* 0x0010183501007387 */ /* 0x000fe80000100800 */
[----:B------:R-:W-:Y:S04]  /*95e0*/  STL [R1+0x1014], R21 ;  /* 0x0010141501007387 */ /* 0x000fe80000100800 */
[----:B------:R-:W-:Y:S04]  /*95f0*/  STL [R1+0x1010], R8 ;  /* 0x0010100801007387 */ /* 0x000fe80000100800 */
[----:B------:R0:W-:Y:S04]  /*9600*/  STL [R1+0x100c], R49 ;  /* 0x00100c3101007387 */ /* 0x0001e80000100800 */
[----:B------:R-:W-:Y:S04]  /*9610*/  STL [R1+0x1008], R50 ;  /* 0x0010083201007387 */ /* 0x000fe80000100800 */
        /* <DEDUP_REMOVED lines=61> */
[----:B------:R-:W-:Y:S01]  /*99f0*/  STL [R1+0xf30], R4 ;  /* 0x000f300401007387 */ /* 0x000fe20000100800 */
[----:B---3--:R-:W-:-:S03]  /*9a00*/  ISETP.GE.AND P3, PT, R45, RZ, PT ;  /* 0x000000ff2d00720c */ /* 0x008fc60003f66270 */
[----:B------:R-:W-:Y:S04]  /*9a10*/  STL [R1+0xe94], R5 ;  /* 0x000e940501007387 */ /* 0x000fe80000100800 */
[----:B------:R-:W-:Y:S04]  /*9a20*/  STL [R1+0xeac], R5 ;  /* 0x000eac0501007387 */ /* 0x000fe80000100800 */
[----:B------:R-:W-:Y:S04]  /*9a30*/  STL [R1+0xed4], R5 ;  /* 0x000ed40501007387 */ /* 0x000fe80000100800 */
[----:B------:R-:W-:Y:S04]  /*9a40*/  STL [R1+0xee0], R5 ;  /* 0x000ee00501007387 */ /* 0x000fe80000100800 */
[----:B------:R3:W-:Y:S01]  /*9a50*/  STL [R1+0xe90], R82 ;  /* 0x000e905201007387 */ /* 0x0007e20000100800 */
[----:B--2---:R-:W-:Y:S01]  /*9a60*/  ISETP.GE.AND P1, PT, R9, RZ, PT ;  /* 0x000000ff0900720c */ /* 0x004fe20003f26270 */
[----:B------:R-:W-:Y:S02]  /*9a70*/  STTM.x64 tmem[UR12+0x40], RZ ;  /* 0x000040ff000079ed */ /* 0x000fe4000834000c */
[----:B0-----:R-:W2:Y:S01]  /*9a80*/  LDL R49, [R1+0xa40] ;  /* 0x000a400001317983 */ /* 0x001ea20000100800 */
[----:B------:R-:W-:-:S04]  /*9a90*/  @!UP2 UIADD3 UR4, UPT, UPT, -UR6, 0x100000, URZ ;  /* 0x001000000604a890 */ /* 0x000fc8000fffe1ff */
[----:B------:R-:W-:Y:S02]  /*9aa0*/  @!UP2 USHF.L.U32 UR5, UR4, 0xb, URZ ;  /* 0x0000000b0405a899 */ /* 0x000fe400080006ff */
[----:B------:R-:W-:Y:S01]  /*9ab0*/  @!UP2 USHF.L.U32 UR4, UR4, 0x1, URZ ;  /* 0x000000010404a899 */ /* 0x000fe200080006ff */
[----:B------:R-:W-:Y:S01]  /*9ac0*/  IMAD R73, R73, UR9, RZ ;  /* 0x0000000949497c24 */ /* 0x000fe2000f8e02ff */
[----:B------:R-:W4:Y:S01]  /*9ad0*/  LDL R21, [R1+0xa3c] ;  /* 0x000a3c0001157983 */ /* 0x000f220000100800 */
[----:B---3--:R-:W-:Y:S02]  /*9ae0*/  IMAD.MOV.U32 R82, RZ, RZ, R35 ;  /* 0x000000ffff527224 */ /* 0x008fe400078e0023 */
[----:B------:R-:W-:Y:S01]  /*9af0*/  IMAD.MOV.U32 R9, RZ, RZ, R44 ;  /* 0x000000ffff097224 */ /* 0x000fe200078e002c */
[----:B------:R-:W-:Y:S01]  /*9b00*/  STTM.x64 tmem[UR12+0x80], RZ ;  /* 0x000080ff000079ed */ /* 0x000fe2000834000c */
[----:B------:R-:W-:Y:S01]  /*9b10*/  STTM.x64 tmem[UR12+0xc0], RZ ;  /* 0x0000c0ff000079ed */ /* 0x000fe2000834000c */
[----:B------:R-:W0:Y:S02]  /*9b20*/  FENCE.VIEW.ASYNC.T ;  /* 0x00000000000073c6 */ /* 0x000e240000000200 */
[----:B0-----:R-:W-:Y:S01]  /*9b30*/  BAR.SYNC.DEFER_BLOCKING 0x0 ;  /* 0x0000000000007b1d */ /* 0x001fe20000010000 */
[----:B------:R-:W-:Y:S01]  /*9b40*/  @!P1 IMAD.MOV R82, RZ, RZ, -R82 ;  /* 0x000000ffff529224 */ /* 0x000fe200078e0a52 */
[----:B------:R-:W-:-:S04]  /*9b50*/  IADD3 R41, P2, PT, R73, R2, RZ ;  /* 0x0000000249297210 */ /* 0x000fc80007f5e0ff */
[----:B------:R-:W3:Y:S04]  /*9b60*/  LDL R20, [R1+0xcd0] ;  /* 0x000cd00001147983 */ /* 0x000ee80000100800 */
[----:B------:R-:W3:Y:S04]  /*9b70*/  LDL R59, [R1+0xd64] ;  /* 0x000d6400013b7983 */ /* 0x000ee80000100800 */
[----:B------:R-:W-:Y:S04]  /*9b80*/  STL [R1+0xeb0], R82 ;  /* 0x000eb05201007387 */ /* 0x000fe80000100800 */
[----:B------:R-:W-:Y:S04]  /*9b90*/  STL [R1+0xec0], R82 ;  /* 0x000ec05201007387 */ /* 0x000fe80000100800 */
[----:B------:R-:W-:Y:S01]  /*9ba0*/  STL [R1+0xecc], R82 ;  /* 0x000ecc5201007387 */ /* 0x000fe20000100800 */
[----:B------:R-:W-:-:S03]  /*9bb0*/  LEA.HI.X.SX32 R44, R73, R0, 0x1, P2 ;  /* 0x00000000492c7211 */ /* 0x000fc600010f0eff */
[----:B------:R-:W0:Y:S02]  /*9bc0*/  FENCE.VIEW.ASYNC.S ;  /* 0x00000000000073c6 */ /* 0x000e240000000000 */
[----:B0-----:R0:W0:Y:S02]  /*9bd0*/  @!UP3 SYNCS.EXCH.64 URZ, [UR8], UR4 ;  /* 0x0000000408ffb5b2 */ /* 0x0010240008000100 */
[----:B------:R-:W-:Y:S04]  /*9be0*/  STL [R1+0xedc], R82 ;  /* 0x000edc5201007387 */ /* 0x000fe80000100800 */
[----:B------:R-:W-:Y:S04]  /*9bf0*/  STL [R1+0xee4], R82 ;  /* 0x000ee45201007387 */ /* 0x000fe80000100800 */
[----:B------:R-:W-:Y:S01]  /*9c00*/  STL [R1+0xd4], R41 ;  /* 0x0000d42901007387 */ /* 0x000fe20000100800 */
[----:B------:R-:W-:-:S02]  /*9c10*/  IMAD R70, R70, UR9, RZ ;  /* 0x0000000946467c24 */ /* 0x000fc4000f8e02ff */
[----:B------:R-:W-:Y:S01]  /*9c20*/  IMAD R67, R67, UR9, RZ ;  /* 0x0000000943437c24 */ /* 0x000fe2000f8e02ff */
[----:B------:R0:W-:Y:S01]  /*9c30*/  STL [R1+0xebc], R73 ;  /* 0x000ebc4901007387 */ /* 0x0001e20000100800 */
[----:B------:R-:W-:Y:S02]  /*9c40*/  @P0 IMAD.MOV.U32 R45, RZ, RZ, R44 ;  /* 0x000000ffff2d0224 */ /* 0x000fe400078e002c */
[----:B------:R-:W-:Y:S01]  /*9c50*/  IMAD R64, R64, UR9, RZ ;  /* 0x0000000940407c24 */ /* 0x000fe2000f8e02ff */
[----:B------:R-:W-:Y:S01]  /*9c60*/  PRMT R23, RZ, 0x7610, R23 ;  /* 0x00007610ff177816 */ /* 0x000fe20000000017 */
[----:B------:R-:W-:Y:S02]  /*9c70*/  @!P3 IMAD.MOV R34, RZ, RZ, -R34 ;  /* 0x000000ffff22b224 */ /* 0x000fe400078e0a22 */
[----:B------:R-:W-:Y:S01]  /*9c80*/  IMAD R61, R61, UR9, RZ ;  /* 0x000000093d3d7c24 */ /* 0x000fe2000f8e02ff */
[----:B------:R-:W-:Y:S01]  /*9c90*/  PRMT R50, RZ, 0x7610, R50 ;  /* 0x00007610ff327816 */ /* 0x000fe20000000032 */
[----:B------:R-:W-:Y:S01]  /*9ca0*/  IMAD.MOV.U32 R35, RZ, RZ, R32 ;  /* 0x000000ffff237224 */ /* 0x000fe200078e0020 */
[----:B0-----:R-:W3:Y:S01]  /*9cb0*/  LDL.LU R73, [R1+0x248] ;  /* 0x0002480001497983 */ /* 0x001ee20000300800 */
[C---:B------:R-:W-:Y:S01]  /*9cc0*/  IADD3 R8, P1, PT, R70.reuse, R2, RZ ;  /* 0x0000000246087210 */ /* 0x040fe20007f3e0ff */
[----:B------:R-:W0:Y:S04]  /*9cd0*/  LDCU UR4, c[0x0][0x3b0] ;  /* 0x00007600ff0477ac */ /* 0x000e280008000800 */
[----:B------:R-:W-:Y:S01]  /*9ce0*/  STL [R1+0xf4], R8 ;  /* 0x0000f40801007387 */ /* 0x000fe20000100800 */
[----:B------:R-:W-:Y:S01]  /*9cf0*/  LEA.HI.X.SX32 R40, R70, R0, 0x1, P1 ;  /* 0x0000000046287211 */ /* 0x000fe200008f0eff */
[----:B------:R-:W0:Y:S02]  /*9d00*/  LDCU UR5, c[0x0][0x3b0] ;  /* 0x00007600ff0577ac */ /* 0x000e240008000800 */
[----:B------:R1:W-:Y:S02]  /*9d10*/  STL [R1+0xd0], R44 ;  /* 0x0000d02c01007387 */ /* 0x0003e40000100800 */
[----:B-1----:R-:W-:Y:S01]  /*9d20*/  @P0 IMAD.MOV.U32 R44, RZ, RZ, R41 ;  /* 0x000000ffff2c0224 */ /* 0x002fe200078e0029 */
[----:B------:R-:W-:Y:S06]  /*9d30*/  BAR.SYNC.DEFER_BLOCKING 0x0 ;  /* 0x0000000000007b1d */ /* 0x000fec0000010000 */
[----:B--2---:R1:W2:Y:S02]  /*9d40*/  @P0 LDG.E.U8 R49, desc[UR22][R44.64] ;  /* 0x000000162c310981 */ /* 0x0042a4000c1e1100 */
[----:B-1----:R-:W-:-:S02]  /*9d50*/  @P0 IMAD.MOV.U32 R44, RZ, RZ, R8 ;  /* 0x000000ffff2c0224 */ /* 0x002fc400078e0008 */
[----:B------:R-:W-:-:S05]  /*9d60*/  @P0 IMAD.MOV.U32 R45, RZ, RZ, R40 ;  /* 0x000000ffff2d0224 */ /* 0x000fca00078e0028 */
[----:B----4-:R1:W4:Y:S01]  /*9d70*/  @P0 LDG.E.U8 R21, desc[UR22][R44.64] ;  /* 0x000000162c150981 */ /* 0x010322000c1e1100 */
[C---:B------:R-:W-:Y:S02]  /*9d80*/  ISETP.GT.U32.AND P1, PT, R3.reuse, R13, PT ;  /* 0x0000000d0300720c */ /* 0x040fe40003f24070 */
[----:B------:R-:W-:Y:S01]  /*9d90*/  ISETP.GT.U32.AND P3, PT, R3, R15, PT ;  /* 0x0000000f0300720c */ /* 0x000fe20003f64070 */
[----:B------:R-:W-:Y:S01]  /*9da0*/  STL [R1+0xed0], R70 ;  /* 0x000ed04601007387 */ /* 0x000fe20000100800 */
[----:B-1----:R-:W-:-:S03]  /*9db0*/  IMAD.MOV.U32 R44, RZ, RZ, R33 ;  /* 0x000000ffff2c7224 */ /* 0x002fc600078e0021 */
[----:B------:R1:W-:Y:S06]  /*9dc0*/  STL [R1+0xf0], R40 ;  /* 0x0000f02801007387 */ /* 0x0003ec0000100800 */
[----:B------:R-:W-:Y:S01]  /*9dd0*/  @!P1 IMAD.IADD R13, R13, 0x1, -R3 ;  /* 0x000000010d0d9824 */ /* 0x000fe200078e0a03 */
[----:B------:R-:W-:Y:S01]  /*9de0*/  STL [R1+0xed8], R45 ;  /* 0x000ed82d01007387 */ /* 0x000fe20000100800 */
[----:B------:R-:W-:-:S03]  /*9df0*/  IADD3 R32, P1, PT, R67, R2, RZ ;  /* 0x0000000243207210 */ /* 0x000fc60007f3e0ff */
[----:B------:R-:W2:Y:S01]  /*9e00*/  LDL.LU R41, [R1+0x240] ;  /* 0x0002400001297983 */ /* 0x000ea20000300800 */
[----:B---3--:R-:W-:-:S03]  /*9e10*/  ISETP.GT.U32.AND P2, PT, R3, R73, PT ;  /* 0x000000490300720c */ /* 0x008fc60003f44070 */
[----:B------:R-:W3:Y:S10]  /*9e20*/  LDL R8, [R1+0xbf0] ;  /* 0x000bf00001087983 */ /* 0x000ef40000100800 */
[--C-:B------:R-:W-:Y:S01]  /*9e30*/  @!P2 IMAD.IADD R73, R73, 0x1, -R3.reuse ;  /* 0x000000014949a824 */ /* 0x100fe200078e0a03 */
[----:B------:R-:W-:Y:S01]  /*9e40*/  ISETP.GE.AND P2, PT, R59, RZ, PT ;  /* 0x000000ff3b00720c */ /* 0x000fe20003f46270 */
[----:B------:R-:W-:Y:S01]  /*9e50*/  @!P3 IMAD.IADD R15, R15, 0x1, -R3 ;  /* 0x000000010f0fb824 */ /* 0x000fe200078e0a03 */
[----:B------:R-:W-:-:S02]  /*9e60*/  LEA.HI.X.SX32 R33, R67, R0, 0x1, P1 ;  /* 0x0000000043217211 */ /* 0x000fc400008f0eff */
[----:B------:R-:W-:Y:S01]  /*9e70*/  ISETP.GE.AND P3, PT, R20, RZ, PT ;  /* 0x000000ff1400720c */ /* 0x000fe20003f66270 */
[----:B------:R-:W-:Y:S02]  /*9e80*/  IMAD.MOV.U32 R20, RZ, RZ, R9 ;  /* 0x000000ffff147224 */ /* 0x000fe400078e0009 */
[----:B------:R0:W3:Y:S06]  /*9e90*/  @P0 LDG.E.U8 R23, desc[UR22][R32.64] ;  /* 0x0000001620170981 */ /* 0x0000ec000c1e1100 */
[----:B------:R-:W-:Y:S01]  /*9ea0*/  @!P2 IMAD.MOV R44, RZ, RZ, -R44 ;  /* 0x000000ffff2ca224 */ /* 0x000fe200078e0a2c */
[----:B------:R-:W-:-:S04]  /*9eb0*/  IADD3 R59, P2, PT, R64, R2, RZ ;  /* 0x00000002403b7210 */ /* 0x000fc80007f5e0ff */
[----:B------:R-:W-:Y:S02]  /*9ec0*/  LEA.HI.X.SX32 R9, R64, R0, 0x1, P2 ;  /* 0x0000000040097211 */ /* 0x000fe400010f0eff */
[----:B-1----:R-:W-:Y:S02]  /*9ed0*/  IADD3 R40, P1, PT, R61, R2, RZ ;  /* 0x000000023d287210 */ /* 0x002fe40007f3e0ff */
[----:B------:R-:W-:Y:S01]  /*9ee0*/  PRMT R19, RZ, 0x7610, R19 ;  /* 0x00007610ff137816 */ /* 0x000fe20000000013 */
[----:B----4-:R1:W-:Y:S04]  /*9ef0*/  @P0 STL [R1+0xa3c], R21 ;  /* 0x000a3c1501000387 */ /* 0x0103e80000100800 */
[----:B-1----:R-:W4:Y:S04]  /*9f00*/  LDL R21, [R1+0xdb0] ;  /* 0x000db00001157983 */ /* 0x002f280000100800 */
[----:B------:R-:W-:Y:S04]  /*9f10*/  STL [R1+0xee8], R44 ;  /* 0x000ee82c01007387 */ /* 0x000fe80000100800 */
[----:B------:R-:W-:Y:S04]  /*9f20*/  STL [R1+0xf04], R44 ;  /* 0x000f042c01007387 */ /* 0x000fe80000100800 */
[----:B------:R0:W-:Y:S04]  /*9f30*/  STL [R1+0x114], R32 ;  /* 0x0001142001007387 */ /* 0x0001e80000100800 */
[----:B--2---:R1:W-:Y:S04]  /*9f40*/  @P0 STL [R1+0xa40], R49 ;  /* 0x000a403101000387 */ /* 0x0043e80000100800 */
[----:B------:R-:W-:Y:S04]  /*9f50*/  STL [R1+0xeec], R67 ;  /* 0x000eec4301007387 */ /* 0x000fe80000100800 */
[----:B------:R-:W-:Y:S01]  /*9f60*/  STL [R1+0x134], R59 ;  /* 0x0001343b01007387 */ /* 0x000fe20000100800 */
[----:B0-----:R-:W-:-:S03]  /*9f70*/  @P0 IMAD.MOV.U32 R32, RZ, RZ, R59 ;  /* 0x000000ffff200224 */ /* 0x001fc600078e003b */
[----:B------:R-:W-:Y:S04]  /*9f80*/  STL [R1+0xef8], R67 ;  /* 0x000ef84301007387 */ /* 0x000fe80000100800 */
[----:B------:R0:W-:Y:S01]  /*9f90*/  STL [R1+0x110], R33 ;  /* 0x0001102101007387 */ /* 0x0001e20000100800 */
[----:B-1----:R-:W-:Y:S01]  /*9fa0*/  LEA.HI.X.SX32 R49, R61, R0, 0x1, P1 ;  /* 0x000000003d317211 */ /* 0x002fe200008f0eff */
[----:B0-----:R-:W-:-:S05]  /*9fb0*/  @P0 IMAD.MOV.U32 R33, RZ, RZ, R9 ;  /* 0x000000ffff210224 */ /* 0x001fca00078e0009 */
[----:B------:R0:W2:Y:S02]  /*9fc0*/  @P0 LDG.E.U8 R50, desc[UR22][R32.64] ;  /* 0x0000001620320981 */ /* 0x0000a4000c1e1100 */
[----:B0-----:R-:W-:Y:S02]  /*9fd0*/  @P0 IMAD.MOV.U32 R32, RZ, RZ, R40 ;  /* 0x000000ffff200224 */ /* 0x001fe400078e0028 */
[----:B------:R-:W-:-:S05]  /*9fe0*/  @P0 IMAD.MOV.U32 R33, RZ, RZ, R49 ;  /* 0x000000ffff210224 */ /* 0x000fca00078e0031 */
[----:B------:R0:W2:Y:S01]  /*9ff0*/  @P0 LDG.E.U8 R19, desc[UR22][R32.64] ;  /* 0x0000001620130981 */ /* 0x0000a2000c1e1100 */
[C---:B------:R-:W-:Y:S01]  /*a000*/  ISETP.GT.U32.AND P2, PT, R3.reuse, R13, PT ;  /* 0x0000000d0300720c */ /* 0x040fe20003f44070 */
[----:B------:R-:W-:Y:S01]  /*a010*/  @!P3 IMAD.MOV R35, RZ, RZ, -R35 ;  /* 0x000000ffff23b224 */ /* 0x000fe200078e0a23 */
[C---:B------:R-:W-:Y:S01]  /*a020*/  ISETP.GT.U32.AND P3, PT, R3.reuse, R73, PT ;  /* 0x000000490300720c */ /* 0x040fe20003f64070 */
[----:B------:R-:W-:Y:S01]  /*a030*/  STL [R1+0xf00], R67 ;  /* 0x000f004301007387 */ /* 0x000fe20000100800 */
[----:B------:R-:W-:-:S03]  /*a040*/  ISETP.GT.U32.AND P1, PT, R3, R41, PT ;  /* 0x000000290300720c */ /* 0x000fc60003f24070 */
[----:B------:R-:W-:Y:S01]  /*a050*/  STL [R1+0xef0], R64 ;  /* 0x000ef04001007387 */ /* 0x000fe20000100800 */
[----:B------:R-:W-:-:S03]  /*a060*/  SEL R58, R38, R58, !P6 ;  /* 0x0000003a263a7207 */ /* 0x000fc60007000000 */
[----:B------:R-:W-:Y:S02]  /*a070*/  STL [R1+0xf08], R64 ;  /* 0x000f084001007387 */ /* 0x000fe40000100800 */
[----:B------:R-:W-:Y:S02]  /*a080*/  @!P2 IMAD.IADD R13, R13, 0x1, -R3 ;  /* 0x000000010d0da824 */ /* 0x000fe400078e0a03 */
[----:B------:R-:W-:Y:S01]  /*a090*/  STL [R1+0x154], R40 ;  /* 0x0001542801007387 */ /* 0x000fe20000100800 */
[----:B------:R-:W-:-:S03]  /*a0a0*/  SEL R55, R38, R55, !P6 ;  /* 0x0000003726377207 */ /* 0x000fc60007000000 */
[----:B------:R-:W-:Y:S01]  /*a0b0*/  STL [R1+0x130], R9 ;  /* 0x0001300901007387 */ /* 0x000fe20000100800 */
[----:B------:R-:W-:-:S03]  /*a0c0*/  @!P3 IMAD.IADD R73, R73, 0x1, -R3 ;  /* 0x000000014949b824 */ /* 0x000fc600078e0a03 */
[----:B------:R-:W-:Y:S01]  /*a0d0*/  STL [R1+0xef4], R61 ;  /* 0x000ef43d01007387 */ /* 0x000fe20000100800 */
[----:B------:R-:W-:-:S03]  /*a0e0*/  IMAD R58, R58, UR9, RZ ;  /* 0x000000093a3a7c24 */ /* 0x000fc6000f8e02ff */
[----:B------:R-:W-:Y:S04]  /*a0f0*/  STL [R1+0x150], R49 ;  /* 0x0001503101007387 */ /* 0x000fe80000100800 */
[----:B---3--:R1:W-:Y:S01]  /*a100*/  STL [R1+0xa38], R23 ;  /* 0x000a381701007387 */ /* 0x0083e20000100800 */
[----:B------:R-:W-:Y:S01]  /*a110*/  IMAD R55, R55, UR9, RZ ;  /* 0x0000000937377c24 */ /* 0x000fe2000f8e02ff */
[----:B------:R-:W-:Y:S01]  /*a120*/  ISETP.GE.AND P3, PT, R8, RZ, PT ;  /* 0x000000ff0800720c */ /* 0x000fe20003f66270 */
[----:B------:R-:W-:Y:S01]  /*a130*/  @!P1 IMAD.IADD R41, R41, 0x1, -R3 ;  /* 0x0000000129299824 */ /* 0x000fe200078e0a03 */
[----:B------:R-:W-:Y:S01]  /*a140*/  SEL R52, R38, R52, !P6 ;  /* 0x0000003426347207 */ /* 0x000fe20007000000 */
[----:B-1----:R-:W3:Y:S04]  /*a150*/  LDL.LU R23, [R1+0x102c] ;  /* 0x00102c0001177983 */ /* 0x002ee80000300800 */
[----:B------:R-:W3:Y:S04]  /*a160*/  LDL.LU R9, [R1+0x1028] ;  /* 0x0010280001097983 */ /* 0x000ee80000300800 */
[----:B------:R-:W3:Y:S01]  /*a170*/  LDL.LU R59, [R1+0x1024] ;  /* 0x00102400013b7983 */ /* 0x000ee20000300800 */
[----:B0-----:R-:W-:-:S03]  /*a180*/  IADD3 R32, P1, PT, R58, R2, RZ ;  /* 0x000000023a207210 */ /* 0x001fc60007f3e0ff */
[----:B------:R-:W3:Y:S04]  /*a190*/  LDL.LU R64, [R1+0x22c] ;  /* 0x00022c0001407983 */ /* 0x000ee80000300800 */
[----:B------:R-:W-:Y:S04]  /*a1a0*/  STL [R1+0xf28], R73 ;  /* 0x000f284901007387 */ /* 0x000fe80000100800 */
[----:B------:R-:W-:Y:S04]  /*a1b0*/  STL [R1+0xf34], R73 ;  /* 0x000f344901007387 */ /* 0x000fe80000100800 */
[----:B------:R-:W3:Y:S04]  /*a1c0*/  LDL R49, [R1+0xd04] ;  /* 0x000d040001317983 */ /* 0x000ee80000100800 */
[----:B------:R-:W3:Y:S01]  /*a1d0*/  LDL R8, [R1+0xccc] ;  /* 0x000ccc0001087983 */ /* 0x000ee20000100800 */
[----:B------:R-:W-:Y:S01]  /*a1e0*/  IMAD R52, R52, UR9, RZ ;  /* 0x0000000934347c24 */ /* 0x000fe2000f8e02ff */
[----:B------:R-:W-:-:S02]  /*a1f0*/  PRMT R56, RZ, 0x7610, R56 ;  /* 0x00007610ff387816 */ /* 0x000fc40000000038 */
[----:B------:R-:W-:Y:S02]  /*a200*/  LEA.HI.X.SX32 R33, R58, R0, 0x1, P1 ;  /* 0x000000003a217211 */ /* 0x000fe400008f0eff */
[----:B------:R-:W-:-:S03]  /*a210*/  PRMT R44, RZ, 0x7610, R44 ;  /* 0x00007610ff2c7816 */ /* 0x000fc6000000002c */
[----:B------:R0:W3:Y:S01]  /*a220*/  @P0 LDG.E.U8 R56, desc[UR22][R32.64] ;  /* 0x0000001620380981 */ /* 0x0000e2000c1e1100 */
[----:B------:R-:W-:Y:S02]  /*a230*/  PRMT R18, RZ, 0x7610, R18 ;  /* 0x00007610ff127816 */ /* 0x000fe40000000012 */
[----:B----4-:R-:W-:Y:S01]  /*a240*/  ISETP.GE.AND P2, PT, R21, RZ, PT ;  /* 0x000000ff1500720c */ /* 0x010fe20003f46270 */
[----:B------:R-:W-:-:S12]  /*a250*/  IMAD.MOV.U32 R21, RZ, RZ, R20 ;  /* 0x000000ffff157224 */ /* 0x000fd800078e0014 */
[----:B------:R-:W-:Y:S01]  /*a260*/  @!P2 IMAD.MOV R31, RZ, RZ, -R31 ;  /* 0x000000ffff1fa224 */ /* 0x000fe200078e0a1f */
[----:B--2---:R1:W-:Y:S04]  /*a270*/  STL [R1+0xa34], R50 ;  /* 0x000a343201007387 */ /* 0x0043e80000100800 */
[----:B------:R0:W-:Y:S01]  /*a280*/  STL [R1+0x174], R32 ;  /* 0x0001742001007387 */ /* 0x0001e20000100800 */
[----:B-1----:R-:W-:-:S03]  /*a290*/  IADD3 R50, P2, PT, R55, R2, RZ ;  /* 0x0000000237327210 */ /* 0x002fc60007f5e0ff */
[----:B------:R-:W-:Y:S01]  /*a2a0*/  STL [R1+0xefc], R58 ;  /* 0x000efc3a01007387 */ /* 0x000fe20000100800 */
[----:B------:R-:W-:-:S03]  /*a2b0*/  LEA.HI.X.SX32 R20, R55, R0, 0x1, P2 ;  /* 0x0000000037147211 */ /* 0x000fc600010f0eff */
[----:B------:R-:W-:Y:S04]  /*a2c0*/  STL [R1+0x194], R50 ;  /* 0x0001943201007387 */ /* 0x000fe80000100800 */
[----:B------:R-:W-:Y:S04]  /*a2d0*/  STL [R1+0xf10], R58 ;  /* 0x000f103a01007387 */ /* 0x000fe80000100800 */
[----:B------:R1:W-:Y:S01]  /*a2e0*/  STL [R1+0xa30], R19 ;  /* 0x000a301301007387 */ /* 0x0003e20000100800 */
[----:B0-----:R-:W-:-:S03]  /*a2f0*/  @P0 IMAD.MOV.U32 R32, RZ, RZ, R50 ;  /* 0x000000ffff200224 */ /* 0x001fc600078e0032 */
[----:B------:R0:W-:Y:S01]  /*a300*/  STL [R1+0x170], R33 ;  /* 0x0001702101007387 */ /* 0x0001e20000100800 */
[----:B-1----:R-:W-:Y:S01]  /*a310*/  IADD3 R19, P1, PT, R52, R2, RZ ;  /* 0x0000000234137210 */ /* 0x002fe20007f3e0ff */
[----:B0-----:R-:W-:-:S03]  /*a320*/  @P0 IMAD.MOV.U32 R33, RZ, RZ, R20 ;  /* 0x000000ffff210224 */ /* 0x001fc600078e0014 */
[----:B------:R-:W-:Y:S02]  /*a330*/  LEA.HI.X.SX32 R40, R52, R0, 0x1, P1 ;  /* 0x0000000034287211 */ /* 0x000fe400008f0eff */
[----:B------:R0:W2:Y:S02]  /*a340*/  @P0 LDG.E.U8 R44, desc[UR22][R32.64] ;  /* 0x00000016202c0981 */ /* 0x0000a4000c1e1100 */
[----:B0-----:R-:W-:Y:S02]  /*a350*/  @P0 IMAD.MOV.U32 R32, RZ, RZ, R19 ;  /* 0x000000ffff200224 */ /* 0x001fe400078e0013 */
[----:B------:R-:W-:-:S05]  /*a360*/  @P0 IMAD.MOV.U32 R33, RZ, RZ, R40 ;  /* 0x000000ffff210224 */ /* 0x000fca00078e0028 */
[----:B------:R0:W4:Y:S01]  /*a370*/  @P0 LDG.E.U8 R18, desc[UR22][R32.64] ;  /* 0x0000001620120981 */ /* 0x000122000c1e1100 */
[----:B------:R-:W-:Y:S01]  /*a380*/  @!P3 IMAD.MOV R30, RZ, RZ, -R30 ;  /* 0x000000ffff1eb224 */ /* 0x000fe200078e0a1e */
[C---:B------:R-:W-:Y:S02]  /*a390*/  ISETP.GT.U32.AND P3, PT, R3.reuse, R41, PT ;  /* 0x000000290300720c */ /* 0x040fe40003f64070 */
[C---:B------:R-:W-:Y:S01]  /*a3a0*/  ISETP.GT.U32.AND P2, PT, R3.reuse, R12, PT ;  /* 0x0000000c0300720c */ /* 0x040fe20003f44070 */
[----:B------:R-:W-:Y:S01]  /*a3b0*/  STL [R1+0xf2c], R58 ;  /* 0x000f2c3a01007387 */ /* 0x000fe20000100800 */
[----:B------:R-:W-:Y:S02]  /*a3c0*/  SEL R72, R38, R72, !P6 ;  /* 0x0000004826487207 */ /* 0x000fe40007000000 */
[----:B---3--:R-:W-:-:S07]  /*a3d0*/  ISETP.GT.U32.AND P1, PT, R3, R64, PT ;  /* 0x000000400300720c */ /* 0x008fce0003f24070 */
[----:B------:R-:W-:Y:S01]  /*a3e0*/  @!P3 IMAD.IADD R41, R41, 0x1, -R3 ;  /* 0x000000012929b824 */ /* 0x000fe200078e0a03 */
[----:B------:R-:W-:Y:S01]  /*a3f0*/  STL [R1+0xf0c], R55 ;  /* 0x000f0c3701007387 */ /* 0x000fe20000100800 */
[----:B------:R-:W-:Y:S02]  /*a400*/  SEL R69, R38, R69, !P6 ;  /* 0x0000004526457207 */ /* 0x000fe40007000000 */
[----:B------:R-:W-:Y:S01]  /*a410*/  ISETP.GE.AND P3, PT, R49, RZ, PT ;  /* 0x000000ff3100720c */ /* 0x000fe20003f66270 */
[----:B------:R-:W-:Y:S01]  /*a420*/  STL [R1+0x1b4], R19 ;  /* 0x0001b41301007387 */ /* 0x000fe20000100800 */
[----:B------:R-:W-:-:S03]  /*a430*/  IMAD R72, R72, UR9, RZ ;  /* 0x0000000948487c24 */ /* 0x000fc6000f8e02ff */
[----:B------:R-:W-:Y:S01]  /*a440*/  STL [R1+0x190], R20 ;  /* 0x0001901401007387 */ /* 0x000fe20000100800 */
[----:B------:R-:W-:-:S03]  /*a450*/  IMAD R69, R69, UR9, RZ ;  /* 0x0000000945457c24 */ /* 0x000fc6000f8e02ff */
[----:B------:R-:W-:Y:S01]  /*a460*/  STL [R1+0xf14], R52 ;  /* 0x000f143401007387 */ /* 0x000fe20000100800 */
[----:B------:R-:W-:-:S03]  /*a470*/  SEL R66, R38, R66, !P6 ;  /* 0x0000004226427207 */ /* 0x000fc60007000000 */
[----:B------:R-:W-:Y:S01]  /*a480*/  STL [R1+0xf1c], R52 ;  /* 0x000f1c3401007387 */ /* 0x000fe20000100800 */
[----:B------:R-:W-:-:S03]  /*a490*/  @!P2 IMAD.IADD R12, R12, 0x1, -R3 ;  /* 0x000000010c0ca824 */ /* 0x000fc600078e0a03 */
[----:B------:R-:W-:Y:S01]  /*a4a0*/  STL [R1+0x1b0], R40 ;  /* 0x0001b02801007387 */ /* 0x000fe20000100800 */
[----:B------:R-:W-:-:S03]  /*a4b0*/  @!P1 IMAD.IADD R64, R64, 0x1, -R3 ;  /* 0x0000000140409824 */ /* 0x000fc600078e0a03 */
[----:B------:R1:W-:Y:S01]  /*a4c0*/  STL [R1+0xa2c], R56 ;  /* 0x000a2c3801007387 */ /* 0x0003e20000100800 */
[----:B------:R-:W-:Y:S01]  /*a4d0*/  ISETP.GE.AND P2, PT, R8, RZ, PT ;  /* 0x000000ff0800720c */ /* 0x000fe20003f46270 */
[----:B------:R-:W-:Y:S01]  /*a4e0*/  @!P3 IMAD.MOV R28, RZ, RZ, -R28 ;  /* 0x000000ffff1cb224 */ /* 0x000fe200078e0a1c */
[-C--:B0-----:R-:W-:Y:S01]  /*a4f0*/  IADD3 R32, P1, PT, R72, R2.reuse, RZ ;  /* 0x0000000248207210 */ /* 0x081fe20007f3e0ff */
[----:B------:R-:W-:Y:S01]  /*a500*/  IMAD R66, R66, UR9, RZ ;  /* 0x0000000942427c24 */ /* 0x000fe2000f8e02ff */
[----:B------:R-:W-:Y:S01]  /*a510*/  IADD3 R8, P3, PT, R69, R2, RZ ;  /* 0x0000000245087210 */ /* 0x000fe20007f7e0ff */
[----:B-1----:R-:W3:Y:S04]  /*a520*/  LDL.LU R56, [R1+0x1020] ;  /* 0x0010200001387983 */ /* 0x002ee80000300800 */
[----:B------:R-:W3:Y:S01]  /*a530*/  LDL.LU R20, [R1+0x101c] ;  /* 0x00101c0001147983 */ /* 0x000ee20000300800 */
[----:B------:R-:W-:-:S03]  /*a540*/  PRMT R53, RZ, 0x7610, R53 ;  /* 0x00007610ff357816 */ /* 0x000fc60000000035 */
[----:B------:R-:W-:Y:S01]  /*a550*/  STL [R1+0xf24], R41 ;  /* 0x000f242901007387 */ /* 0x000fe20000100800 */
[----:B------:R-:W-:Y:S01]  /*a560*/  IMAD.MOV.U32 R49, RZ, RZ, R21 ;  /* 0x000000ffff317224 */ /* 0x000fe200078e0015 */
[-C--:B------:R-:W-:Y:S02]  /*a570*/  LEA.HI.X.SX32 R33, R72, R0.reuse, 0x1, P1 ;  /* 0x0000000048217211 */ /* 0x080fe400008f0eff */
[----:B------:R-:W-:Y:S02]  /*a580*/  LEA.HI.X.SX32 R21, R69, R0, 0x1, P3 ;  /* 0x0000000045157211 */ /* 0x000fe400018f0eff */
[C---:B------:R-:W-:Y:S01]  /*a590*/  IADD3 R19, P1, PT, R66.reuse, R2, RZ ;  /* 0x0000000242137210 */ /* 0x040fe20007f3e0ff */
[----:B------:R0:W3:Y:S01]  /*a5a0*/  @P0 LDG.E.U8 R53, desc[UR22][R32.64] ;  /* 0x0000001620350981 */ /* 0x0000e2000c1e1100 */
[----:B------:R-:W-:Y:S02]  /*a5b0*/  PRMT R43, RZ, 0x7610, R43 ;  /* 0x00007610ff2b7816 */ /* 0x000fe4000000002b */
[----:B------:R-:W-:-:S02]  /*a5c0*/  LEA.HI.X.SX32 R40, R66, R0, 0x1, P1 ;  /* 0x0000000042287211 */ /* 0x000fc400008f0eff */
[----:B------:R-:W-:Y:S02]  /*a5d0*/  PRMT R17, RZ, 0x7610, R17 ;  /* 0x00007610ff117816 */ /* 0x000fe40000000011 */
[----:B------:R-:W-:Y:S02]  /*a5e0*/  ISETP.GT.U32.AND P1, PT, R3, R11, PT ;  /* 0x0000000b0300720c */ /* 0x000fe40003f24070 */
[----:B------:R-:W-:-:S05]  /*a5f0*/  SEL R63, R38, R63, !P6 ;  /* 0x0000003f263f7207 */ /* 0x000fca0007000000 */
[----:B------:R-:W-:Y:S01]  /*a600*/  IMAD R63, R63, UR9, RZ ;  /* 0x000000093f3f7c24 */ /* 0x000fe2000f8e02ff */
[----:B------:R-:W-:-:S05]  /*a610*/  PRMT R93, RZ, 0x7610, R93 ;  /* 0x00007610ff5d7816 */ /* 0x000fca000000005d */
[----:B------:R-:W-:Y:S01]  /*a620*/  @!P1 IMAD.IADD R11, R11, 0x1, -R3 ;  /* 0x000000010b0b9824 */ /* 0x000fe200078e0a03 */
[----:B----4-:R1:W-:Y:S04]  /*a630*/  STL [R1+0xa24], R18 ;  /* 0x000a241201007387 */ /* 0x0103e80000100800 */
[----:B------:R-:W4:Y:S04]  /*a640*/  LDL R50, [R1+0xc0c] ;  /* 0x000c0c0001327983 */ /* 0x000f280000100800 */
[----:B-1----:R-:W4:Y:S04]  /*a650*/  LDL R18, [R1+0xc10] ;  /* 0x000c100001127983 */ /* 0x002f280000100800 */
[----:B--2---:R1:W-:Y:S04]  /*a660*/  STL [R1+0xa28], R44 ;  /* 0x000a282c01007387 */ /* 0x0043e80000100800 */
[----:B-1----:R-:W2:Y:S04]  /*a670*/  LDL.LU R44, [R1+0x228] ;  /* 0x00022800012c7983 */ /* 0x002ea80000300800 */
[----:B------:R0:W-:Y:S04]  /*a680*/  STL [R1+0xdc], R32 ;  /* 0x0000dc2001007387 */ /* 0x0001e80000100800 */
[----:B------:R-:W-:Y:S04]  /*a690*/  STL [R1+0xf18], R72 ;  /* 0x000f184801007387 */ /* 0x000fe80000100800 */
[----:B------:R-:W-:Y:S01]  /*a6a0*/  STL [R1+0xfc], R8 ;  /* 0x0000fc0801007387 */ /* 0x000fe20000100800 */
[----:B0-----:R-:W-:-:S03]  /*a6b0*/  @P0 IMAD.MOV.U32 R32, RZ, RZ, R8 ;  /* 0x000000ffff200224 */ /* 0x001fc600078e0008 */
[----:B------:R0:W-:Y:S02]  /*a6c0*/  STL [R1+0xd8], R33 ;  /* 0x0000d82101007387 */ /* 0x0001e40000100800 */
[----:B0-----:R-:W-:-:S05]  /*a6d0*/  @P0 IMAD.MOV.U32 R33, RZ, RZ, R21 ;  /* 0x000000ffff210224 */ /* 0x001fca00078e0015 */
[----:B------:R0:W2:Y:S02]  /*a6e0*/  @P0 LDG.E.U8 R43, desc[UR22][R32.64] ;  /* 0x00000016202b0981 */ /* 0x0000a4000c1e1100 */
[----:B0-----:R-:W-:Y:S02]  /*a6f0*/  @P0 IMAD.MOV.U32 R32, RZ, RZ, R19 ;  /* 0x000000ffff200224 */ /* 0x001fe400078e0013 */
[----:B------:R-:W-:-:S05]  /*a700*/  @P0 IMAD.MOV.U32 R33, RZ, RZ, R40 ;  /* 0x000000ffff210224 */ /* 0x000fca00078e0028 */
[----:B------:R0:W2:Y:S02]  /*a710*/  @P0 LDG.E.U8 R17, desc[UR22][R32.64] ;  /* 0x0000001620110981 */ /* 0x0000a4000c1e1100 */
[----:B0-----:R-:W-:-:S04]  /*a720*/  IADD3 R32, P1, PT, R63, R2, RZ ;  /* 0x000000023f207210 */ /* 0x001fc80007f3e0ff */
[----:B------:R-:W-:-:S05]  /*a730*/  LEA.HI.X.SX32 R33, R63, R0, 0x1, P1 ;  /* 0x000000003f217211 */ /* 0x000fca00008f0eff */
[----:B------:R0:W2:Y:S01]  /*a740*/  @P0 LDG.E.U8 R93, desc[UR22][R32.64] ;  /* 0x00000016205d0981 */ /* 0x0000a2000c1e1100 */
[C---:B------:R-:W-:Y:S01]  /*a750*/  ISETP.GT.U32.AND P3, PT, R3.reuse, R64, PT ;  /* 0x000000400300720c */ /* 0x040fe20003f64070 */
[----:B------:R-:W-:Y:S01]  /*a760*/  @!P2 IMAD.MOV R29, RZ, RZ, -R29 ;  /* 0x000000ffff1da224 */ /* 0x000fe200078e0a1d */
[----:B------:R-:W-:Y:S02]  /*a770*/  ISETP.GT.U32.AND P2, PT, R3, R12, PT ;  /* 0x0000000c0300720c */ /* 0x000fe40003f44070 */
[----:B------:R-:W-:-:S09]  /*a780*/  SEL R60, R38, R60, !P6 ;  /* 0x0000003c263c7207 */ /* 0x000fd20007000000 */
[--C-:B------:R-:W-:Y:S01]  /*a790*/  @!P3 IMAD.IADD R64, R64, 0x1, -R3.reuse ;  /* 0x000000014040b824 */ /* 0x100fe200078e0a03 */
[----:B------:R-:W-:Y:S01]  /*a7a0*/  STL [R1+0xf20], R69 ;  /* 0x000f204501007387 */ /* 0x000fe20000100800 */
[----:B------:R-:W-:Y:S01]  /*a7b0*/  IMAD R60, R60, UR9, RZ ;  /* 0x000000093c3c7c24 */ /* 0x000fe2000f8e02ff */
[----:B------:R-:W-:Y:S02]  /*a7c0*/  SEL R57, R38, R57, !P6 ;  /* 0x0000003926397207 */ /* 0x000fe40007000000 */
[----:B------:R-:W-:Y:S04]  /*a7d0*/  STL [R1+0x11c], R19 ;  /* 0x00011c1301007387 */ /* 0x000fe80000100800 */
[----:B------:R-:W-:Y:S04]  /*a7e0*/  STL [R1+0xf8], R21 ;  /* 0x0000f81501007387 */ /* 0x000fe80000100800 */
[----:B---3--:R1:W-:Y:S01]  /*a7f0*/  STL [R1+0xa20], R53 ;  /* 0x000a203501007387 */ /* 0x0083e20000100800 */
[----:B------:R-:W-:-:S02]  /*a800*/  @!P2 IMAD.IADD R12, R12, 0x1, -R3 ;  /* 0x000000010c0ca824 */ /* 0x000fc400078e0a03 */
[----:B------:R-:W-:Y:S01]  /*a810*/  IMAD R57, R57, UR9, RZ ;  /* 0x0000000939397c24 */ /* 0x000fe2000f8e02ff */
[----:B-1----:R-:W3:Y:S04]  /*a820*/  LDL.LU R53, [R1+0x1018] ;  /* 0x0010180001357983 */ /* 0x002ee80000300800 */
[----:B------:R-:W-:Y:S04]  /*a830*/  STL [R1+0x118], R40 ;  /* 0x0001182801007387 */ /* 0x000fe80000100800 */
[----:B------:R-:W3:Y:S04]  /*a840*/  LDL.LU R21, [R1+0x1014] ;  /* 0x0010140001157983 */ /* 0x000ee80000300800 */
[----:B------:R-:W3:Y:S01]  /*a850*/  LDL.LU R8, [R1+0x1010] ;  /* 0x0010100001087983 */ /* 0x000ee20000300800 */
[----:B------:R-:W-:-:S02]  /*a860*/  PRMT R55, RZ, 0x7610, R55 ;  /* 0x00007610ff377816 */ /* 0x000fc40000000037 */
[----:B------:R-:W-:Y:S02]  /*a870*/  PRMT R16, RZ, 0x7610, R16 ;  /* 0x00007610ff107816 */ /* 0x000fe40000000010 */
[----:B----4-:R-:W-:Y:S02]  /*a880*/  ISETP.GE.AND P3, PT, R50, RZ, PT ;  /* 0x000000ff3200720c */ /* 0x010fe40003f66270 */
[----:B------:R-:W-:Y:S01]  /*a890*/  ISETP.GE.AND P2, PT, R18, RZ, PT ;  /* 0x000000ff1200720c */ /* 0x000fe20003f46270 */
[----:B------:R-:W-:-:S10]  /*a8a0*/  IMAD.MOV.U32 R18, RZ, RZ, R49 ;  /* 0x000000ffff127224 */ /* 0x000fd400078e0031 */
[----:B------:R-:W-:Y:S01]  /*a8b0*/  @!P3 IMAD.MOV R27, RZ, RZ, -R27 ;  /* 0x000000ffff1bb224 */ /* 0x000fe200078e0a1b */
[----:B------:R-:W-:-:S04]  /*a8c0*/  IADD3 R50, P3, PT, R60, R2, RZ ;  /* 0x000000023c327210 */ /* 0x000fc80007f7e0ff */
[----:B------:R-:W-:Y:S01]  /*a8d0*/  LEA.HI.X.SX32 R49, R60, R0, 0x1, P3 ;  /* 0x000000003c317211 */ /* 0x000fe200018f0eff */
[----:B--2---:R1:W-:Y:S04]  /*a8e0*/  STL [R1+0xa1c], R43 ;  /* 0x000a1c2b01007387 */ /* 0x0043e80000100800 */
[----:B------:R-:W2:Y:S04]  /*a8f0*/  LDL R19, [R1+0xd2c] ;  /* 0x000d2c0001137983 */ /* 0x000ea80000100800 */
[----:B-1----:R-:W4:Y:S04]  /*a900*/  LDL R43, [R1+0xd40] ;  /* 0x000d4000012b7983 */ /* 0x002f280000100800 */
[----:B------:R0:W-:Y:S04]  /*a910*/  STL [R1+0x13c], R32 ;  /* 0x00013c2001007387 */ /* 0x0001e80000100800 */
[----:B------:R1:W-:Y:S04]  /*a920*/  STL [R1+0xa18], R17 ;  /* 0x000a181101007387 */ /* 0x0003e80000100800 */
[----:B------:R-:W-:Y:S01]  /*a930*/  STL [R1+0x15c], R50 ;  /* 0x00015c3201007387 */ /* 0x000fe20000100800 */
[----:B0-----:R-:W-:-:S03]  /*a940*/  @P0 IMAD.MOV.U32 R32, RZ, RZ, R50 ;  /* 0x000000ffff200224 */ /* 0x001fc600078e0032 */
[----:B------:R0:W-:Y:S01]  /*a950*/  STL [R1+0x138], R33 ;  /* 0x0001382101007387 */ /* 0x0001e20000100800 */
[----:B-1----:R-:W-:-:S04]  /*a960*/  IADD3 R17, P1, PT, R57, R2, RZ ;  /* 0x0000000239117210 */ /* 0x002fc80007f3e0ff */
[----:B------:R-:W-:Y:S01]  /*a970*/  LEA.HI.X.SX32 R40, R57, R0, 0x1, P1 ;  /* 0x0000000039287211 */ /* 0x000fe200008f0eff */
[----:B0-----:R-:W-:-:S05]  /*a980*/  @P0 IMAD.MOV.U32 R33, RZ, RZ, R49 ;  /* 0x000000ffff210224 */ /* 0x001fca00078e0031 */
[----:B------:R0:W3:Y:S02]  /*a990*/  @P0 LDG.E.U8 R55, desc[UR22][R32.64] ;  /* 0x0000001620370981 */ /* 0x0000e4000c1e1100 */
[----:B0-----:R-:W-:Y:S02]  /*a9a0*/  @P0 IMAD.MOV.U32 R32, RZ, RZ, R17 ;  /* 0x000000ffff200224 */ /* 0x001fe400078e0011 */
[----:B------:R-:W-:Y:S01]  /*a9b0*/  @P0 IMAD.MOV.U32 R33, RZ, RZ, R40 ;  /* 0x000000ffff210224 */ /* 0x000fe200078e0028 */
[----:B------:R-:W-:Y:S04]  /*a9c0*/  STL [R1+0x17c], R17 ;  /* 0x00017c1101007387 */ /* 0x000fe80000100800 */
[----:B------:R0:W3:Y:S04]  /*a9d0*/  @P0 LDG.E.U8 R16, desc[UR22][R32.64] ;  /* 0x0000001620100981 */ /* 0x0000e8000c1e1100 */
[----:B------:R-:W-:Y:S04]  /*a9e0*/  STL [R1+0x158], R49 ;  /* 0x0001583101007387 */ /* 0x000fe80000100800 */
[----:B------:R-:W-:Y:S04]  /*a9f0*/  STL [R1+0x178], R40 ;  /* 0x0001782801007387 */ /* 0x000fe80000100800 */
[----:B------:R1:W-:Y:S04]  /*aa00*/  STL [R1+0xa14], R93 ;  /* 0x000a145d01007387 */ /* 0x0003e80000100800 */
[----:B-1----:R-:W3:Y:S01]  /*aa10*/  LDL.LU R93, [R1+0x220] ;  /* 0x00022000015d7983 */ /* 0x002ee20000300800 */
[----:B------:R-:W-:-:S02]  /*aa20*/  ISETP.GT.U32.AND P3, PT, R3, R44, PT ;  /* 0x0000002c0300720c */ /* 0x000fc40003f64070 */
[C---:B------:R-:W-:Y:S01]  /*aa30*/  ISETP.GT.U32.AND P1, PT, R3.reuse, R10, PT ;  /* 0x0000000a0300720c */ /* 0x040fe20003f24070 */
[----:B------:R-:W-:Y:S01]  /*aa40*/  @!P2 IMAD.MOV R26, RZ, RZ, -R26 ;  /* 0x000000ffff1aa224 */ /* 0x000fe200078e0a1a */
[C---:B------:R-:W-:Y:S01]  /*aa50*/  SEL R54, R38.reuse, R54, !P6 ;  /* 0x0000003626367207 */ /* 0x040fe20007000000 */
[----:B------:R-:W3:Y:S01]  /*aa60*/  LDL.LU R49, [R1+0x100c] ;  /* 0x00100c0001317983 */ /* 0x000ee20000300800 */
[----:B------:R-:W-:Y:S02]  /*aa70*/  ISETP.GT.U32.AND P2, PT, R3, R11, PT ;  /* 0x0000000b0300720c */ /* 0x000fe40003f44070 */
[----:B------:R-:W-:-:S05]  /*aa80*/  SEL R51, R38, R51, !P6 ;  /* 0x0000003326337207 */ /* 0x000fca0007000000 */
[--C-:B------:R-:W-:Y:S01]  /*aa90*/  @!P3 IMAD.IADD R44, R44, 0x1, -R3.reuse ;  /* 0x000000012c2cb824 */ /* 0x100fe200078e0a03 */
[----:B------:R-:W-:Y:S01]  /*aaa0*/  SEL R71, R38, R71, !P6 ;  /* 0x0000004726477207 */ /* 0x000fe20007000000 */
[----:B------:R-:W-:Y:S01]  /*aab0*/  IMAD R54, R54, UR9, RZ ;  /* 0x0000000936367c24 */ /* 0x000fe2000f8e02ff */
[----:B------:R-:W3:Y:S01]  /*aac0*/  LDL.LU R50, [R1+0x1008] ;  /* 0x0010080001327983 */ /* 0x000ee20000300800 */
[----:B------:R-:W-:Y:S02]  /*aad0*/  IMAD R51, R51, UR9, RZ ;  /* 0x0000000933337c24 */ /* 0x000fe4000f8e02ff */
[--C-:B------:R-:W-:Y:S01]  /*aae0*/  @!P1 IMAD.IADD R10, R10, 0x1, -R3.reuse ;  /* 0x000000010a0a9824 */ /* 0x100fe200078e0a03 */
[C---:B0-----:R-:W-:Y:S01]  /*aaf0*/  IADD3 R32, P1, PT, R54.reuse, R2, RZ ;  /* 0x0000000236207210 */ /* 0x041fe20007f3e0ff */
[----:B------:R-:W-:Y:S01]  /*ab00*/  IMAD R71, R71, UR9, RZ ;  /* 0x0000000947477c24 */ /* 0x000fe2000f8e02ff */
[----:B------:R-:W-:Y:S01]  /*ab10*/  PRMT R46, RZ, 0x7610, R46 ;  /* 0x00007610ff2e7816 */ /* 0x000fe2000000002e */
[----:B------:R-:W-:Y:S01]  /*ab20*/  @!P2 IMAD.IADD R11, R11, 0x1, -R3 ;  /* 0x000000010b0ba824 */ /* 0x000fe200078e0a03 */
[----:B------:R-:W-:-:S02]  /*ab30*/  LEA.HI.X.SX32 R33, R54, R0, 0x1, P1 ;  /* 0x0000000036217211 */ /* 0x000fc400008f0eff */
[----:B------:R-:W-:Y:S02]  /*ab40*/  IADD3 R17, P1, PT, R71, R2, RZ ;  /* 0x0000000247117210 */ /* 0x000fe40007f3e0ff */
[----:B------:R-:W-:Y:S01]  /*ab50*/  PRMT R90, RZ, 0x7610, R90 ;  /* 0x00007610ff5a7816 */ /* 0x000fe2000000005a */
[----:B------:R0:W3:Y:S01]  /*ab60*/  @P0 LDG.E.U8 R46, desc[UR22][R32.64] ;  /* 0x00000016202e0981 */ /* 0x0000e2000c1e1100 */
[----:B------:R-:W-:Y:S02]  /*ab70*/  SEL R68, R38, R68, !P6 ;  /* 0x0000004426447207 */ /* 0x000fe40007000000 */
[----:B------:R-:W-:-:S03]  /*ab80*/  PRMT R14, RZ, 0x7610, R14 ;  /* 0x00007610ff0e7816 */ /* 0x000fc6000000000e */
[----:B------:R-:W-:Y:S01]  /*ab90*/  IMAD R68, R68, UR9, RZ ;  /* 0x0000000944447c24 */ /* 0x000fe2000f8e02ff */
[----:B------:R-:W-:Y:S02]  /*aba0*/  PRMT R78, RZ, 0x7610, R78 ;  /* 0x00007610ff4e7816 */ /* 0x000fe4000000004e */
[----:B--2---:R-:W-:Y:S02]  /*abb0*/  ISETP.GE.AND P3, PT, R19, RZ, PT ;  /* 0x000000ff1300720c */ /* 0x004fe40003f66270 */
[----:B----4-:R-:W-:Y:S01]  /*abc0*/  ISETP.GE.AND P2, PT, R43, RZ, PT ;  /* 0x000000ff2b00720c */ /* 0x010fe20003f46270 */
[----:B------:R-:W-:-:S10]  /*abd0*/  IMAD.MOV.U32 R43, RZ, RZ, R18 ;  /* 0x000000ffff2b7224 */ /* 0x000fd400078e0012 */
[----:B------:R-:W-:Y:S01]  /*abe0*/  @!P3 IMAD.MOV R24, RZ, RZ, -R24 ;  /* 0x000000ffff18b224 */ /* 0x000fe200078e0a18 */
[----:B------:R-:W-:-:S04]  /*abf0*/  IADD3 R19, P3, PT, R51, R2, RZ ;  /* 0x0000000233137210 */ /* 0x000fc80007f7e0ff */
[----:B------:R-:W-:Y:S01]  /*ac00*/  LEA.HI.X.SX32 R18, R51, R0, 0x1, P3 ;  /* 0x0000000033127211 */ /* 0x000fe200018f0eff */
[----:B---3--:R1:W-:Y:S04]  /*ac10*/  STL [R1+0xa0c], R16 ;  /* 0x000a0c1001007387 */ /* 0x0083e80000100800 */
[----:B------:R-:W2:Y:S04]  /*ac20*/  LDL R40, [R1+0xc9c] ;  /* 0x000c9c0001287983 */ /* 0x000ea80000100800 */
[----:B-1----:R-:W3:Y:S04]  /*ac30*/  LDL R16, [R1+0xc64] ;  /* 0x000c640001107983 */ /* 0x002ee80000100800 */
[----:B------:R0:W-:Y:S04]  /*ac40*/  STL [R1+0x19c], R32 ;  /* 0x00019c2001007387 */ /* 0x0001e80000100800 */
[----:B------:R-:W-:Y:S04]  /*ac50*/  STL [R1+0x1bc], R19 ;  /* 0x0001bc1301007387 */ /* 0x000fe80000100800 */
[----:B------:R1:W-:Y:S01]  /*ac60*/  STL [R1+0xa10], R55 ;  /* 0x000a103701007387 */ /* 0x0003e20000100800 */
[----:B0-----:R-:W-:-:S03]  /*ac70*/  @P0 IMAD.MOV.U32 R32, RZ, RZ, R19 ;  /* 0x000000ffff200224 */ /* 0x001fc600078e0013 */
[----:B------:R0:W-:Y:S01]  /*ac80*/  STL [R1+0x198], R33 ;  /* 0x0001982101007387 */ /* 0x0001e20000100800 */
[----:B-1----:R-:W-:Y:S02]  /*ac90*/  LEA.HI.X.SX32 R55, R71, R0, 0x1, P1 ;  /* 0x0000000047377211 */ /* 0x002fe400008f0eff */
[----:B------:R-:W-:Y:S01]  /*aca0*/  ISETP.GT.U32.AND P1, PT, R3, R93, PT ;  /* 0x0000005d0300720c */ /* 0x000fe20003f24070 */
[----:B0-----:R-:W-:-:S05]  /*acb0*/  @P0 IMAD.MOV.U32 R33, RZ, RZ, R18 ;  /* 0x000000ffff210224 */ /* 0x001fca00078e0012 */
[----:B------:R0:W4:Y:S02]  /*acc0*/  @P0 LDG.E.U8 R90, desc[UR22][R32.64] ;  /* 0x00000016205a0981 */ /* 0x000124000c1e1100 */
[----:B0-----:R-:W-:Y:S02]  /*acd0*/  @P0 IMAD.MOV.U32 R32, RZ, RZ, R17 ;  /* 0x000000ffff200224 */ /* 0x001fe400078e0011 */
[----:B------:R-:W-:-:S03]  /*ace0*/  @P0 IMAD.MOV.U32 R33, RZ, RZ, R55 ;  /* 0x000000ffff210224 */ /* 0x000fc600078e0037 */
[----:B------:R-:W-:Y:S02]  /*acf0*/  @!P1 IMAD.IADD R93, R93, 0x1, -R3 ;  /* 0x000000015d5d9824 */ /* 0x000fe400078e0a03 */
[----:B------:R0:W4:Y:S02]  /*ad00*/  @P0 LDG.E.U8 R14, desc[UR22][R32.64] ;  /* 0x00000016200e0981 */ /* 0x000124000c1e1100 */
[----:B0-----:R-:W-:-:S04]  /*ad10*/  IADD3 R32, P1, PT, R68, R2, RZ ;  /* 0x0000000244207210 */ /* 0x001fc80007f3e0ff */
[----:B------:R-:W-:-:S05]  /*ad20*/  LEA.HI.X.SX32 R33, R68, R0, 0x1, P1 ;  /* 0x0000000044217211 */ /* 0x000fca00008f0eff */
[----:B------:R0:W4:Y:S01]  /*ad30*/  @P0 LDG.E.U8 R78, desc[UR22][R32.64] ;  /* 0x00000016204e0981 */ /* 0x000122000c1e1100 */
[----:B------:R-:W-:Y:S01]  /*ad40*/  @!P2 IMAD.MOV R25, RZ, RZ, -R25 ;  /* 0x000000ffff19a224 */ /* 0x000fe200078e0a19 */
[C---:B------:R-:W-:Y:S02]  /*ad50*/  ISETP.GT.U32.AND P2, PT, R3.reuse, R44, PT ;  /* 0x0000002c0300720c */ /* 0x040fe40003f44070 */
[----:B------:R-:W-:Y:S01]  /*ad60*/  ISETP.GT.U32.AND P3, PT, R3, R10, PT ;  /* 0x0000000a0300720c */ /* 0x000fe20003f64070 */
[----:B------:R-:W-:Y:S01]  /*ad70*/  STL [R1+0xe4], R17 ;  /* 0x0000e41101007387 */ /* 0x000fe20000100800 */
[----:B------:R-:W-:-:S09]  /*ad80*/  SEL R65, R38, R65, !P6 ;  /* 0x0000004126417207 */ /* 0x000fd20007000000 */
[--C-:B------:R-:W-:Y:S02]  /*ad90*/  @!P2 IMAD.IADD R44, R44, 0x1, -R3.reuse ;  /* 0x000000012c2ca824 */ /* 0x100fe400078e0a03 */
[----:B------:R-:W-:Y:S01]  /*ada0*/  @!P3 IMAD.IADD R10, R10, 0x1, -R3 ;  /* 0x000000010a0ab824 */ /* 0x000fe200078e0a03 */
[----:B------:R-:W-:Y:S01]  /*adb0*/  STL [R1+0x1b8], R18 ;  /* 0x0001b81201007387 */ /* 0x000fe20000100800 */
[----:B------:R-:W-:Y:S01]  /*adc0*/  SEL R62, R38, R62, !P6 ;  /* 0x0000003e263e7207 */ /* 0x000fe20007000000 */
[----:B------:R-:W-:Y:S02]  /*add0*/  IMAD R65, R65, UR9, RZ ;  /* 0x0000000941417c24 */ /* 0x000fe4000f8e02ff */
[----:B------:R1:W-:Y:S02]  /*ade0*/  STL [R1+0xa08], R46 ;  /* 0x000a082e01007387 */ /* 0x0003e40000100800 */
[----:B------:R-:W-:Y:S02]  /*adf0*/  IMAD R62, R62, UR9, RZ ;  /* 0x000000093e3e7c24 */ /* 0x000fe4000f8e02ff */
[----:B-1----:R-:W4:Y:S04]  /*ae00*/  LDL.LU R46, [R1+0x1004] ;  /* 0x00100400012e7983 */ /* 0x002f280000300800 */
[----:B------:R-:W-:Y:S04]  /*ae10*/  STL [R1+0xe0], R55 ;  /* 0x0000e03701007387 */ /* 0x000fe80000100800 */
[----:B------:R-:W4:Y:S04]  /*ae20*/  LDL.LU R18, [R1+0x1000] ;  /* 0x0010000001127983 */ /* 0x000f280000300800 */
[----:B------:R-:W4:Y:S01]  /*ae30*/  LDL.LU R19, [R1+0xffc] ;  /* 0x000ffc0001137983 */ /* 0x000f220000300800 */
[----:B------:R-:W-:-:S02]  /*ae40*/  PRMT R88, RZ, 0x7610, R88 ;  /* 0x00007610ff587816 */ /* 0x000fc40000000058 */
[----:B------:R-:W-:Y:S02]  /*ae50*/  PRMT R6, RZ, 0x7610, R6 ;  /* 0x00007610ff067816 */ /* 0x000fe40000000006 */
[----:B------:R-:W-:-:S05]  /*ae60*/  SEL R59, R38, R59, !P6 ;  /* 0x0000003b263b7207 */ /* 0x000fca0007000000 */
[----:B------:R-:W-:Y:S01]  /*ae70*/  IMAD R59, R59, UR9, RZ ;  /* 0x000000093b3b7c24 */ /* 0x000fe2000f8e02ff */
[----:B------:R-:W-:Y:S02]  /*ae80*/  PRMT R67, RZ, 0x7610, R67 ;  /* 0x00007610ff437816 */ /* 0x000fe40000000043 */
[----:B--2---:R-:W-:Y:S02]  /*ae90*/  ISETP.GE.AND P3, PT, R40, RZ, PT ;  /* 0x000000ff2800720c */ /* 0x004fe40003f66270 */
[----:B---3--:R-:W-:Y:S01]  /*aea0*/  ISETP.GE.AND P2, PT, R16, RZ, PT ;  /* 0x000000ff1000720c */ /* 0x008fe20003f46270 */
[----:B------:R-:W-:-:S10]  /*aeb0*/  IMAD.MOV.U32 R16, RZ, RZ, R43 ;  /* 0x000000ffff107224 */ /* 0x000fd400078e002b */
[----:B------:R-:W-:Y:S02]  /*aec0*/  @!P3 IMAD.MOV R23, RZ, RZ, -R23 ;  /* 0x000000ffff17b224 */ /* 0x000fe400078e0a17 */
[----:B------:R-:W-:Y:S01]  /*aed0*/  @!P2 IMAD.MOV R22, RZ, RZ, -R22 ;  /* 0x000000ffff16a224 */ /* 0x000fe200078e0a16 */
[----:B------:R-:W-:-:S04]  /*aee0*/  IADD3 R40, P2, PT, R65, R2, RZ ;  /* 0x0000000241287210 */ /* 0x000fc80007f5e0ff */
[----:B------:R-:W-:Y:S01]  /*aef0*/  LEA.HI.X.SX32 R43, R65, R0, 0x1, P2 ;  /* 0x00000000412b7211 */ /* 0x000fe200010f0eff */
[----:B----4-:R1:W-:Y:S04]  /*af00*/  STL [R1+0xa04], R90 ;  /* 0x000a045a01007387 */ /* 0x0103e80000100800 */
[----:B------:R-:W2:Y:S04]  /*af10*/  LDL R17, [R1+0xd7c] ;  /* 0x000d7c0001117983 */ /* 0x000ea80000100800 */
[----:B-1----:R-:W3:Y:S04]  /*af20*/  LDL R90, [R1+0xc00] ;  /* 0x000c0000015a7983 */ /* 0x002ee80000100800 */
[----:B------:R-:W4:Y:S04]  /*af30*/  LDL.LU R55, [R1+0x20c] ;  /* 0x00020c0001377983 */ /* 0x000f280000300800 */
[----:B------:R-:W-:Y:S04]  /*af40*/  STL [R1+0x104], R32 ;  /* 0x0001042001007387 */ /* 0x000fe80000100800 */
[----:B------:R1:W-:Y:S04]  /*af50*/  STL [R1+0xa00], R14 ;  /* 0x000a000e01007387 */ /* 0x0003e80000100800 */
[----:B------:R-:W-:Y:S01]  /*af60*/  STL [R1+0x124], R40 ;  /* 0x0001242801007387 */ /* 0x000fe20000100800 */
[----:B-1----:R-:W-:-:S03]  /*af70*/  IADD3 R14, P3, PT, R62, R2, RZ ;  /* 0x000000023e0e7210 */ /* 0x002fc60007f7e0ff */
[----:B------:R1:W-:Y:S01]  /*af80*/  STL [R1+0x100], R33 ;  /* 0x0001002101007387 */ /* 0x0003e20000100800 */
[----:B0-----:R-:W-:-:S03]  /*af90*/  @P0 IMAD.MOV.U32 R32, RZ, RZ, R40 ;  /* 0x000000ffff200224 */ /* 0x001fc600078e0028 */
[----:B------:R-:W-:Y:S04]  /*afa0*/  STL [R1+0x144], R14 ;  /* 0x0001440e01007387 */ /* 0x000fe80000100800 */
[----:B------:R0:W-:Y:S01]  /*afb0*/  STL [R1+0x120], R43 ;  /* 0x0001202b01007387 */ /* 0x0001e20000100800 */
[----:B-1----:R-:W-:-:S03]  /*afc0*/  @P0 IMAD.MOV.U32 R33, RZ, RZ, R43 ;  /* 0x000000ffff210224 */ /* 0x002fc600078e002b */
[----:B------:R1:W-:Y:S04]  /*afd0*/  STL [R1+0x9fc], R78 ;  /* 0x0009fc4e01007387 */ /* 0x0003e80000100800 */
[----:B------:R1:W4:Y:S01]  /*afe0*/  @P0 LDG.E.U8 R88, desc[UR22][R32.64] ;  /* 0x0000001620580981 */ /* 0x000322000c1e1100 */
[C---:B------:R-:W-:Y:S02]  /*aff0*/  ISETP.GT.U32.AND P2, PT, R3.reuse, R9, PT ;  /* 0x000000090300720c */ /* 0x040fe40003f44070 */
[----:B------:R-:W-:Y:S01]  /*b000*/  ISETP.GT.U32.AND P1, PT, R3, R93, PT ;  /* 0x0000005d0300720c */ /* 0x000fe20003f24070 */
[----:B0-----:R-:W4:Y:S01]  /*b010*/  LDL.LU R43, [R1+0xff8] ;  /* 0x000ff800012b7983 */ /* 0x001f220000300800 */
[----:B-1----:R-:W-:Y:S02]  /*b020*/  LEA.HI.X.SX32 R78, R62, R0, 0x1, P3 ;  /* 0x000000003e4e7211 */ /* 0x002fe400018f0eff */
[----:B------:R-:W-:Y:S01]  /*b030*/  SEL R56, R38, R56, !P6 ;  /* 0x0000003826387207 */ /* 0x000fe20007000000 */
[----:B------:R-:W4:Y:S01]  /*b040*/  LDL.LU R40, [R1+0xff4] ;  /* 0x000ff40001287983 */ /* 0x000f220000300800 */
[----:B------:R-:W-:-:S02]  /*b050*/  @P0 IMAD.MOV.U32 R32, RZ, RZ, R14 ;  /* 0x000000ffff200224 */ /* 0x000fc400078e000e */
[----:B------:R-:W-:-:S05]  /*b060*/  @P0 IMAD.MOV.U32 R33, RZ, RZ, R78 ;  /* 0x000000ffff210224 */ /* 0x000fca00078e004e */
[----:B------:R0:W4:Y:S01]  /*b070*/  @P0 LDG.E.U8 R6, desc[UR22][R32.64] ;  /* 0x0000001620060981 */ /* 0x000122000c1e1100 */
[----:B------:R-:W-:Y:S01]  /*b080*/  @!P2 IMAD.IADD R9, R9, 0x1, -R3 ;  /* 0x000000010909a824 */ /* 0x000fe200078e0a03 */
[----:B0-----:R-:W-:-:S04]  /*b090*/  IADD3 R32, P2, PT, R59, R2, RZ ;  /* 0x000000023b207210 */ /* 0x001fc80007f5e0ff */
[----:B------:R-:W-:-:S05]  /*b0a0*/  LEA.HI.X.SX32 R33, R59, R0, 0x1, P2 ;  /* 0x000000003b217211 */ /* 0x000fca00010f0eff */
[----:B------:R0:W4:Y:S01]  /*b0b0*/  @P0 LDG.E.U8 R67, desc[UR22][R32.64] ;  /* 0x0000001620430981 */ /* 0x000122000c1e1100 */
[----:B------:R-:W-:Y:S01]  /*b0c0*/  @!P1 IMAD.IADD R93, R93, 0x1, -R3 ;  /* 0x000000015d5d9824 */ /* 0x000fe200078e0a03 */
[----:B------:R-:W-:Y:S01]  /*b0d0*/  SEL R53, R38, R53, !P6 ;  /* 0x0000003526357207 */ /* 0x000fe20007000000 */
[----:B------:R-:W-:Y:S01]  /*b0e0*/  IMAD R56, R56, UR9, RZ ;  /* 0x0000000938387c24 */ /* 0x000fe2000f8e02ff */
[----:B------:R1:W-:Y:S03]  /*b0f0*/  STL [R1+0x140], R78 ;  /* 0x0001404e01007387 */ /* 0x0003e60000100800 */
[----:B------:R-:W-:Y:S01]  /*b100*/  IMAD R53, R53, UR9, RZ ;  /* 0x0000000935357c24 */ /* 0x000fe2000f8e02ff */
[----:B------:R-:W-:-:S04]  /*b110*/  PRMT R92, RZ, 0x7610, R92 ;  /* 0x00007610ff5c7816 */ /* 0x000fc8000000005c */
[----:B-1----:R-:W-:Y:S02]  /*b120*/  IADD3 R78, P2, PT, R53, R2, RZ ;  /* 0x00000002354e7210 */ /* 0x002fe40007f5e0ff */
[----:B------:R-:W-:Y:S02]  /*b130*/  PRMT R76, RZ, 0x7610, R76 ;  /* 0x00007610ff4c7816 */ /* 0x000fe4000000004c */
[----:B--2---:R-:W-:Y:S02]  /*b140*/  ISETP.GE.AND P1, PT, R17, RZ, PT ;  /* 0x000000ff1100720c */ /* 0x004fe40003f26270 */
[----:B---3--:R-:W-:-:S11]  /*b150*/  ISETP.GE.AND P3, PT, R90, RZ, PT ;  /* 0x000000ff5a00720c */ /* 0x008fd60003f66270 */
[----:B------:R-:W-:Y:S01]  /*b160*/  @!P1 IMAD.MOV R21, RZ, RZ, -R21 ;  /* 0x000000ffff159224 */ /* 0x000fe200078e0a15 */
[C---:B------:R-:W-:Y:S01]  /*b170*/  IADD3 R17, P1, PT, R56.reuse, R2, RZ ;  /* 0x0000000238117210 */ /* 0x040fe20007f3e0ff */
[----:B----4-:R1:W-:Y:S04]  /*b180*/  STL [R1+0x890], R6 ;  /* 0x0008900601007387 */ /* 0x0103e80000100800 */
[----:B------:R-:W2:Y:S04]  /*b190*/  LDL R90, [R1+0xcc0] ;  /* 0x000cc000015a7983 */ /* 0x000ea80000100800 */
[----:B------:R-:W3:Y:S01]  /*b1a0*/  LDL R14, [R1+0xcbc] ;  /* 0x000cbc00010e7983 */ /* 0x000ee20000100800 */
[----:B-1----:R-:W-:Y:S01]  /*b1b0*/  IMAD.MOV.U32 R6, RZ, RZ, R16 ;  /* 0x000000ffff067224 */ /* 0x002fe200078e0010 */
[----:B------:R-:W-:-:S02]  /*b1c0*/  LEA.HI.X.SX32 R16, R56, R0, 0x1, P1 ;  /* 0x0000000038107211 */ /* 0x000fc400008f0eff */
[----:B------:R0:W-:Y:S04]  /*b1d0*/  STL [R1+0x164], R32 ;  /* 0x0001642001007387 */ /* 0x0001e80000100800 */
[----:B------:R-:W-:Y:S04]  /*b1e0*/  STL [R1+0x184], R17 ;  /* 0x0001841101007387 */ /* 0x000fe80000100800 */
[----:B------:R1:W-:Y:S01]  /*b1f0*/  STL [R1+0x160], R33 ;  /* 0x0001602101007387 */ /* 0x0003e20000100800 */
[----:B0-----:R-:W-:-:S03]  /*b200*/  @P0 IMAD.MOV.U32 R32, RZ, RZ, R17 ;  /* 0x000000ffff200224 */ /* 0x001fc600078e0011 */
[----:B------:R0:W-:Y:S01]  /*b210*/  STL [R1+0x9f8], R88 ;  /* 0x0009f85801007387 */ /* 0x0001e20000100800 */
[----:B-1----:R-:W-:Y:S01]  /*b220*/  @P0 IMAD.MOV.U32 R33, RZ, RZ, R16 ;  /* 0x000000ffff210224 */ /* 0x002fe200078e0010 */
[----:B0-----:R-:W-:-:S04]  /*b230*/  LEA.HI.X.SX32 R88, R53, R0, 0x1, P2 ;  /* 0x0000000035587211 */ /* 0x001fc800010f0eff */
[----:B------:R0:W4:Y:S02]  /*b240*/  @P0 LDG.E.U8 R92, desc[UR22][R32.64] ;  /* 0x00000016205c0981 */ /* 0x000124000c1e1100 */
[----:B0-----:R-:W-:Y:S02]  /*b250*/  @P0 IMAD.MOV.U32 R32, RZ, RZ, R78 ;  /* 0x000000ffff200224 */ /* 0x001fe400078e004e */
[----:B------:R-:W-:-:S05]  /*b260*/  @P0 IMAD.MOV.U32 R33, RZ, RZ, R88 ;  /* 0x000000ffff210224 */ /* 0x000fca00078e0058 */
[----:B------:R0:W4:Y:S04]  /*b270*/  @P0 LDG.E.U8 R76, desc[UR22][R32.64] ;  /* 0x00000016204c0981 */ /* 0x000128000c1e1100 */
[----:B------:R-:W-:Y:S04]  /*b280*/  STL [R1+0x1a4], R78 ;  /* 0x0001a44e01007387 */ /* 0x000fe80000100800 */
[----:B------:R-:W-:Y:S04]  /*b290*/  STL [R1+0x180], R16 ;  /* 0x0001801001007387 */ /* 0x000fe80000100800 */
[----:B------:R-:W-:Y:S04]  /*b2a0*/  STL [R1+0x1a0], R88 ;  /* 0x0001a05801007387 */ /* 0x000fe80000100800 */
[----:B------:R1:W-:Y:S04]  /*b2b0*/  STL [R1+0x88c], R67 ;  /* 0x00088c4301007387 */ /* 0x0003e80000100800 */
[----:B-1----:R-:W4:Y:S01]  /*b2c0*/  LDL.LU R67, [R1+0x208] ;  /* 0x0002080001437983 */ /* 0x002f220000300800 */
[----:B------:R-:W-:Y:S01]  /*b2d0*/  @!P3 IMAD.MOV R20, RZ, RZ, -R20 ;  /* 0x000000ffff14b224 */ /* 0x000fe200078e0a14 */
[----:B------:R-:W-:-:S02]  /*b2e0*/  ISETP.GT.U32.AND P3, PT, R3, R9, PT ;  /* 0x000000090300720c */ /* 0x000fc40003f64070 */
[C---:B------:R-:W-:Y:S01]  /*b2f0*/  ISETP.GT.U32.AND P1, PT, R3.reuse, R55, PT ;  /* 0x000000370300720c */ /* 0x040fe20003f24070 */
[----:B------:R-:W4:Y:S01]  /*b300*/  LDL.LU R16, [R1+0xff0] ;  /* 0x000ff00001107983 */ /* 0x000f220000300800 */
[----:B------:R-:W-:Y:S02]  /*b310*/  ISETP.GT.U32.AND P2, PT, R3, R8, PT ;  /* 0x000000080300720c */ /* 0x000fe40003f44070 */
[C---:B------:R-:W-:Y:S01]  /*b320*/  SEL R49, R38.reuse, R49, !P6 ;  /* 0x0000003126317207 */ /* 0x040fe20007000000 */
[----:B------:R-:W4:Y:S06]  /*b330*/  LDL.LU R17, [R1+0xfec] ;  /* 0x000fec0001117983 */ /* 0x000f2c0000300800 */
[--C-:B------:R-:W-:Y:S01]  /*b340*/  @!P3 IMAD.IADD R9, R9, 0x1, -R3.reuse ;  /* 0x000000010909b824 */ /* 0x100fe200078e0a03 */
[C---:B------:R-:W-:Y:S01]  /*b350*/  SEL R50, R38.reuse, R50, !P6 ;  /* 0x0000003226327207 */ /* 0x040fe20007000000 */
[----:B------:R-:W-:Y:S01]  /*b360*/  @!P1 IMAD.IADD R55, R55, 0x1, -R3 ;  /* 0x0000000137379824 */ /* 0x000fe200078e0a03 */
[----:B------:R-:W-:Y:S01]  /*b370*/  SEL R46, R38, R46, !P6 ;  /* 0x0000002e262e7207 */ /* 0x000fe20007000000 */
[----:B------:R-:W-:Y:S01]  /*b380*/  IMAD R49, R49, UR9, RZ ;  /* 0x0000000931317c24 */ /* 0x000fe2000f8e02ff */
[----:B------:R-:W4:Y:S01]  /*b390*/  LDL R88, [R1+0xbfc] ;  /* 0x000bfc0001587983 */ /* 0x000f220000100800 */
[----:B------:R-:W-:-:S02]  /*b3a0*/  IMAD R50, R50, UR9, RZ ;  /* 0x0000000932327c24 */ /* 0x000fc4000f8e02ff */
[----:B------:R-:W-:Y:S02]  /*b3b0*/  IMAD R46, R46, UR9, RZ ;  /* 0x000000092e2e7c24 */ /* 0x000fe4000f8e02ff */
[----:B------:R-:W-:Y:S01]  /*b3c0*/  @!P2 IMAD.IADD R8, R8, 0x1, -R3 ;  /* 0x000000010808a824 */ /* 0x000fe200078e0a03 */
[----:B------:R-:W-:Y:S02]  /*b3d0*/  PRMT R7, RZ, 0x7610, R7 ;  /* 0x00007610ff077816 */ /* 0x000fe40000000007 */
[----:B------:R-:W-:Y:S02]  /*b3e0*/  PRMT R91, RZ, 0x7610, R91 ;  /* 0x00007610ff5b7816 */ /* 0x000fe4000000005b */
[----:B------:R-:W-:Y:S02]  /*b3f0*/  PRMT R61, RZ, 0x7610, R61 ;  /* 0x00007610ff3d7816 */ /* 0x000fe4000000003d */
[----:B------:R-:W-:-:S05]  /*b400*/  SEL R43, R38, R43, !P6 ;  /* 0x0000002b262b7207 */ /* 0x000fca0007000000 */
[----:B------:R-:W-:Y:S01]  /*b410*/  IMAD R43, R43, UR9, RZ ;  /* 0x000000092b2b7c24 */ /* 0x000fe2000f8e02ff */
[----:B------:R-:W-:Y:S02]  /*b420*/  PRMT R74, RZ, 0x7610, R74 ;  /* 0x00007610ff4a7816 */ /* 0x000fe4000000004a */
[----:B--2---:R-:W-:Y:S02]  /*b430*/  ISETP.GE.AND P3, PT, R90, RZ, PT ;  /* 0x000000ff5a00720c */ /* 0x004fe40003f66270 */
[----:B------:R-:W2:Y:S01]  /*b440*/  LDL R90, [R1+0xc98] ;  /* 0x000c9800015a7983 */ /* 0x000ea20000100800 */
[----:B---3--:R-:W-:Y:S01]  /*b450*/  ISETP.GE.AND P1, PT, R14, RZ, PT ;  /* 0x000000ff0e00720c */ /* 0x008fe20003f26270 */
[----:B------:R-:W-:-:S09]  /*b460*/  IMAD.MOV.U32 R14, RZ, RZ, R6 ;  /* 0x000000ffff0e7224 */ /* 0x000fd200078e0006 */
[----:B------:R-:W-:-:S03]  /*b470*/  @!P3 IMAD.MOV R18, RZ, RZ, -R18 ;  /* 0x000000ffff12b224 */ /* 0x000fc600078e0a12 */
[----:B------:R-:W-:Y:S01]  /*b480*/  @!P1 IMAD.MOV R19, RZ, RZ, -R19 ;  /* 0x000000ffff139224 */ /* 0x000fe200078e0a13 */
[----:B0-----:R-:W-:-:S04]  /*b490*/  IADD3 R32, P1, PT, R50, R2, RZ ;  /* 0x0000000232207210 */ /* 0x001fc80007f3e0ff */
[----:B------:R-:W-:-:S05]  /*b4a0*/  LEA.HI.X.SX32 R33, R50, R0, 0x1, P1 ;  /* 0x0000000032217211 */ /* 0x000fca00008f0eff */
[----:B------:R0:W3:Y:S04]  /*b4b0*/  @P0 LDG.E.U8 R7, desc[UR22][R32.64] ;  /* 0x0000001620070981 */ /* 0x0000e8000c1e1100 */
[----:B----4-:R1:W-:Y:S02]  /*b4c0*/  STL [R1+0x878], R92 ;  /* 0x0008785c01007387 */ /* 0x0103e40000100800 */
[----:B-1----:R-:W-:-:S04]  /*b4d0*/  IADD3 R92, P3, PT, R49, R2, RZ ;  /* 0x00000002315c7210 */ /* 0x002fc80007f7e0ff */
[----:B------:R-:W-:Y:S01]  /*b4e0*/  LEA.HI.X.SX32 R6, R49, R0, 0x1, P3 ;  /* 0x0000000031067211 */ /* 0x000fe200018f0eff */
[----:B------:R1:W-:Y:S04]  /*b4f0*/  STL [R1+0x874], R76 ;  /* 0x0008744c01007387 */ /* 0x0003e80000100800 */
[----:B------:R-:W-:Y:S01]  /*b500*/  STL [R1+0x1d4], R92 ;  /* 0x0001d45c01007387 */ /* 0x000fe20000100800 */
[----:B-1----:R-:W-:-:S03]  /*b510*/  IADD3 R76, P2, PT, R46, R2, RZ ;  /* 0x000000022e4c7210 */ /* 0x002fc60007f5e0ff */
[----:B------:R0:W-:Y:S04]  /*b520*/  STL [R1+0x1c4], R32 ;  /* 0x0001c42001007387 */ /* 0x0001e80000100800 */
[----:B------:R-:W-:Y:S01]  /*b530*/  STL [R1+0x214], R76 ;  /* 0x0002144c01007387 */ /* 0x000fe20000100800 */
[----:B------:R-:W-:-:S03]  /*b540*/  LEA.HI.X.SX32 R78, R46, R0, 0x1, P2 ;  /* 0x000000002e4e7211 */ /* 0x000fc600010f0eff */
[----:B------:R-:W-:Y:S01]  /*b550*/  STL [R1+0x1d0], R6 ;  /* 0x0001d00601007387 */ /* 0x000fe20000100800 */
[----:B0-----:R-:W-:-:S03]  /*b560*/  @P0 IMAD.MOV.U32 R32, RZ, RZ, R92 ;  /* 0x000000ffff200224 */ /* 0x001fc600078e005c */
[----:B------:R0:W-:Y:S02]  /*b570*/  STL [R1+0x1c0], R33 ;  /* 0x0001c02101007387 */ /* 0x0001e40000100800 */
[----:B0-----:R-:W-:-:S05]  /*b580*/  @P0 IMAD.MOV.U32 R33, RZ, RZ, R6 ;  /* 0x000000ffff210224 */ /* 0x001fca00078e0006 */
[----:B------:R0:W4:Y:S02]  /*b590*/  @P0 LDG.E.U8 R91, desc[UR22][R32.64] ;  /* 0x00000016205b0981 */ /* 0x000124000c1e1100 */
[----:B0-----:R-:W-:Y:S02]  /*b5a0*/  @P0 IMAD.MOV.U32 R32, RZ, RZ, R76 ;  /* 0x000000ffff200224 */ /* 0x001fe400078e004c */
[----:B------:R-:W-:-:S05]  /*b5b0*/  @P0 IMAD.MOV.U32 R33, RZ, RZ, R78 ;  /* 0x000000ffff210224 */ /* 0x000fca00078e004e */
[----:B------:R0:W4:Y:S01]  /*b5c0*/  @P0 LDG.E.U8 R61, desc[UR22][R32.64] ;  /* 0x00000016203d0981 */ /* 0x000122000c1e1100 */
[----:B------:R-:W-:-:S13]  /*b5d0*/  ISETP.GT.U32.AND P1, PT, R3, R67, PT ;  /* 0x000000430300720c */ /* 0x000fda0003f24070 */
[----:B------:R-:W-:Y:S01]  /*b5e0*/  @!P1 IMAD.IADD R67, R67, 0x1, -R3 ;  /* 0x0000000143439824 */ /* 0x000fe200078e0a03 */
[----:B0-----:R-:W-:-:S04]  /*b5f0*/  IADD3 R32, P1, PT, R43, R2, RZ ;  /* 0x000000022b207210 */ /* 0x001fc80007f3e0ff */
[----:B------:R-:W-:-:S05]  /*b600*/  LEA.HI.X.SX32 R33, R43, R0, 0x1, P1 ;  /* 0x000000002b217211 */ /* 0x000fca00008f0eff */
[----:B------:R0:W4:Y:S01]  /*b610*/  @P0 LDG.E.U8 R74, desc[UR22][R32.64] ;  /* 0x00000016204a0981 */ /* 0x000122000c1e1100 */
[C---:B------:R-:W-:Y:S02]  /*b620*/  ISETP.GT.U32.AND P2, PT, R3.reuse, R8, PT ;  /* 0x000000080300720c */ /* 0x040fe40003f44070 */
[----:B------:R-:W-:Y:S02]  /*b630*/  ISETP.GT.U32.AND P3, PT, R3, R55, PT ;  /* 0x000000370300720c */ /* 0x000fe40003f64070 */
[----:B------:R-:W-:Y:S01]  /*b640*/  SEL R40, R38, R40, !P6 ;  /* 0x0000002826287207 */ /* 0x000fe20007000000 */
[----:B------:R1:W-:Y:S08]  /*b650*/  STL [R1+0x210], R78 ;  /* 0x0002104e01007387 */ /* 0x0003f00000100800 */
[----:B------:R-:W-:Y:S01]  /*b660*/  @!P2 IMAD.IADD R8, R8, 0x1, -R3 ;  /* 0x000000010808a824 */ /* 0x000fe200078e0a03 */
[----:B------:R-:W-:Y:S01]  /*b670*/  SEL R37, R38, R37, !P6 ;  /* 0x0000002526257207 */ /* 0x000fe20007000000 */
[----:B------:R-:W-:-:S02]  /*b680*/  IMAD R40, R40, UR9, RZ ;  /* 0x0000000928287c24 */ /* 0x000fc4000f8e02ff */
[----:B------:R-:W-:Y:S01]  /*b690*/  @!P3 IMAD.IADD R55, R55, 0x1, -R3 ;  /* 0x000000013737b824 */ /* 0x000fe200078e0a03 */
[----:B------:R-:W-:Y:S01]  /*b6a0*/  ISETP.GE.AND P3, PT, R88, RZ, PT ;  /* 0x000000ff5800720c */ /* 0x000fe20003f66270 */
[----:B------:R-:W-:Y:S01]  /*b6b0*/  IMAD R37, R37, UR9, RZ ;  /* 0x0000000925257c24 */ /* 0x000fe2000f8e02ff */
[----:B------:R-:W-:-:S04]  /*b6c0*/  PRMT R81, RZ, 0x7610, R81 ;  /* 0x00007610ff517816 */ /* 0x000fc80000000051 */
[----:B------:R-:W-:-:S04]  /*b6d0*/  IADD3 R76, P1, PT, R37, R2, RZ ;  /* 0x00000002254c7210 */ /* 0x000fc80007f3e0ff */
[----:B-1----:R-:W-:Y:S02]  /*b6e0*/  LEA.HI.X.SX32 R78, R37, R0, 0x1, P1 ;  /* 0x00000000254e7211 */ /* 0x002fe400008f0eff */
[----:B------:R-:W-:Y:S02]  /*b6f0*/  PRMT R75, RZ, 0x7610, R75 ;  /* 0x00007610ff4b7816 */ /* 0x000fe4000000004b */
[----:B--2---:R-:W-:Y:S01]  /*b700*/  ISETP.GE.AND P2, PT, R90, RZ, PT ;  /* 0x000000ff5a00720c */ /* 0x004fe20003f46270 */
[----:B------:R-:W-:-:S12]  /*b710*/  IMAD.MOV.U32 R90, RZ, RZ, R14 ;  /* 0x000000ffff5a7224 */ /* 0x000fd800078e000e */
[----:B------:R-:W-:Y:S01]  /*b720*/  @!P2 IMAD.MOV R17, RZ, RZ, -R17 ;  /* 0x000000ffff11a224 */ /* 0x000fe200078e0a11 */
[C---:B------:R-:W-:Y:S01]  /*b730*/  IADD3 R92, P2, PT, R40.reuse, R2, RZ ;  /* 0x00000002285c7210 */ /* 0x040fe20007f5e0ff */
[----:B---3--:R1:W-:Y:S03]  /*b740*/  STL [R1+0x860], R7 ;  /* 0x0008600701007387 */ /* 0x0083e60000100800 */
[----:B------:R-:W-:Y:S01]  /*b750*/  LEA.HI.X.SX32 R14, R40, R0, 0x1, P2 ;  /* 0x00000000280e7211 */ /* 0x000fe200010f0eff */
[----:B-1----:R-:W2:Y:S04]  /*b760*/  LDL.LU R7, [R1+0xfe8] ;  /* 0x000fe80001077983 */ /* 0x002ea80000300800 */
[----:B------:R-:W3:Y:S04]  /*b770*/  LDL.LU R6, [R1+0xfe4] ;  /* 0x000fe40001067983 */ /* 0x000ee80000300800 */
[----:B----4-:R1:W-:Y:S04]  /*b780*/  STL [R1+0x85c], R91 ;  /* 0x00085c5b01007387 */ /* 0x0103e80000100800 */
[----:B------:R-:W4:Y:S04]  /*b790*/  LDL R88, [R1+0xd78] ;  /* 0x000d780001587983 */ /* 0x000f280000100800 */
[----:B-1----:R-:W4:Y:S04]  /*b7a0*/  LDL R91, [R1+0xda8] ;  /* 0x000da800015b7983 */ /* 0x002f280000100800 */
[----:B------:R1:W-:Y:S04]  /*b7b0*/  STL [R1+0x848], R61 ;  /* 0x0008483d01007387 */ /* 0x0003e80000100800 */
[----:B-1----:R-:W4:Y:S04]  /*b7c0*/  LDL.LU R61, [R1+0x200] ;  /* 0x00020000013d7983 */ /* 0x002f280000300800 */
[----:B------:R0:W-:Y:S04]  /*b7d0*/  STL [R1+0x234], R32 ;  /* 0x0002342001007387 */ /* 0x0001e80000100800 */
[----:B------:R-:W-:Y:S04]  /*b7e0*/  STL [R1+0x254], R92 ;  /* 0x0002545c01007387 */ /* 0x000fe80000100800 */
[----:B------:R1:W-:Y:S01]  /*b7f0*/  STL [R1+0x230], R33 ;  /* 0x0002302101007387 */ /* 0x0003e20000100800 */
[----:B0-----:R-:W-:-:S02]  /*b800*/  @P0 IMAD.MOV.U32 R32, RZ, RZ, R92 ;  /* 0x000000ffff200224 */ /* 0x001fc400078e005c */
[----:B-1----:R-:W-:-:S05]  /*b810*/  @P0 IMAD.MOV.U32 R33, RZ, RZ, R14 ;  /* 0x000000ffff210224 */ /* 0x002fca00078e000e */
[----:B------:R0:W4:Y:S02]  /*b820*/  @P0 LDG.E.U8 R81, desc[UR22][R32.64] ;  /* 0x0000001620510981 */ /* 0x000124000c1e1100 */
[----:B0-----:R-:W-:Y:S02]  /*b830*/  @P0 IMAD.MOV.U32 R32, RZ, RZ, R76 ;  /* 0x000000ffff200224 */ /* 0x001fe400078e004c */
[----:B------:R-:W-:-:S05]  /*b840*/  @P0 IMAD.MOV.U32 R33, RZ, RZ, R78 ;  /* 0x000000ffff210224 */ /* 0x000fca00078e004e */
[----:B------:R0:W4:Y:S04]  /*b850*/  @P0 LDG.E.U8 R75, desc[UR22][R32.64] ;  /* 0x00000016204b0981 */ /* 0x000128000c1e1100 */
[----:B------:R-:W-:Y:S04]  /*b860*/  STL [R1+0x274], R76 ;  /* 0x0002744c01007387 */ /* 0x000fe80000100800 */
[----:B------:R-:W-:Y:S04]  /*b870*/  STL [R1+0x250], R14 ;  /* 0x0002500e01007387 */ /* 0x000fe80000100800 */
[----:B------:R1:W-:Y:S04]  /*b880*/  STL [R1+0x844], R74 ;  /* 0x0008444a01007387 */ /* 0x0003e80000100800 */
[----:B-1----:R-:W4:Y:S01]  /*b890*/  LDL.LU R74, [R1+0xfe0] ;  /* 0x000fe000014a7983 */ /* 0x002f220000300800 */
[----:B------:R-:W-:Y:S01]  /*b8a0*/  @!P3 IMAD.MOV R16, RZ, RZ, -R16 ;  /* 0x000000ffff10b224 */ /* 0x000fe200078e0a10 */
[----:B------:R-:W-:-:S02]  /*b8b0*/  ISETP.GT.U32.AND P3, PT, R3, R67, PT ;  /* 0x000000430300720c */ /* 0x000fc40003f64070 */
[C---:B------:R-:W-:Y:S02]  /*b8c0*/  SEL R34, R38.reuse, R34, !P6 ;  /* 0x0000002226227207 */ /* 0x040fe40007000000 */
[----:B0-----:R-:W-:-:S03]  /*b8d0*/  SEL R32, R38, R30, !P6 ;  /* 0x0000001e26207207 */ /* 0x001fc60007000000 */
[----:B------:R-:W-:Y:S01]  /*b8e0*/  IMAD R34, R34, UR9, RZ ;  /* 0x0000000922227c24 */ /* 0x000fe2000f8e02ff */
[----:B------:R0:W-:Y:S01]  /*b8f0*/  STL [R1+0x270], R78 ;  /* 0x0002704e01007387 */ /* 0x0001e20000100800 */
[----:B------:R-:W-:Y:S02]  /*b900*/  IMAD.MOV.U32 R30, RZ, RZ, R15 ;  /* 0x000000ffff1e7224 */ /* 0x000fe400078e000f */
[----:B------:R-:W-:Y:S01]  /*b910*/  IMAD R32, R32, UR9, RZ ;  /* 0x0000000920207c24 */ /* 0x000fe2000f8e02ff */
[----:B------:R-:W4:Y:S01]  /*b920*/  LDL.LU R14, [R1+0xfdc] ;  /* 0x000fdc00010e7983 */ /* 0x000f220000300800 */
[----:B------:R-:W-:Y:S01]  /*b930*/  @!P3 IMAD.IADD R67, R67, 0x1, -R3 ;  /* 0x000000014343b824 */ /* 0x000fe200078e0a03 */
[----:B------:R-:W-:Y:S02]  /*b940*/  SEL R31, R38, R31, !P6 ;  /* 0x0000001f261f7207 */ /* 0x000fe40007000000 */
[----:B------:R-:W-:-:S03]  /*b950*/  PRMT R79, RZ, 0x7610, R79 ;  /* 0x00007610ff4f7816 */ /* 0x000fc6000000004f */
[----:B------:R-:W-:Y:S01]  /*b960*/  IMAD R31, R31, UR9, RZ ;  /* 0x000000091f1f7c24 */ /* 0x000fe2000f8e02ff */
[----:B------:R-:W-:Y:S02]  /*b970*/  PRMT R80, RZ, 0x7610, R80 ;  /* 0x00007610ff507816 */ /* 0x000fe40000000050 */
[C---:B--2---:R-:W-:Y:S02]  /*b980*/  ISETP.GT.U32.AND P2, PT, R3.reuse, R7, PT ;  /* 0x000000070300720c */ /* 0x044fe40003f44070 */
[----:B---3--:R-:W-:-:S11]  /*b990*/  ISETP.GT.U32.AND P1, PT, R3, R6, PT ;  /* 0x000000060300720c */ /* 0x008fd60003f24070 */
[--C-:B------:R-:W-:Y:S02]  /*b9a0*/  @!P2 IMAD.IADD R7, R7, 0x1, -R3.reuse ;  /* 0x000000010707a824 */ /* 0x100fe400078e0a03 */
[----:B------:R-:W-:Y:S01]  /*b9b0*/  @!P1 IMAD.IADD R6, R6, 0x1, -R3 ;  /* 0x0000000106069824 */ /* 0x000fe200078e0a03 */
[----:B------:R-:W-:Y:S02]  /*b9c0*/  IADD3 R33, P1, PT, R34, R2, RZ ;  /* 0x0000000222217210 */ /* 0x000fe40007f3e0ff */
[----:B----4-:R-:W-:Y:S02]  /*b9d0*/  ISETP.GE.AND P2, PT, R88, RZ, PT ;  /* 0x000000ff5800720c */ /* 0x010fe40003f46270 */
[----:B------:R-:W-:Y:S01]  /*b9e0*/  ISETP.GE.AND P3, PT, R91, RZ, PT ;  /* 0x000000ff5b00720c */ /* 0x000fe20003f66270 */
[----:B------:R-:W-:Y:S01]  /*b9f0*/  IMAD.MOV.U32 R91, RZ, RZ, R90 ;  /* 0x000000ffff5b7224 */ /* 0x000fe200078e005a */
[----:B------:R-:W-:-:S09]  /*ba00*/  LEA.HI.X.SX32 R90, R34, R0, 0x1, P1 ;  /* 0x00000000225a7211 */ /* 0x000fd200008f0eff */
[----:B------:R-:W-:Y:S01]  /*ba10*/  @!P2 IMAD.MOV R30, RZ, RZ, -R30 ;  /* 0x000000ffff1ea224 */ /* 0x000fe200078e0a1e */
[----:B------:R-:W-:-:S04]  /*ba20*/  IADD3 R76, P1, PT, R31, R2, RZ ;  /* 0x000000021f4c7210 */ /* 0x000fc80007f3e0ff */
[----:B0-----:R-:W-:Y:S01]  /*ba30*/  LEA.HI.X.SX32 R78, R31, R0, 0x1, P1 ;  /* 0x000000001f4e7211 */ /* 0x001fe200008f0eff */
[----:B------:R0:W-:Y:S04]  /*ba40*/  STL [R1+0x82c], R75 ;  /* 0x00082c4b01007387 */ /* 0x0001e80000100800 */
[----:B------:R-:W2:Y:S04]  /*ba50*/  LDL R92, [R1+0xcf8] ;  /* 0x000cf800015c7983 */ /* 0x000ea80000100800 */
[----:B0-----:R-:W3:Y:S04]  /*ba60*/  LDL R75, [R1+0xcb0] ;  /* 0x000cb000014b7983 */ /* 0x001ee80000100800 */
[----:B------:R0:W-:Y:S04]  /*ba70*/  STL [R1+0x830], R81 ;  /* 0x0008305101007387 */ /* 0x0001e80000100800 */
[----:B------:R1:W-:Y:S01]  /*ba80*/  STL [R1+0x294], R33 ;  /* 0x0002942101007387 */ /* 0x0003e20000100800 */
[----:B0-----:R-:W-:-:S04]  /*ba90*/  IADD3 R81, P2, PT, R32, R2, RZ ;  /* 0x0000000220517210 */ /* 0x001fc80007f5e0ff */
[----:B------:R-:W-:Y:S01]  /*baa0*/  LEA.HI.X.SX32 R88, R32, R0, 0x1, P2 ;  /* 0x0000000020587211 */ /* 0x000fe200010f0eff */
[----:B------:R-:W-:Y:S02]  /*bab0*/  @P0 IMAD.MOV.U32 R32, RZ, RZ, R33 ;  /* 0x000000ffff200224 */ /* 0x000fe400078e0021 */
[----:B-1----:R-:W-:-:S05]  /*bac0*/  @P0 IMAD.MOV.U32 R33, RZ, RZ, R90 ;  /* 0x000000ffff210224 */ /* 0x002fca00078e005a */
[----:B------:R0:W4:Y:S01]  /*bad0*/  @P0 LDG.E.U8 R79, desc[UR22][R32.64] ;  /* 0x00000016204f0981 */ /* 0x000122000c1e1100 */
[----:B------:R-:W-:Y:S01]  /*bae0*/  PRMT R74, RZ, 0x7610, R74 ;  /* 0x00007610ff4a7816 */ /* 0x000fe2000000004a */
[----:B0-----:R-:W-:Y:S02]  /*baf0*/  @P0 IMAD.MOV.U32 R32, RZ, RZ, R81 ;  /* 0x000000ffff200224 */ /* 0x001fe400078e0051 */
[----:B------:R-:W-:-:S05]  /*bb00*/  @P0 IMAD.MOV.U32 R33, RZ, RZ, R88 ;  /* 0x000000ffff210224 */ /* 0x000fca00078e0058 */
[----:B------:R0:W4:Y:S02]  /*bb10*/  @P0 LDG.E.U8 R80, desc[UR22][R32.64] ;  /* 0x0000001620500981 */ /* 0x000124000c1e1100 */
[----:B0-----:R-:W-:Y:S02]  /*bb20*/  @P0 IMAD.MOV.U32 R32, RZ, RZ, R76 ;  /* 0x000000ffff200224 */ /* 0x001fe400078e004c */
[----:B------:R-:W-:-:S05]  /*bb30*/  @P0 IMAD.MOV.U32 R33, RZ, RZ, R78 ;  /* 0x000000ffff210224 */ /* 0x000fca00078e004e */
[----:B------:R-:W4:Y:S01]  /*bb40*/  @P0 LDG.E.U8 R74, desc[UR22][R32.64] ;  /* 0x00000016204a0981 */ /* 0x000f22000c1e1100 */
[C---:B------:R-:W-:Y:S01]  /*bb50*/  ISETP.GT.U32.AND P2, PT, R3.reuse, R61, PT ;  /* 0x0000003d0300720c */ /* 0x040fe20003f44070 */
[----:B------:R-:W-:Y:S01]  /*bb60*/  @!P3 IMAD.MOV R14, RZ, RZ, -R14 ;  /* 0x000000ffff0eb224 */ /* 0x000fe200078e0a0e */
[C---:B------:R-:W-:Y:S02]  /*bb70*/  ISETP.GT.U32.AND P3, PT, R3.reuse, R7, PT ;  /* 0x000000070300720c */ /* 0x040fe40003f64070 */
[----:B------:R-:W-:Y:S01]  /*bb80*/  ISETP.GT.U32.AND P1, PT, R3, R6, PT ;  /* 0x000000060300720c */ /* 0x000fe20003f24070 */
[----:B------:R-:W-:Y:S01]  /*bb90*/  STL [R1+0x8c4], R81 ;  /* 0x0008c45101007387 */ /* 0x000fe20000100800 */
[----:B------:R-:W-:-:S03]  /*bba0*/  SEL R28, R38, R28, !P6 ;  /* 0x0000001c261c7207 */ /* 0x000fc60007000000 */
[----:B------:R0:W-:Y:S04]  /*bbb0*/  STL [R1+0x290], R90 ;  /* 0x0002905a01007387 */ /* 0x0001e80000100800 */
[----:B------:R-:W-:Y:S01]  /*bbc0*/  @!P2 IMAD.IADD R61, R61, 0x1, -R3 ;  /* 0x000000013d3da824 */ /* 0x000fe200078e0a03 */
[----:B------:R-:W-:Y:S01]  /*bbd0*/  STL [R1+0x8cc], R76 ;  /* 0x0008cc4c01007387 */ /* 0x000fe20000100800 */
[----:B------:R-:W-:-:S03]  /*bbe0*/  SEL R29, R38, R29, !P6 ;  /* 0x0000001d261d7207 */ /* 0x000fc60007000000 */
[----:B------:R-:W-:Y:S01]  /*bbf0*/  STL [R1+0x2b0], R88 ;  /* 0x0002b05801007387 */ /* 0x000fe20000100800 */
[----:B------:R-:W-:-:S03]  /*bc00*/  IMAD R28, R28, UR9, RZ ;  /* 0x000000091c1c7c24 */ /* 0x000fc6000f8e02ff */
[----:B0-----:R-:W4:Y:S01]  /*bc10*/  LDL.LU R90, [R1+0xfd8] ;  /* 0x000fd800015a7983 */ /* 0x001f220000300800 */
[----:B------:R-:W-:-:S03]  /*bc20*/  @!P3 IMAD.IADD R7, R7, 0x1, -R3 ;  /* 0x000000010707b824 */ /* 0x000fc600078e0a03 */
[----:B------:R0:W-:Y:S01]  /*bc30*/  STL [R1+0x8c8], R78 ;  /* 0x0008c84e01007387 */ /* 0x0001e20000100800 */
[----:B------:R-:W-:Y:S02]  /*bc40*/  IMAD R29, R29, UR9, RZ ;  /* 0x000000091d1d7c24 */ /* 0x000fe4000f8e02ff */
[----:B------:R-:W-:Y:S01]  /*bc50*/  @!P1 IMAD.IADD R6, R6, 0x1, -R3 ;  /* 0x0000000106069824 */ /* 0x000fe200078e0a03 */
[----:B------:R-:W-:Y:S02]  /*bc60*/  SEL R26, R38, R26, !P6 ;  /* 0x0000001a261a7207 */ /* 0x000fe40007000000 */
[----:B------:R-:W-:-:S03]  /*bc70*/  PRMT R89, RZ, 0x7610, R89 ;  /* 0x00007610ff597816 */ /* 0x000fc60000000059 */
[----:B------:R-:W-:Y:S01]  /*bc80*/  IMAD R26, R26, UR9, RZ ;  /* 0x000000091a1a7c24 */ /* 0x000fe2000f8e02ff */
[----:B------:R-:W-:Y:S02]  /*bc90*/  PRMT R77, RZ, 0x7610, R77 ;  /* 0x00007610ff4d7816 */ /* 0x000fe4000000004d */
[----:B------:R-:W-:Y:S02]  /*bca0*/  PRMT R48, RZ, 0x7610, R48 ;  /* 0x00007610ff307816 */ /* 0x000fe40000000030 */
[----:B--2---:R-:W-:Y:S02]  /*bcb0*/  ISETP.GE.AND P2, PT, R92, RZ, PT ;  /* 0x000000ff5c00720c */ /* 0x004fe40003f46270 */
[----:B---3--:R-:W-:-:S11]  /*bcc0*/  ISETP.GE.AND P3, PT, R75, RZ, PT ;  /* 0x000000ff4b00720c */ /* 0x008fd60003f66270 */
[----:B------:R-:W-:Y:S01]  /*bcd0*/  @!P2 IMAD.MOV R12, RZ, RZ, -R12 ;  /* 0x000000ffff0ca224 */ /* 0x000fe200078e0a0c */
[----:B0-----:R-:W-:-:S04]  /*bce0*/  IADD3 R78, P2, PT, R29, R2, RZ ;  /* 0x000000021d4e7210 */ /* 0x001fc80007f5e0ff */
[----:B------:R-:W-:Y:S01]  /*bcf0*/  LEA.HI.X.SX32 R81, R29, R0, 0x1, P2 ;  /* 0x000000001d517211 */ /* 0x000fe200010f0eff */
[----:B----4-:R0:W-:Y:S04]  /*bd00*/  STL [R1+0x828], R79 ;  /* 0x0008284f01007387 */ /* 0x0101e80000100800 */
[----:B0-----:R-:W2:Y:S04]  /*bd10*/  LDL.LU R79, [R1] ;  /* 0x00000000014f7983 */ /* 0x001ea80000300800 */
[----:B------:R-:W3:Y:S04]  /*bd20*/  LDL.LU R88, [R1+0xfd4] ;  /* 0x000fd40001587983 */ /* 0x000ee80000300800 */
[----:B------:R-:W4:Y:S04]  /*bd30*/  LDL R75, [R1+0xc30] ;  /* 0x000c3000014b7983 */ /* 0x000f280000100800 */
[----:B------:R-:W4:Y:S04]  /*bd40*/  LDL R92, [R1+0xdc4] ;  /* 0x000dc400015c7983 */ /* 0x000f280000100800 */
[----:B------:R0:W-:Y:S02]  /*bd50*/  STL [R1+0x824], R80 ;  /* 0x0008245001007387 */ /* 0x0001e40000100800 */
[----:B0-----:R-:W-:-:S04]  /*bd60*/  IADD3 R80, P1, PT, R28, R2, RZ ;  /* 0x000000021c507210 */ /* 0x001fc80007f3e0ff */
[----:B------:R-:W-:Y:S01]  /*bd70*/  LEA.HI.X.SX32 R28, R28, R0, 0x1, P1 ;  /* 0x000000001c1c7211 */ /* 0x000fe200008f0eff */
[----:B------:R-:W-:Y:S04]  /*bd80*/  STL [R1+0x2e8], R80 ;  /* 0x0002e85001007387 */ /* 0x000fe80000100800 */
[----:B------:R0:W-:Y:S01]  /*bd90*/  STL [R1+0x810], R74 ;  /* 0x0008104a01007387 */ /* 0x0001e20000100800 */
[----:B------:R-:W-:-:S03]  /*bda0*/  @P0 IMAD.MOV.U32 R29, RZ, RZ, R28 ;  /* 0x000000ffff1d0224 */ /* 0x000fc600078e001c */
[----:B------:R-:W-:Y:S04]  /*bdb0*/  STL [R1+0x8b8], R78 ;  /* 0x0008b84e01007387 */ /* 0x000fe80000100800 */
[----:B------:R1:W-:Y:S01]  /*bdc0*/  STL [R1+0x2e4], R28 ;  /* 0x0002e41c01007387 */ /* 0x0003e20000100800 */
[----:B0-----:R-:W-:Y:S01]  /*bdd0*/  IADD3 R74, P1, PT, R26, R2, RZ ;  /* 0x000000021a4a7210 */ /* 0x001fe20007f3e0ff */
[----:B-1----:R-:W-:-:S03]  /*bde0*/  @P0 IMAD.MOV.U32 R28, RZ, RZ, R80 ;  /* 0x000000ffff1c0224 */ /* 0x002fc600078e0050 */
[----:B------:R-:W-:Y:S02]  /*bdf0*/  LEA.HI.X.SX32 R76, R26, R0, 0x1, P1 ;  /* 0x000000001a4c7211 */ /* 0x000fe400008f0eff */
[----:B------:R0:W4:Y:S02]  /*be00*/  @P0 LDG.E.U8 R89, desc[UR22][R28.64] ;  /* 0x000000161c590981 */ /* 0x000124000c1e1100 */
[----:B0-----:R-:W-:Y:S02]  /*be10*/  @P0 IMAD.MOV.U32 R28, RZ, RZ, R78 ;  /* 0x000000ffff1c0224 */ /* 0x001fe400078e004e */
[----:B------:R-:W-:-:S05]  /*be20*/  @P0 IMAD.MOV.U32 R29, RZ, RZ, R81 ;  /* 0x000000ffff1d0224 */ /* 0x000fca00078e0051 */
[----:B------:R0:W4:Y:S02]  /*be30*/  @P0 LDG.E.U8 R77, desc[UR22][R28.64] ;  /* 0x000000161c4d0981 */ /* 0x000124000c1e1100 */
[----:B0-----:R-:W-:Y:S02]  /*be40*/  @P0 IMAD.MOV.U32 R28, RZ, RZ, R74 ;  /* 0x000000ffff1c0224 */ /* 0x001fe400078e004a */
[----:B------:R-:W-:-:S05]  /*be50*/  @P0 IMAD.MOV.U32 R29, RZ, RZ, R76 ;  /* 0x000000ffff1d0224 */ /* 0x000fca00078e004c */
[----:B------:R-:W4:Y:S04]  /*be60*/  @P0 LDG.E.U8 R48, desc[UR22][R28.64] ;  /* 0x000000161c300981 */ /* 0x000f28000c1e1100 */
[----:B------:R0:W-:Y:S04]  /*be70*/  STL [R1+0x8c0], R74 ;  /* 0x0008c04a01007387 */ /* 0x0001e80000100800 */
[----:B------:R1:W-:Y:S04]  /*be80*/  STL [R1+0x8b4], R81 ;  /* 0x0008b45101007387 */ /* 0x0003e80000100800 */
[----:B------:R-:W4:Y:S01]  /*be90*/  LDL.LU R80, [R1+0xfd0] ;  /* 0x000fd00001507983 */ /* 0x000f220000300800 */
[----:B------:R-:W-:Y:S01]  /*bea0*/  @!P3 IMAD.MOV R13, RZ, RZ, -R13 ;  /* 0x000000ffff0db224 */ /* 0x000fe200078e0a0d */
[----:B------:R-:W-:-:S02]  /*beb0*/  ISETP.GT.U32.AND P3, PT, R3, R90, PT ;  /* 0x0000005a0300720c */ /* 0x000fc40003f64070 */
[C---:B------:R-:W-:Y:S02]  /*bec0*/  SEL R27, R38.reuse, R27, !P6 ;  /* 0x0000001b261b7207 */ /* 0x040fe40007000000 */
[C---:B------:R-:W-:Y:S02]  /*bed0*/  SEL R25, R38.reuse, R25, !P6 ;  /* 0x0000001926197207 */ /* 0x040fe40007000000 */
[----:B------:R-:W-:Y:S01]  /*bee0*/  SEL R24, R38, R24, !P6 ;  /* 0x0000001826187207 */ /* 0x000fe20007000000 */
[----:B------:R-:W-:Y:S02]  /*bef0*/  IMAD R27, R27, UR9, RZ ;  /* 0x000000091b1b7c24 */ /* 0x000fe4000f8e02ff */
[----:B------:R-:W-:Y:S01]  /*bf00*/  IMAD R25, R25, UR9, RZ ;  /* 0x0000000919197c24 */ /* 0x000fe2000f8e02ff */
[----:B------:R1:W-:Y:S01]  /*bf10*/  STL [R1+0x8bc], R76 ;  /* 0x0008bc4c01007387 */ /* 0x0003e20000100800 */
[----:B------:R-:W-:Y:S02]  /*bf20*/  IMAD R24, R24, UR9, RZ ;  /* 0x0000000918187c24 */ /* 0x000fe4000f8e02ff */
[----:B------:R-:W-:Y:S01]  /*bf30*/  @!P3 IMAD.IADD R90, R90, 0x1, -R3 ;  /* 0x000000015a5ab824 */ /* 0x000fe200078e0a03 */
[----:B0-----:R-:W4:Y:S01]  /*bf40*/  LDL R74, [R1+0xd10] ;  /* 0x000d1000014a7983 */ /* 0x001f220000100800 */
[----:B------:R-:W-:-:S02]  /*bf50*/  PRMT R85, RZ, 0x7610, R85 ;  /* 0x00007610ff557816 */ /* 0x000fc40000000055 */
[----:B------:R-:W-:Y:S02]  /*bf60*/  PRMT R15, RZ, 0x7610, R15 ;  /* 0x00007610ff0f7816 */ /* 0x000fe4000000000f */
[C---:B---3--:R-:W-:Y:S02]  /*bf70*/  ISETP.GT.U32.AND P2, PT, R3.reuse, R88, PT ;  /* 0x000000580300720c */ /* 0x048fe40003f44070 */
[----:B--2---:R-:W-:-:S11]  /*bf80*/  ISETP.GT.U32.AND P1, PT, R3, R79, PT ;  /* 0x0000004f0300720c */ /* 0x004fd60003f24070 */
[----:B------:R-:W-:Y:S01]  /*bf90*/  @!P2 IMAD.IADD R88, R88, 0x1, -R3 ;  /* 0x000000015858a824 */ /* 0x000fe200078e0a03 */
[----:B----4-:R-:W-:Y:S01]  /*bfa0*/  ISETP.GE.AND P2, PT, R92, RZ, PT ;  /* 0x000000ff5c00720c */ /* 0x010fe20003f46270 */
[----:B------:R-:W-:Y:S02]  /*bfb0*/  IMAD.MOV.U32 R92, RZ, RZ, R91 ;  /* 0x000000ffff5c7224 */ /* 0x000fe400078e005b */
[----:B------:R-:W-:Y:S01]  /*bfc0*/  @!P1 IMAD.IADD R79, R79, 0x1, -R3 ;  /* 0x000000014f4f9824 */ /* 0x000fe200078e0a03 */
[----:B------:R-:W-:Y:S02]  /*bfd0*/  IADD3 R91, P1, PT, R27, R2, RZ ;  /* 0x000000021b5b7210 */ /* 0x000fe40007f3e0ff */
[----:B------:R-:W-:Y:S02]  /*bfe0*/  ISETP.GE.AND P3, PT, R75, RZ, PT ;  /* 0x000000ff4b00720c */ /* 0x000fe40003f66270 */
[----:B------:R-:W2:Y:S01]  /*bff0*/  LDL R75, [R1+0xd58] ;  /* 0x000d5800014b7983 */ /* 0x000ea20000100800 */
[----:B------:R-:W-:-:S04]  /*c000*/  LEA.HI.X.SX32 R78, R27, R0, 0x1, P1 ;  /* 0x000000001b4e7211 */ /* 0x000fc800008f0eff */
[----:B------:R-:W-:Y:S01]  /*c010*/  @!P2 IMAD.MOV R10, RZ, RZ, -R10 ;  /* 0x000000ffff0aa224 */ /* 0x000fe200078e0a0a */
[CC--:B-1----:R-:W-:Y:S02]  /*c020*/  IADD3 R81, P2, PT, R25.reuse, R2.reuse, RZ ;  /* 0x0000000219517210 */ /* 0x0c2fe40007f5e0ff */
[----:B------:R-:W-:Y:S01]  /*c030*/  IADD3 R76, P1, PT, R24, R2, RZ ;  /* 0x00000002184c7210 */ /* 0x000fe20007f3e0ff */
[----:B------:R0:W-:Y:S04]  /*c040*/  STL [R1+0x804], R48 ;  /* 0x0008043001007387 */ /* 0x0001e80000100800 */
[----:B0-----:R-:W3:Y:S04]  /*c050*/  LDL.LU R48, [R1+0xc] ;  /* 0x00000c0001307983 */ /* 0x001ee80000300800 */
[----:B------:R-:W-:Y:S04]  /*c060*/  STL [R1+0x338], R91 ;  /* 0x0003385b01007387 */ /* 0x000fe80000100800 */
[----:B------:R0:W-:Y:S04]  /*c070*/  STL [R1+0x80c], R89 ;  /* 0x00080c5901007387 */ /* 0x0001e80000100800 */
[----:B------:R-:W-:Y:S04]  /*c080*/  STL [R1+0x8a8], R81 ;  /* 0x0008a85101007387 */ /* 0x000fe80000100800 */
[----:B------:R1:W-:Y:S01]  /*c090*/  STL [R1+0x808], R77 ;  /* 0x0008084d01007387 */ /* 0x0003e20000100800 */
[----:B0-----:R-:W-:Y:S01]  /*c0a0*/  LEA.HI.X.SX32 R89, R25, R0, 0x1, P2 ;  /* 0x0000000019597211 */ /* 0x001fe200010f0eff */
[----:B------:R-:W-:Y:S01]  /*c0b0*/  @P0 IMAD.MOV.U32 R25, RZ, RZ, R78 ;  /* 0x000000ffff190224 */ /* 0x000fe200078e004e */
[----:B------:R-:W-:-:S02]  /*c0c0*/  PRMT R80, RZ, 0x7610, R80 ;  /* 0x00007610ff507816 */ /* 0x000fc40000000050 */
[----:B-1----:R-:W-:Y:S01]  /*c0d0*/  LEA.HI.X.SX32 R77, R24, R0, 0x1, P1 ;  /* 0x00000000184d7211 */ /* 0x002fe200008f0eff */
[----:B------:R-:W-:-:S05]  /*c0e0*/  @P0 IMAD.MOV.U32 R24, RZ, RZ, R91 ;  /* 0x000000ffff180224 */ /* 0x000fca00078e005b */
[----:B------:R0:W4:Y:S02]  /*c0f0*/  @P0 LDG.E.U8 R85, desc[UR22][R24.64] ;  /* 0x0000001618550981 */ /* 0x000124000c1e1100 */
[----:B0-----:R-:W-:Y:S02]  /*c100*/  @P0 IMAD.MOV.U32 R24, RZ, RZ, R81 ;  /* 0x000000ffff180224 */ /* 0x001fe400078e0051 */
[----:B------:R-:W-:-:S05]  /*c110*/  @P0 IMAD.MOV.U32 R25, RZ, RZ, R89 ;  /* 0x000000ffff190224 */ /* 0x000fca00078e0059 */
[----:B------:R0:W3:Y:S02]  /*c120*/  @P0 LDG.E.U8 R80, desc[UR22][R24.64] ;  /* 0x0000001618500981 */ /* 0x0000e4000c1e1100 */
[----:B0-----:R-:W-:Y:S02]  /*c130*/  @P0 IMAD.MOV.U32 R24, RZ, RZ, R76 ;  /* 0x000000ffff180224 */ /* 0x001fe400078e004c */
[----:B------:R-:W-:-:S05]  /*c140*/  @P0 IMAD.MOV.U32 R25, RZ, RZ, R77 ;  /* 0x000000ffff190224 */ /* 0x000fca00078e004d */
[----:B------:R-:W3:Y:S04]  /*c150*/  @P0 LDG.E.U8 R15, desc[UR22][R24.64] ;  /* 0x00000016180f0981 */ /* 0x000ee8000c1e1100 */
[----:B------:R0:W-:Y:S04]  /*c160*/  STL [R1+0x334], R78 ;  /* 0x0003344e01007387 */ /* 0x0001e80000100800 */
[----:B------:R-:W-:Y:S04]  /*c170*/  STL [R1+0x8b0], R76 ;  /* 0x0008b04c01007387 */ /* 0x000fe80000100800 */
[----:B------:R1:W-:Y:S04]  /*c180*/  STL [R1+0x8a4], R89 ;  /* 0x0008a45901007387 */ /* 0x0003e80000100800 */
[----:B0-----:R-:W3:Y:S01]  /*c190*/  LDL.LU R78, [R1+0xfcc] ;  /* 0x000fcc00014e7983 */ /* 0x001ee20000300800 */
[C---:B------:R-:W-:Y:S01]  /*c1a0*/  ISETP.GT.U32.AND P2, PT, R3.reuse, R88, PT ;  /* 0x000000580300720c */ /* 0x040fe20003f44070 */
[----:B------:R-:W-:Y:S01]  /*c1b0*/  @!P3 IMAD.MOV R11, RZ, RZ, -R11 ;  /* 0x000000ffff0bb224 */ /* 0x000fe200078e0a0b */
[C---:B------:R-:W-:Y:S01]  /*c1c0*/  ISETP.GT.U32.AND P3, PT, R3.reuse, R90, PT ;  /* 0x0000005a0300720c */ /* 0x040fe20003f64070 */
[----:B------:R-:W3:Y:S01]  /*c1d0*/  LDL.LU R91, [R1+0xfc8] ;  /* 0x000fc800015b7983 */ /* 0x000ee20000300800 */
[----:B------:R-:W-:-:S02]  /*c1e0*/  ISETP.GT.U32.AND P1, PT, R3, R79, PT ;  /* 0x0000004f0300720c */ /* 0x000fc40003f24070 */
[C---:B------:R-:W-:Y:S01]  /*c1f0*/  SEL R22, R38.reuse, R22, !P6 ;  /* 0x0000001626167207 */ /* 0x040fe20007000000 */
[----:B------:R0:W-:Y:S01]  /*c200*/  STL [R1+0x8ac], R77 ;  /* 0x0008ac4d01007387 */ /* 0x0001e20000100800 */
[----:B------:R-:W-:-:S05]  /*c210*/  SEL R23, R38, R23, !P6 ;  /* 0x0000001726177207 */ /* 0x000fca0007000000 */
[--C-:B------:R-:W-:Y:S02]  /*c220*/  @!P2 IMAD.IADD R88, R88, 0x1, -R3.reuse ;  /* 0x000000015858a824 */ /* 0x100fe400078e0a03 */
[--C-:B------:R-:W-:Y:S01]  /*c230*/  @!P3 IMAD.IADD R90, R90, 0x1, -R3.reuse ;  /* 0x000000015a5ab824 */ /* 0x100fe200078e0a03 */
[----:B------:R-:W-:Y:S01]  /*c240*/  ISETP.GE.AND P3, PT, R74, RZ, PT ;  /* 0x000000ff4a00720c */ /* 0x000fe20003f66270 */
[----:B------:R-:W-:Y:S02]  /*c250*/  IMAD R22, R22, UR9, RZ ;  /* 0x0000000916167c24 */ /* 0x000fe4000f8e02ff */
[----:B------:R-:W-:Y:S02]  /*c260*/  IMAD R23, R23, UR9, RZ ;  /* 0x0000000917177c24 */ /* 0x000fe4000f8e02ff */
[----:B------:R-:W-:Y:S01]  /*c270*/  @!P1 IMAD.IADD R79, R79, 0x1, -R3 ;  /* 0x000000014f4f9824 */ /* 0x000fe200078e0a03 */
[----:B-1----:R-:W-:Y:S02]  /*c280*/  IADD3 R89, P1, PT, R22, R2, RZ ;  /* 0x0000000216597210 */ /* 0x002fe40007f3e0ff */
[----:B------:R-:W-:-:S02]  /*c290*/  SEL R20, R38, R20, !P6 ;  /* 0x0000001426147207 */ /* 0x000fc40007000000 */
[----:B------:R-:W-:Y:S02]  /*c2a0*/  LEA.HI.X.SX32 R22, R22, R0, 0x1, P1 ;  /* 0x0000000016167211 */ /* 0x000fe400008f0eff */
[----:B------:R-:W-:Y:S01]  /*c2b0*/  PRMT R83, RZ, 0x7610, R83 ;  /* 0x00007610ff537816 */ /* 0x000fe20000000053 */
[----:B------:R-:W-:-:S05]  /*c2c0*/  IMAD R20, R20, UR9, RZ ;  /* 0x0000000914147c24 */ /* 0x000fca000f8e02ff */
[----:B------:R-:W-:-:S04]  /*c2d0*/  IADD3 R76, P1, PT, R20, R2, RZ ;  /* 0x00000002144c7210 */ /* 0x000fc80007f3e0ff */
[----:B0-----:R-:W-:Y:S02]  /*c2e0*/  LEA.HI.X.SX32 R77, R20, R0, 0x1, P1 ;  /* 0x00000000144d7211 */ /* 0x001fe400008f0eff */
[----:B------:R-:W-:Y:S02]  /*c2f0*/  PRMT R47, RZ, 0x7610, R47 ;  /* 0x00007610ff2f7816 */ /* 0x000fe4000000002f */
[----:B--2---:R-:W-:Y:S01]  /*c300*/  ISETP.GE.AND P2, PT, R75, RZ, PT ;  /* 0x000000ff4b00720c */ /* 0x004fe20003f46270 */
[----:B----4-:R0:W-:Y:S04]  /*c310*/  STL [R1+0x7f0], R85 ;  /* 0x0007f05501007387 */ /* 0x0101e80000100800 */
[----:B0-----:R-:W2:Y:S04]  /*c320*/  LDL.LU R85, [R1+0x8] ;  /* 0x0000080001557983 */ /* 0x001ea80000300800 */
[----:B------:R-:W4:Y:S04]  /*c330*/  LDL R74, [R1+0xc90] ;  /* 0x000c9000014a7983 */ /* 0x000f280000100800 */
[----:B------:R-:W4:Y:S04]  /*c340*/  LDL R75, [R1+0xc54] ;  /* 0x000c5400014b7983 */ /* 0x000f280000100800 */
[----:B---3--:R0:W-:Y:S04]  /*c350*/  STL [R1+0x7e8], R15 ;  /* 0x0007e80f01007387 */ /* 0x0081e80000100800 */
[----:B------:R1:W-:Y:S01]  /*c360*/  STL [R1+0x7ec], R80 ;  /* 0x0007ec5001007387 */ /* 0x0003e20000100800 */
[----:B0-----:R-:W-:-:S04]  /*c370*/  IMAD.MOV.U32 R15, RZ, RZ, R8 ;  /* 0x000000ffff0f7224 */ /* 0x001fc800078e0008 */
[----:B------:R-:W-:Y:S01]  /*c380*/  @!P2 IMAD.MOV R15, RZ, RZ, -R15 ;  /* 0x000000ffff0fa224 */ /* 0x000fe200078e0a0f */
[C---:B-1----:R-:W-:Y:S01]  /*c390*/  IADD3 R80, P2, PT, R23.reuse, R2, RZ ;  /* 0x0000000217507210 */ /* 0x042fe20007f5e0ff */
[----:B------:R-:W-:Y:S03]  /*c3a0*/  STL [R1+0x388], R89 ;  /* 0x0003885901007387 */ /* 0x000fe60000100800 */
[----:B------:R-:W-:Y:S01]  /*c3b0*/  LEA.HI.X.SX32 R81, R23, R0, 0x1, P2 ;  /* 0x0000000017517211 */ /* 0x000fe200010f0eff */
[----:B------:R-:W-:Y:S01]  /*c3c0*/  STL [R1+0x898], R80 ;  /* 0x0008985001007387 */ /* 0x000fe20000100800 */
[----:B------:R-:W-:-:S03]  /*c3d0*/  @P0 IMAD.MOV.U32 R23, RZ, RZ, R22 ;  /* 0x000000ffff170224 */ /* 0x000fc600078e0016 */
[----:B------:R0:W-:Y:S01]  /*c3e0*/  STL [R1+0x384], R22 ;  /* 0x0003841601007387 */ /* 0x0001e20000100800 */
[----:B------:R-:W-:Y:S01]  /*c3f0*/  PRMT R78, RZ, 0x7610, R78 ;  /* 0x00007610ff4e7816 */ /* 0x000fe2000000004e */
[----:B0-----:R-:W-:-:S05]  /*c400*/  @P0 IMAD.MOV.U32 R22, RZ, RZ, R89 ;  /* 0x000000ffff160224 */ /* 0x001fca00078e0059 */
[----:B------:R0:W3:Y:S02]  /*c410*/  @P0 LDG.E.U8 R83, desc[UR22][R22.64] ;  /* 0x0000001616530981 */ /* 0x0000e4000c1e1100 */
[----:B0-----:R-:W-:Y:S02]  /*c420*/  @P0 IMAD.MOV.U32 R22, RZ, RZ, R80 ;  /* 0x000000ffff160224 */ /* 0x001fe400078e0050 */
[----:B------:R-:W-:-:S05]  /*c430*/  @P0 IMAD.MOV.U32 R23, RZ, RZ, R81 ;  /* 0x000000ffff170224 */ /* 0x000fca00078e0051 */
[----:B------:R0:W3:Y:S02]  /*c440*/  @P0 LDG.E.U8 R78, desc[UR22][R22.64] ;  /* 0x00000016164e0981 */ /* 0x0000e4000c1e1100 */
[----:B0-----:R-:W-:Y:S02]  /*c450*/  @P0 IMAD.MOV.U32 R22, RZ, RZ, R76 ;  /* 0x000000ffff160224 */ /* 0x001fe400078e004c */
[----:B------:R-:W-:-:S05]  /*c460*/  @P0 IMAD.MOV.U32 R23, RZ, RZ, R77 ;  /* 0x000000ffff170224 */ /* 0x000fca00078e004d */
[----:B------:R-:W3:Y:S01]  /*c470*/  @P0 LDG.E.U8 R47, desc[UR22][R22.64] ;  /* 0x00000016162f0981 */ /* 0x000ee2000c1e1100 */
[C---:B------:R-:W-:Y:S02]  /*c480*/  ISETP.GT.U32.AND P2, PT, R3.reuse, R48, PT ;  /* 0x000000300300720c */ /* 0x040fe40003f44070 */
[C---:B------:R-:W-:Y:S01]  /*c490*/  SEL R21, R38.reuse, R21, !P6 ;  /* 0x0000001526157207 */ /* 0x040fe20007000000 */
[----:B------:R-:W-:Y:S01]  /*c4a0*/  @!P3 IMAD.MOV R9, RZ, RZ, -R9 ;  /* 0x000000ffff09b224 */ /* 0x000fe200078e0a09 */
[----:B------:R-:W-:Y:S01]  /*c4b0*/  ISETP.GT.U32.AND P3, PT, R3, R91, PT ;  /* 0x0000005b0300720c */ /* 0x000fe20003f64070 */
[----:B------:R0:W-:Y:S02]  /*c4c0*/  STL [R1+0x8a0], R76 ;  /* 0x0008a04c01007387 */ /* 0x0001e40000100800 */
[----:B------:R-:W-:Y:S01]  /*c4d0*/  IMAD R21, R21, UR9, RZ ;  /* 0x0000000915157c24 */ /* 0x000fe2000f8e02ff */
[----:B------:R-:W-:-:S05]  /*c4e0*/  SEL R18, R38, R18, !P6 ;  /* 0x0000001226127207 */ /* 0x000fca0007000000 */
[----:B------:R-:W-:Y:S01]  /*c4f0*/  @!P2 IMAD.IADD R48, R48, 0x1, -R3 ;  /* 0x000000013030a824 */ /* 0x000fe200078e0a03 */
[----:B------:R1:W-:Y:S01]  /*c500*/  STL [R1+0x894], R81 ;  /* 0x0008945101007387 */ /* 0x0003e20000100800 */
[----:B------:R-:W-:-:S03]  /*c510*/  SEL R19, R38, R19, !P6 ;  /* 0x0000001326137207 */ /* 0x000fc60007000000 */
[----:B------:R-:W-:Y:S01]  /*c520*/  STL [R1+0x89c], R77 ;  /* 0x00089c4d01007387 */ /* 0x000fe20000100800 */
[----:B------:R-:W-:-:S03]  /*c530*/  IMAD R18, R18, UR9, RZ ;  /* 0x0000000912127c24 */ /* 0x000fc6000f8e02ff */
[----:B------:R-:W3:Y:S01]  /*c540*/  LDL R80, [R1+0xd68] ;  /* 0x000d680001507983 */ /* 0x000ee20000100800 */
[----:B------:R-:W-:Y:S02]  /*c550*/  IMAD R19, R19, UR9, RZ ;  /* 0x0000000913137c24 */ /* 0x000fe4000f8e02ff */
[----:B------:R-:W-:Y:S01]  /*c560*/  @!P3 IMAD.IADD R91, R91, 0x1, -R3 ;  /* 0x000000015b5bb824 */ /* 0x000fe200078e0a03 */
[----:B------:R-:W-:Y:S02]  /*c570*/  PRMT R84, RZ, 0x7610, R84 ;  /* 0x00007610ff547816 */ /* 0x000fe40000000054 */
[----:B------:R-:W-:Y:S02]  /*c580*/  PRMT R86, RZ, 0x7610, R86 ;  /* 0x00007610ff567816 */ /* 0x000fe40000000056 */
[----:B------:R-:W-:Y:S02]  /*c590*/  PRMT R42, RZ, 0x7610, R42 ;  /* 0x00007610ff2a7816 */ /* 0x000fe4000000002a */
[----:B--2---:R-:W-:-:S02]  /*c5a0*/  ISETP.GT.U32.AND P1, PT, R3, R85, PT ;  /* 0x000000550300720c */ /* 0x004fc40003f24070 */
[----:B----4-:R-:W-:-:S11]  /*c5b0*/  ISETP.GE.AND P2, PT, R75, RZ, PT ;  /* 0x000000ff4b00720c */ /* 0x010fd60003f46270 */
[----:B------:R-:W-:Y:S01]  /*c5c0*/  @!P1 IMAD.IADD R85, R85, 0x1, -R3 ;  /* 0x0000000155559824 */ /* 0x000fe200078e0a03 */
[----:B0-----:R-:W-:-:S04]  /*c5d0*/  IADD3 R76, P1, PT, R21, R2, RZ ;  /* 0x00000002154c7210 */ /* 0x001fc80007f3e0ff */
[----:B-1----:R-:W-:Y:S01]  /*c5e0*/  LEA.HI.X.SX32 R81, R21, R0, 0x1, P1 ;  /* 0x0000000015517211 */ /* 0x002fe200008f0eff */
[----:B------:R-:W-:Y:S01]  /*c5f0*/  @!P2 IMAD.MOV R6, RZ, RZ, -R6 ;  /* 0x000000ffff06a224 */ /* 0x000fe200078e0a06 */
[----:B------:R-:W-:Y:S02]  /*c600*/  IADD3 R89, P2, PT, R18, R2, RZ ;  /* 0x0000000212597210 */ /* 0x000fe40007f5e0ff */
[----:B------:R-:W-:Y:S01]  /*c610*/  ISETP.GE.AND P3, PT, R74, RZ, PT ;  /* 0x000000ff4a00720c */ /* 0x000fe20003f66270 */
[----:B------:R-:W-:Y:S01]  /*c620*/  IMAD.MOV.U32 R74, RZ, RZ, R92 ;  /* 0x000000ffff4a7224 */ /* 0x000fe200078e005c */
[----:B------:R-:W-:Y:S01]  /*c630*/  LEA.HI.X.SX32 R92, R18, R0, 0x1, P2 ;  /* 0x00000000125c7211 */ /* 0x000fe200010f0eff */
[----:B------:R-:W-:Y:S01]  /*c640*/  @P0 IMAD.MOV.U32 R18, RZ, RZ, R76 ;  /* 0x000000ffff120224 */ /* 0x000fe200078e004c */
[----:B---3--:R0:W-:Y:S04]  /*c650*/  STL [R1+0x7d0], R78 ;  /* 0x0007d04e01007387 */ /* 0x0081e80000100800 */
[----:B0-----:R-:W2:Y:S04]  /*c660*/  LDL R78, [R1+0xda0] ;  /* 0x000da000014e7983 */ /* 0x001ea80000100800 */
[----:B------:R-:W3:Y:S04]  /*c670*/  LDL.LU R77, [R1+0x18] ;  /* 0x00001800014d7983 */ /* 0x000ee80000300800 */
[----:B------:R-:W4:Y:S04]  /*c680*/  LDL.LU R75, [R1+0x14] ;  /* 0x00001400014b7983 */ /* 0x000f280000300800 */
[----:B------:R-:W-:Y:S04]  /*c690*/  STL [R1+0x7e4], R83 ;  /* 0x0007e45301007387 */ /* 0x000fe80000100800 */
[----:B------:R-:W-:Y:S04]  /*c6a0*/  STL [R1+0x3d8], R76 ;  /* 0x0003d84c01007387 */ /* 0x000fe80000100800 */
[----:B------:R0:W-:Y:S02]  /*c6b0*/  STL [R1+0x7cc], R47 ;  /* 0x0007cc2f01007387 */ /* 0x0001e40000100800 */
[----:B0-----:R-:W-:-:S04]  /*c6c0*/  IADD3 R47, P1, PT, R19, R2, RZ ;  /* 0x00000002132f7210 */ /* 0x001fc80007f3e0ff */
[----:B------:R-:W-:Y:S01]  /*c6d0*/  LEA.HI.X.SX32 R83, R19, R0, 0x1, P1 ;  /* 0x0000000013537211 */ /* 0x000fe200008f0eff */
[----:B------:R-:W-:-:S05]  /*c6e0*/  @P0 IMAD.MOV.U32 R19, RZ, RZ, R81 ;  /* 0x000000ffff130224 */ /* 0x000fca00078e0051 */
[----:B------:R0:W3:Y:S02]  /*c6f0*/  @P0 LDG.E.U8 R84, desc[UR22][R18.64] ;  /* 0x0000001612540981 */ /* 0x0000e4000c1e1100 */
[----:B0-----:R-:W-:Y:S02]  /*c700*/  @P0 IMAD.MOV.U32 R18, RZ, RZ, R89 ;  /* 0x000000ffff120224 */ /* 0x001fe400078e0059 */
[----:B------:R-:W-:-:S05]  /*c710*/  @P0 IMAD.MOV.U32 R19, RZ, RZ, R92 ;  /* 0x000000ffff130224 */ /* 0x000fca00078e005c */
[----:B------:R0:W4:Y:S02]  /*c720*/  @P0 LDG.E.U8 R86, desc[UR22][R18.64] ;  /* 0x0000001612560981 */ /* 0x000124000c1e1100 */
[----:B0-----:R-:W-:Y:S02]  /*c730*/  @P0 IMAD.MOV.U32 R18, RZ, RZ, R47 ;  /* 0x000000ffff120224 */ /* 0x001fe400078e002f */
[----:B------:R-:W-:-:S05]  /*c740*/  @P0 IMAD.MOV.U32 R19, RZ, RZ, R83 ;  /* 0x000000ffff130224 */ /* 0x000fca00078e0053 */
[----:B------:R-:W4:Y:S04]  /*c750*/  @P0 LDG.E.U8 R42, desc[UR22][R18.64] ;  /* 0x00000016122a0981 */ /* 0x000f28000c1e1100 */
[----:B------:R-:W-:Y:S04]  /*c760*/  STL [R1+0x3f8], R89 ;  /* 0x0003f85901007387 */ /* 0x000fe80000100800 */
[----:B------:R0:W-:Y:S04]  /*c770*/  STL [R1+0x3d4], R81 ;  /* 0x0003d45101007387 */ /* 0x0001e80000100800 */
[----:B------:R-:W-:Y:S04]  /*c780*/  STL [R1+0x418], R47 ;  /* 0x0004182f01007387 */ /* 0x000fe80000100800 */
[----:B------:R-:W-:Y:S04]  /*c790*/  STL [R1+0x3f4], R92 ;  /* 0x0003f45c01007387 */ /* 0x000fe80000100800 */
[----:B0-----:R-:W4:Y:S01]  /*c7a0*/  LDL.LU R81, [R1+0xfc4] ;  /* 0x000fc40001517983 */ /* 0x001f220000300800 */
[----:B------:R-:W-:Y:S01]  /*c7b0*/  @!P3 IMAD.MOV R7, RZ, RZ, -R7 ;  /* 0x000000ffff07b224 */ /* 0x000fe200078e0a07 */
[----:B------:R-:W-:-:S02]  /*c7c0*/  ISETP.GT.U32.AND P3, PT, R3, R91, PT ;  /* 0x0000005b0300720c */ /* 0x000fc40003f64070 */
[C---:B------:R-:W-:Y:S01]  /*c7d0*/  ISETP.GT.U32.AND P1, PT, R3.reuse, R85, PT ;  /* 0x000000550300720c */ /* 0x040fe20003f24070 */
[----:B------:R-:W4:Y:S01]  /*c7e0*/  LDL.LU R76, [R1+0xfc0] ;  /* 0x000fc000014c7983 */ /* 0x000f220000300800 */
[----:B------:R-:W-:Y:S02]  /*c7f0*/  ISETP.GT.U32.AND P2, PT, R3, R48, PT ;  /* 0x000000300300720c */ /* 0x000fe40003f44070 */
[C---:B------:R-:W-:Y:S02]  /*c800*/  SEL R16, R38.reuse, R16, !P6 ;  /* 0x0000001026107207 */ /* 0x040fe40007000000 */
[----:B------:R-:W-:-:S05]  /*c810*/  SEL R17, R38, R17, !P6 ;  /* 0x0000001126117207 */ /* 0x000fca0007000000 */
[--C-:B------:R-:W-:Y:S01]  /*c820*/  @!P3 IMAD.IADD R91, R91, 0x1, -R3.reuse ;  /* 0x000000015b5bb824 */ /* 0x100fe200078e0a03 */
[----:B------:R-:W-:Y:S01]  /*c830*/  ISETP.GE.AND P3, PT, R80, RZ, PT ;  /* 0x000000ff5000720c */ /* 0x000fe20003f66270 */
[----:B------:R-:W-:Y:S02]  /*c840*/  IMAD R16, R16, UR9, RZ ;  /* 0x0000000910107c24 */ /* 0x000fe4000f8e02ff */
[----:B------:R-:W-:Y:S01]  /*c850*/  IMAD R17, R17, UR9, RZ ;  /* 0x0000000911117c24 */ /* 0x000fe2000f8e02ff */
[----:B------:R0:W-:Y:S01]  /*c860*/  STL [R1+0x414], R83 ;  /* 0x0004145301007387 */ /* 0x0001e20000100800 */
[--C-:B------:R-:W-:Y:S01]  /*c870*/  @!P1 IMAD.IADD R85, R85, 0x1, -R3.reuse ;  /* 0x0000000155559824 */ /* 0x100fe200078e0a03 */
[----:B------:R-:W-:Y:S01]  /*c880*/  IADD3 R89, P1, PT, R16, R2, RZ ;  /* 0x0000000210597210 */ /* 0x000fe20007f3e0ff */
[----:B------:R-:W-:Y:S01]  /*c890*/  @!P2 IMAD.IADD R48, R48, 0x1, -R3 ;  /* 0x000000013030a824 */ /* 0x000fe200078e0a03 */
[----:B------:R-:W-:-:S05]  /*c8a0*/  SEL R14, R38, R14, !P6 ;  /* 0x0000000e260e7207 */ /* 0x000fca0007000000 */
[----:B------:R-:W-:Y:S01]  /*c8b0*/  @!P3 IMAD.MOV R90, RZ, RZ, -R90 ;  /* 0x000000ffff5ab224 */ /* 0x000fe200078e0a5a */
[----:B0-----:R-:W-:Y:S02]  /*c8c0*/  IADD3 R83, P3, PT, R17, R2, RZ ;  /* 0x0000000211537210 */ /* 0x001fe40007f7e0ff */
[----:B------:R-:W-:Y:S01]  /*c8d0*/  LEA.HI.X.SX32 R16, R16, R0, 0x1, P1 ;  /* 0x0000000010107211 */ /* 0x000fe200008f0eff */
[----:B------:R-:W-:Y:S01]  /*c8e0*/  IMAD R14, R14, UR9, RZ ;  /* 0x000000090e0e7c24 */ /* 0x000fe2000f8e02ff */
[----:B------:R-:W-:Y:S02]  /*c8f0*/  PRMT R87, RZ, 0x7610, R87 ;  /* 0x00007610ff577816 */ /* 0x000fe40000000057 */
[----:B------:R-:W-:Y:S02]  /*c900*/  PRMT R8, RZ, 0x7610, R8 ;  /* 0x00007610ff087816 */ /* 0x000fe40000000008 */
[----:B--2---:R-:W-:Y:S01]  /*c910*/  ISETP.GE.AND P2, PT, R78, RZ, PT ;  /* 0x000000ff4e00720c */ /* 0x004fe20003f46270 */
[----:B---3--:R0:W-:Y:S04]  /*c920*/  STL [R1+0x7c8], R84 ;  /* 0x0007c85401007387 */ /* 0x0081e80000100800 */
[----:B0-----:R-:W2:Y:S04]  /*c930*/  LDL.LU R84, [R1+0x28] ;  /* 0x0000280001547983 */ /* 0x001ea80000300800 */
[----:B------:R-:W3:Y:S04]  /*c940*/  LDL.LU R92, [R1+0xfbc] ;  /* 0x000fbc00015c7983 */ /* 0x000ee80000300800 */
[----:B------:R-:W3:Y:S04]  /*c950*/  LDL R80, [R1+0xcf0] ;  /* 0x000cf00001507983 */ /* 0x000ee80000100800 */
[----:B------:R-:W3:Y:S04]  /*c960*/  LDL R78, [R1+0xca4] ;  /* 0x000ca400014e7983 */ /* 0x000ee80000100800 */
[----:B------:R-:W-:Y:S04]  /*c970*/  STL [R1+0x438], R89 ;  /* 0x0004385901007387 */ /* 0x000fe80000100800 */
[----:B----4-:R0:W-:Y:S04]  /*c980*/  STL [R1+0x7b0], R42 ;  /* 0x0007b02a01007387 */ /* 0x0101e80000100800 */
[----:B------:R-:W-:Y:S04]  /*c990*/  STL [R1+0x458], R83 ;  /* 0x0004585301007387 */ /* 0x000fe80000100800 */
[----:B------:R1:W-:Y:S04]  /*c9a0*/  STL [R1+0x7c4], R86 ;  /* 0x0007c45601007387 */ /* 0x0003e80000100800 */
[----:B------:R4:W-:Y:S01]  /*c9b0*/  STL [R1+0x434], R16 ;  /* 0x0004341001007387 */ /* 0x0009e20000100800 */
[----:B0-----:R-:W-:-:S02]  /*c9c0*/  IADD3 R42, P1, PT, R14, R2, RZ ;  /* 0x000000020e2a7210 */ /* 0x001fc40007f3e0ff */
[-C--:B-1----:R-:W-:Y:S01]  /*c9d0*/  LEA.HI.X.SX32 R86, R17, R0.reuse, 0x1, P3 ;  /* 0x0000000011567211 */ /* 0x082fe200018f0eff */
[----:B------:R-:W-:Y:S02]  /*c9e0*/  @P0 IMAD.MOV.U32 R17, RZ, RZ, R16 ;  /* 0x000000ffff110224 */ /* 0x000fe400078e0010 */
[----:B----4-:R-:W-:Y:S01]  /*c9f0*/  @P0 IMAD.MOV.U32 R16, RZ, RZ, R89 ;  /* 0x000000ffff100224 */ /* 0x010fe200078e0059 */
[----:B------:R-:W-:Y:S02]  /*ca00*/  PRMT R81, RZ, 0x7610, R81 ;  /* 0x00007610ff517816 */ /* 0x000fe40000000051 */
[----:B------:R-:W-:Y:S02]  /*ca10*/  LEA.HI.X.SX32 R47, R14, R0, 0x1, P1 ;  /* 0x000000000e2f7211 */ /* 0x000fe400008f0eff */
[----:B------:R0:W4:Y:S02]  /*ca20*/  @P0 LDG.E.U8 R87, desc[UR22][R16.64] ;  /* 0x0000001610570981 */ /* 0x000124000c1e1100 */
[----:B0-----:R-:W-:-:S02]  /*ca30*/  @P0 IMAD.MOV.U32 R16, RZ, RZ, R83 ;  /* 0x000000ffff100224 */ /* 0x001fc400078e0053 */
[----:B------:R-:W-:-:S05]  /*ca40*/  @P0 IMAD.MOV.U32 R17, RZ, RZ, R86 ;  /* 0x000000ffff110224 */ /* 0x000fca00078e0056 */
[----:B------:R0:W4:Y:S02]  /*ca50*/  @P0 LDG.E.U8 R81, desc[UR22][R16.64] ;  /* 0x0000001610510981 */ /* 0x000124000c1e1100 */
[----:B0-----:R-:W-:Y:S02]  /*ca60*/  @P0 IMAD.MOV.U32 R16, RZ, RZ, R42 ;  /* 0x000000ffff100224 */ /* 0x001fe400078e002a */
[----:B------:R-:W-:-:S05]  /*ca70*/  @P0 IMAD.MOV.U32 R17, RZ, RZ, R47 ;  /* 0x000000ffff110224 */ /* 0x000fca00078e002f */
[----:B------:R-:W4:Y:S01]  /*ca80*/  @P0 LDG.E.U8 R8, desc[UR22][R16.64] ;  /* 0x0000001610080981 */ /* 0x000f22000c1e1100 */
[C---:B------:R-:W-:Y:S01]  /*ca90*/  ISETP.GT.U32.AND P3, PT, R3.reuse, R75, PT ;  /* 0x0000004b0300720c */ /* 0x040fe20003f64070 */
[----:B------:R-:W-:Y:S01]  /*caa0*/  @!P2 IMAD.MOV R88, RZ, RZ, -R88 ;  /* 0x000000ffff58a224 */ /* 0x000fe200078e0a58 */
[----:B------:R-:W-:Y:S01]  /*cab0*/  ISETP.GT.U32.AND P2, PT, R3, R77, PT ;  /* 0x0000004d0300720c */ /* 0x000fe20003f44070 */
[----:B------:R-:W-:Y:S01]  /*cac0*/  STL [R1+0x478], R42 ;  /* 0x0004782a01007387 */ /* 0x000fe20000100800 */
[----:B------:R-:W-:-:S03]  /*cad0*/  SEL R30, R38, R30, !P6 ;  /* 0x0000001e261e7207 */ /* 0x000fc60007000000 */
[----:B------:R-:W-:Y:S01]  /*cae0*/  STL [R1+0x454], R86 ;  /* 0x0004545601007387 */ /* 0x000fe20000100800 */
[----:B------:R-:W-:-:S03]  /*caf0*/  SEL R13, R38, R13, !P6 ;  /* 0x0000000d260d7207 */ /* 0x000fc60007000000 */
[----:B------:R0:W-:Y:S02]  /*cb00*/  STL [R1+0x474], R47 ;  /* 0x0004742f01007387 */ /* 0x0001e40000100800 */
[--C-:B------:R-:W-:Y:S01]  /*cb10*/  @!P3 IMAD.IADD R75, R75, 0x1, -R3.reuse ;  /* 0x000000014b4bb824 */ /* 0x100fe200078e0a03 */
[----:B------:R-:W-:Y:S01]  /*cb20*/  SEL R12, R38, R12, !P6 ;  /* 0x0000000c260c7207 */ /* 0x000fe20007000000 */
[----:B------:R-:W-:Y:S02]  /*cb30*/  @!P2 IMAD.IADD R77, R77, 0x1, -R3 ;  /* 0x000000014d4da824 */ /* 0x000fe400078e0a03 */
[----:B------:R-:W-:Y:S02]  /*cb40*/  IMAD R30, R30, UR9, RZ ;  /* 0x000000091e1e7c24 */ /* 0x000fe4000f8e02ff */
[----:B------:R-:W-:Y:S02]  /*cb50*/  IMAD R13, R13, UR9, RZ ;  /* 0x000000090d0d7c24 */ /* 0x000fe4000f8e02ff */
[----:B------:R-:W-:Y:S01]  /*cb60*/  IMAD R12, R12, UR9, RZ ;  /* 0x000000090c0c7c24 */ /* 0x000fe2000f8e02ff */
[----:B------:R-:W-:-:S02]  /*cb70*/  PRMT R76, RZ, 0x7610, R76 ;  /* 0x00007610ff4c7816 */ /* 0x000fc4000000004c */
[----:B--2---:R-:W-:Y:S02]  /*cb80*/  ISETP.GT.U32.AND P1, PT, R3, R84, PT ;  /* 0x000000540300720c */ /* 0x004fe40003f24070 */
[----:B---3--:R-:W-:Y:S02]  /*cb90*/  ISETP.GE.AND P2, PT, R80, RZ, PT ;  /* 0x000000ff5000720c */ /* 0x008fe40003f46270 */
[----:B------:R-:W-:-:S09]  /*cba0*/  ISETP.GE.AND P3, PT, R78, RZ, PT ;  /* 0x000000ff4e00720c */ /* 0x000fd20003f66270 */
[----:B------:R-:W-:Y:S02]  /*cbb0*/  @!P1 IMAD.IADD R84, R84, 0x1, -R3 ;  /* 0x0000000154549824 */ /* 0x000fe400078e0a03 */
[----:B------:R-:W-:Y:S02]  /*cbc0*/  IMAD.MOV.U32 R78, RZ, RZ, R74 ;  /* 0x000000ffff4e7224 */ /* 0x000fe400078e004a */
[----:B------:R-:W-:Y:S01]  /*cbd0*/  @!P3 IMAD.MOV R91, RZ, RZ, -R91 ;  /* 0x000000ffff5bb224 */ /* 0x000fe200078e0a5b */
[----:B------:R-:W-:-:S04]  /*cbe0*/  IADD3 R74, P3, PT, R13, R2, RZ ;  /* 0x000000020d4a7210 */ /* 0x000fc80007f7e0ff */
[----:B0-----:R-:W-:Y:S02]  /*cbf0*/  LEA.HI.X.SX32 R47, R13, R0, 0x1, P3 ;  /* 0x000000000d2f7211 */ /* 0x001fe400018f0eff */
[----:B------:R-:W-:Y:S01]  /*cc00*/  PRMT R92, RZ, 0x7610, R92 ;  /* 0x00007610ff5c7816 */ /* 0x000fe2000000005c */
[----:B----4-:R0:W-:Y:S04]  /*cc10*/  STL [R1+0x7a8], R81 ;  /* 0x0007a85101007387 */ /* 0x0101e80000100800 */
[----:B0-----:R-:W2:Y:S04]  /*cc20*/  LDL R81, [R1+0xdb8] ;  /* 0x000db80001517983 */ /* 0x001ea80000100800 */
[----:B------:R0:W-:Y:S04]  /*cc30*/  STL [R1+0x7a4], R8 ;  /* 0x0007a40801007387 */ /* 0x0001e80000100800 */
[----:B------:R-:W3:Y:S04]  /*cc40*/  LDL R80, [R1+0xde0] ;  /* 0x000de00001507983 */ /* 0x000ee80000100800 */
[----:B------:R-:W4:Y:S01]  /*cc50*/  LDL.LU R83, [R1+0x24] ;  /* 0x0000240001537983 */ /* 0x000f220000300800 */
[----:B0-----:R-:W-:-:S03]  /*cc60*/  IMAD.MOV.U32 R8, RZ, RZ, R79 ;  /* 0x000000ffff087224 */ /* 0x001fc600078e004f */
[----:B------:R-:W2:Y:S04]  /*cc70*/  LDL.LU R79, [R1+0x34] ;  /* 0x00003400014f7983 */ /* 0x000ea80000300800 */
[----:B------:R0:W-:Y:S02]  /*cc80*/  STL [R1+0x7ac], R87 ;  /* 0x0007ac5701007387 */ /* 0x0001e40000100800 */
[----:B0-----:R-:W-:-:S04]  /*cc90*/  IADD3 R87, P1, PT, R30, R2, RZ ;  /* 0x000000021e577210 */ /* 0x001fc80007f3e0ff */
[----:B------:R-:W-:Y:S02]  /*cca0*/  LEA.HI.X.SX32 R86, R30, R0, 0x1, P1 ;  /* 0x000000001e567211 */ /* 0x000fe400008f0eff */
[----:B------:R-:W-:-:S03]  /*ccb0*/  IADD3 R42, P1, PT, R12, R2, RZ ;  /* 0x000000020c2a7210 */ /* 0x000fc60007f3e0ff */
[----:B------:R-:W-:Y:S01]  /*ccc0*/  @P0 IMAD.MOV.U32 R13, RZ, RZ, R86 ;  /* 0x000000ffff0d0224 */ /* 0x000fe200078e0056 */
[----:B------:R-:W-:Y:S01]  /*ccd0*/  LEA.HI.X.SX32 R89, R12, R0, 0x1, P1 ;  /* 0x000000000c597211 */ /* 0x000fe200008f0eff */
[----:B------:R-:W-:-:S05]  /*cce0*/  @P0 IMAD.MOV.U32 R12, RZ, RZ, R87 ;  /* 0x000000ffff0c0224 */ /* 0x000fca00078e0057 */
[----:B------:R0:W2:Y:S02]  /*ccf0*/  @P0 LDG.E.U8 R76, desc[UR22][R12.64] ;  /* 0x000000160c4c0981 */ /* 0x0000a4000c1e1100 */
[----:B0-----:R-:W-:Y:S02]  /*cd00*/  @P0 IMAD.MOV.U32 R12, RZ, RZ, R74 ;  /* 0x000000ffff0c0224 */ /* 0x001fe400078e004a */
[----:B------:R-:W-:-:S05]  /*cd10*/  @P0 IMAD.MOV.U32 R13, RZ, RZ, R47 ;  /* 0x000000ffff0d0224 */ /* 0x000fca00078e002f */
[----:B------:R0:W3:Y:S04]  /*cd20*/  @P0 LDG.E.U8 R92, desc[UR22][R12.64] ;  /* 0x000000160c5c0981 */ /* 0x0000e8000c1e1100 */
[----:B------:R-:W-:Y:S04]  /*cd30*/  STL [R1+0x498], R87 ;  /* 0x0004985701007387 */ /* 0x000fe80000100800 */
[----:B------:R-:W-:Y:S04]  /*cd40*/  STL [R1+0x4b8], R74 ;  /* 0x0004b84a01007387 */ /* 0x000fe80000100800 */
[----:B------:R1:W-:Y:S01]  /*cd50*/  STL [R1+0x494], R86 ;  /* 0x0004945601007387 */ /* 0x0003e20000100800 */
[----:B------:R-:W-:-:S03]  /*cd60*/  PRMT R39, RZ, 0x7610, R39 ;  /* 0x00007610ff277816 */ /* 0x000fc60000000027 */
[----:B------:R-:W-:Y:S01]  /*cd70*/  STL [R1+0x4d8], R42 ;  /* 0x0004d82a01007387 */ /* 0x000fe20000100800 */
[----:B0-----:R-:W-:-:S03]  /*cd80*/  @P0 IMAD.MOV.U32 R12, RZ, RZ, R42 ;  /* 0x000000ffff0c0224 */ /* 0x001fc600078e002a */
[----:B------:R-:W-:Y:S01]  /*cd90*/  STL [R1+0x4b4], R47 ;  /* 0x0004b42f01007387 */ /* 0x000fe20000100800 */
[----:B------:R-:W-:-:S03]  /*cda0*/  @P0 IMAD.MOV.U32 R13, RZ, RZ, R89 ;  /* 0x000000ffff0d0224 */ /* 0x000fc600078e0059 */
[----:B-1----:R-:W4:Y:S04]  /*cdb0*/  LDL.LU R86, [R1+0xfb8] ;  /* 0x000fb80001567983 */ /* 0x002f280000300800 */
[----:B------:R-:W4:Y:S04]  /*cdc0*/  LDL.LU R87, [R1+0xfb4] ;  /* 0x000fb40001577983 */ /* 0x000f280000300800 */
[----:B------:R-:W-:Y:S04]  /*cdd0*/  STL [R1+0x4d4], R89 ;  /* 0x0004d45901007387 */ /* 0x000fe80000100800 */
[----:B------:R0:W4:Y:S04]  /*cde0*/  @P0 LDG.E.U8 R39, desc[UR22][R12.64] ;  /* 0x000000160c270981 */ /* 0x000128000c1e1100 */
[----:B--2---:R1:W-:Y:S04]  /*cdf0*/  STL [R1+0x790], R76 ;  /* 0x0007904c01007387 */ /* 0x0043e80000100800 */
[----:B-1----:R-:W2:Y:S04]  /*ce00*/  LDL.LU R76, [R1+0x30] ;  /* 0x00003000014c7983 */ /* 0x002ea80000300800 */
[----:B------:R-:W2:Y:S04]  /*ce10*/  LDL.LU R47, [R1+0xfb0] ;  /* 0x000fb000012f7983 */ /* 0x000ea80000300800 */
[----:B------:R-:W2:Y:S04]  /*ce20*/  LDL.LU R74, [R1+0xfac] ;  /* 0x000fac00014a7983 */ /* 0x000ea80000300800 */
[----:B---3--:R1:W-:Y:S04]  /*ce30*/  STL [R1+0x78c], R92 ;  /* 0x00078c5c01007387 */ /* 0x0083e80000100800 */
[----:B-1----:R-:W3:Y:S01]  /*ce40*/  LDL.LU R92, [R1+0xfa8] ;  /* 0x000fa800015c7983 */ /* 0x002ee20000300800 */
[----:B------:R-:W-:-:S02]  /*ce50*/  ISETP.GT.U32.AND P3, PT, R3, R75, PT ;  /* 0x0000004b0300720c */ /* 0x000fc40003f64070 */
[C---:B------:R-:W-:Y:S01]  /*ce60*/  ISETP.GT.U32.AND P1, PT, R3.reuse, R84, PT ;  /* 0x000000540300720c */ /* 0x040fe20003f24070 */
[----:B------:R-:W-:Y:S01]  /*ce70*/  @!P2 IMAD.MOV R8, RZ, RZ, -R8 ;  /* 0x000000ffff08a224 */ /* 0x000fe200078e0a08 */
[----:B------:R-:W-:Y:S02]  /*ce80*/  ISETP.GT.U32.AND P2, PT, R3, R77, PT ;  /* 0x0000004d0300720c */ /* 0x000fe40003f44070 */
[C---:B0-----:R-:W-:Y:S02]  /*ce90*/  SEL R13, R38.reuse, R11, !P6 ;  /* 0x0000000b260d7207 */ /* 0x041fe40007000000 */
[----:B------:R-:W-:-:S05]  /*cea0*/  SEL R12, R38, R10, !P6 ;  /* 0x0000000a260c7207 */ /* 0x000fca0007000000 */
[----:B------:R-:W-:Y:S01]  /*ceb0*/  @!P3 IMAD.IADD R75, R75, 0x1, -R3 ;  /* 0x000000014b4bb824 */ /* 0x000fe200078e0a03 */
[----:B------:R-:W-:Y:S01]  /*cec0*/  ISETP.GE.AND P3, PT, R80, RZ, PT ;  /* 0x000000ff5000720c */ /* 0x000fe20003f66270 */
[----:B------:R-:W-:Y:S01]  /*ced0*/  IMAD R13, R13, UR9, RZ ;  /* 0x000000090d0d7c24 */ /* 0x000fe2000f8e02ff */
[----:B------:R-:W-:Y:S01]  /*cee0*/  SEL R11, R38, R9, !P6 ;  /* 0x00000009260b7207 */ /* 0x000fe20007000000 */
[----:B------:R-:W-:Y:S01]  /*cef0*/  IMAD.MOV.U32 R9, RZ, RZ, R85 ;  /* 0x000000ffff097224 */ /* 0x000fe200078e0055 */
[----:B------:R-:W3:Y:S01]  /*cf00*/  LDL R80, [R1+0xdd0] ;  /* 0x000dd00001507983 */ /* 0x000ee20000100800 */
[----:B------:R-:W-:Y:S02]  /*cf10*/  IMAD R12, R12, UR9, RZ ;  /* 0x000000090c0c7c24 */ /* 0x000fe4000f8e02ff */
[--C-:B------:R-:W-:Y:S01]  /*cf20*/  @!P1 IMAD.IADD R84, R84, 0x1, -R3.reuse ;  /* 0x0000000154549824 */ /* 0x100fe200078e0a03 */
[----:B------:R-:W-:Y:S01]  /*cf30*/  IADD3 R89, P1, PT, R13, R2, RZ ;  /* 0x000000020d597210 */ /* 0x000fe20007f3e0ff */
[----:B------:R-:W-:Y:S01]  /*cf40*/  @!P2 IMAD.IADD R77, R77, 0x1, -R3 ;  /* 0x000000014d4da824 */ /* 0x000fe200078e0a03 */
[----:B------:R-:W-:-:S02]  /*cf50*/  ISETP.GE.AND P2, PT, R81, RZ, PT ;  /* 0x000000ff5100720c */ /* 0x000fc40003f46270 */
[----:B------:R-:W3:Y:S01]  /*cf60*/  LDL R81, [R1+0xdf0] ;  /* 0x000df00001517983 */ /* 0x000ee20000100800 */
[----:B------:R-:W-:Y:S01]  /*cf70*/  @!P3 IMAD.MOV R9, RZ, RZ, -R9 ;  /* 0x000000ffff09b224 */ /* 0x000fe200078e0a09 */
[----:B------:R-:W-:Y:S02]  /*cf80*/  IADD3 R42, P3, PT, R12, R2, RZ ;  /* 0x000000020c2a7210 */ /* 0x000fe40007f7e0ff */
[----:B------:R-:W-:Y:S01]  /*cf90*/  STL [R1+0x4f8], R89 ;  /* 0x0004f85901007387 */ /* 0x000fe20000100800 */
[----:B------:R-:W-:-:S03]  /*cfa0*/  LEA.HI.X.SX32 R13, R13, R0, 0x1, P1 ;  /* 0x000000000d0d7211 */ /* 0x000fc600008f0eff */
[----:B------:R-:W-:Y:S04]  /*cfb0*/  STL [R1+0x518], R42 ;  /* 0x0005182a01007387 */ /* 0x000fe80000100800 */
[----:B----4-:R0:W-:Y:S04]  /*cfc0*/  STL [R1+0x788], R39 ;  /* 0x0007882701007387 */ /* 0x0101e80000100800 */
[----:B------:R1:W-:Y:S01]  /*cfd0*/  STL [R1+0x4f4], R13 ;  /* 0x0004f40d01007387 */ /* 0x0003e20000100800 */
[----:B0-----:R-:W-:Y:S01]  /*cfe0*/  LEA.HI.X.SX32 R39, R12, R0, 0x1, P3 ;  /* 0x000000000c277211 */ /* 0x001fe200018f0eff */
[----:B------:R-:W-:Y:S01]  /*cff0*/  @P0 IMAD.MOV.U32 R12, RZ, RZ, R89 ;  /* 0x000000ffff0c0224 */ /* 0x000fe200078e0059 */
[----:B--2---:R-:W-:-:S02]  /*d000*/  PRMT R74, RZ, 0x7610, R74 ;  /* 0x00007610ff4a7816 */ /* 0x004fc4000000004a */
[----:B---3--:R-:W-:-:S06]  /*d010*/  PRMT R92, RZ, 0x7610, R92 ;  /* 0x00007610ff5c7816 */ /* 0x008fcc000000005c */
[----:B------:R0:W2:Y:S02]  /*d020*/  @P0 LDG.E.U8 R92, desc[UR22][R12.64] ;  /* 0x000000160c5c0981 */ /* 0x0000a4000c1e1100 */
[----:B0-----:R-:W-:Y:S02]  /*d030*/  @P0 IMAD.MOV.U32 R12, RZ, RZ, R42 ;  /* 0x000000ffff0c0224 */ /* 0x001fe400078e002a */
[----:B-1----:R-:W-:-:S05]  /*d040*/  @P0 IMAD.MOV.U32 R13, RZ, RZ, R39 ;  /* 0x000000ffff0d0224 */ /* 0x002fca00078e0027 */
[----:B------:R0:W3:Y:S01]  /*d050*/  @P0 LDG.E.U8 R74, desc[UR22][R12.64] ;  /* 0x000000160c4a0981 */ /* 0x0000e2000c1e1100 */
[----:B------:R-:W-:Y:S02]  /*d060*/  IMAD R11, R11, UR9, RZ ;  /* 0x000000090b0b7c24 */ /* 0x000fe4000f8e02ff */
[----:B------:R-:W-:-:S03]  /*d070*/  IMAD.MOV.U32 R10, RZ, RZ, R48 ;  /* 0x000000ffff0a7224 */ /* 0x000fc600078e0030 */
[----:B------:R-:W-:-:S04]  /*d080*/  IADD3 R48, P1, PT, R11, R2, RZ ;  /* 0x000000020b307210 */ /* 0x000fc80007f3e0ff */
[----:B------:R-:W-:Y:S01]  /*d090*/  LEA.HI.X.SX32 R85, R11, R0, 0x1, P1 ;  /* 0x000000000b557211 */ /* 0x000fe200008f0eff */
[----:B0-----:R-:W-:Y:S01]  /*d0a0*/  @P0 IMAD.MOV.U32 R12, RZ, RZ, R48 ;  /* 0x000000ffff0c0224 */ /* 0x001fe200078e0030 */
[----:B------:R-:W-:-:S03]  /*d0b0*/  PRMT R47, RZ, 0x7610, R47 ;  /* 0x00007610ff2f7816 */ /* 0x000fc6000000002f */
[----:B------:R-:W-:Y:S01]  /*d0c0*/  @P0 IMAD.MOV.U32 R13, RZ, RZ, R85 ;  /* 0x000000ffff0d0224 */ /* 0x000fe200078e0055 */
[----:B------:R-:W-:Y:S04]  /*d0d0*/  STL [R1+0x538], R48 ;  /* 0x0005383001007387 */ /* 0x000fe80000100800 */
[----:B------:R0:W4:Y:S04]  /*d0e0*/  @P0 LDG.E.U8 R47, desc[UR22][R12.64] ;  /* 0x000000160c2f0981 */ /* 0x000128000c1e1100 */
[----:B------:R-:W-:Y:S04]  /*d0f0*/  STL [R1+0x514], R39 ;  /* 0x0005142701007387 */ /* 0x000fe80000100800 */
[----:B------:R-:W4:Y:S04]  /*d100*/  LDL.LU R89, [R1+0xfa4] ;  /* 0x000fa40001597983 */ /* 0x000f280000300800 */
[----:B--2---:R1:W-:Y:S04]  /*d110*/  STL [R1+0x784], R92 ;  /* 0x0007845c01007387 */ /* 0x0043e80000100800 */
[----:B-1----:R-:W2:Y:S04]  /*d120*/  LDL.LU R92, [R1+0xfa0] ;  /* 0x000fa000015c7983 */ /* 0x002ea80000300800 */
[----:B------:R-:W-:Y:S04]  /*d130*/  STL [R1+0x534], R85 ;  /* 0x0005345501007387 */ /* 0x000fe80000100800 */
        /* <DEDUP_REMOVED lines=8> */
[C---:B------:R-:W-:Y:S02]  /*d1c0*/  SEL R15, R38.reuse, R15, !P6 ;  /* 0x0000000f260f7207 */ /* 0x040fe40007000000 */
[----:B------:R-:W-:-:S05]  /*d1d0*/  SEL R7, R38, R7, !P6 ;  /* 0x0000000726077207 */ /* 0x000fca0007000000 */
[--C-:B------:R-:W-:Y:S01]  /*d1e0*/  @!P3 IMAD.IADD R79, R79, 0x1, -R3.reuse ;  /* 0x000000014f4fb824 */ /* 0x100fe200078e0a03 */
[----:B------:R-:W-:Y:S01]  /*d1f0*/  ISETP.GE.AND P3, PT, R80, RZ, PT ;  /* 0x000000ff5000720c */ /* 0x000fe20003f66270 */
[----:B------:R-:W-:Y:S01]  /*d200*/  IMAD R15, R15, UR9, RZ ;  /* 0x000000090f0f7c24 */ /* 0x000fe2000f8e02ff */
[----:B------:R-:W-:Y:S01]  /*d210*/  SEL R6, R38, R6, !P6 ;  /* 0x0000000626067207 */ /* 0x000fe20007000000 */
[----:B------:R-:W-:Y:S01]  /*d220*/  @!P1 IMAD.IADD R76, R76, 0x1, -R3 ;  /* 0x000000014c4c9824 */ /* 0x000fe200078e0a03 */
[----:B------:R-:W3:Y:S01]  /*d230*/  LDL R80, [R1+0xe00] ;  /* 0x000e000001507983 */ /* 0x000ee20000100800 */
[----:B0-----:R-:W-:Y:S01]  /*d240*/  IMAD.MOV.U32 R12, RZ, RZ, R77 ;  /* 0x000000ffff0c7224 */ /* 0x001fe200078e004d */
[----:B------:R-:W-:Y:S01]  /*d250*/  IADD3 R77, P1, PT, R15, R2, RZ ;  /* 0x000000020f4d7210 */ /* 0x000fe20007f3e0ff */
[----:B------:R-:W-:Y:S01]  /*d260*/  @!P2 IMAD.IADD R83, R83, 0x1, -R3 ;  /* 0x000000015353a824 */ /* 0x000fe200078e0a03 */
[----:B------:R-:W-:Y:S01]  /*d270*/  ISETP.GE.AND P2, PT, R81, RZ, PT ;  /* 0x000000ff5100720c */ /* 0x000fe20003f46270 */
[----:B------:R-:W-:Y:S01]  /*d280*/  IMAD.MOV.U32 R11, RZ, RZ, R75 ;  /* 0x000000ffff0b7224 */ /* 0x000fe200078e004b */
[----:B------:R-:W3:Y:S01]  /*d290*/  LDL R81, [R1+0xdf4] ;  /* 0x000df40001517983 */ /* 0x000ee20000100800 */
[----:B------:R-:W-:-:S02]  /*d2a0*/  IMAD R7, R7, UR9, RZ ;  /* 0x0000000907077c24 */ /* 0x000fc4000f8e02ff */
[----:B------:R-:W-:Y:S01]  /*d2b0*/  IMAD R6, R6, UR9, RZ ;  /* 0x0000000906067c24 */ /* 0x000fe2000f8e02ff */
[----:B------:R-:W-:Y:S01]  /*d2c0*/  STL [R1+0x558], R77 ;  /* 0x0005584d01007387 */ /* 0x000fe20000100800 */
[----:B------:R-:W-:Y:S01]  /*d2d0*/  @!P3 IMAD.MOV R11, RZ, RZ, -R11 ;  /* 0x000000ffff0bb224 */ /* 0x000fe200078e0a0b */
[----:B------:R-:W-:Y:S02]  /*d2e0*/  LEA.HI.X.SX32 R48, R15, R0, 0x1, P1 ;  /* 0x000000000f307211 */ /* 0x000fe400008f0eff */
[----:B----4-:R0:W-:Y:S01]  /*d2f0*/  STL [R1+0x76c], R47 ;  /* 0x00076c2f01007387 */ /* 0x0101e20000100800 */
[----:B------:R-:W-:-:S04]  /*d300*/  IADD3 R75, P3, PT, R7, R2, RZ ;  /* 0x00000002074b7210 */ /* 0x000fc80007f7e0ff */
[----:B------:R-:W-:Y:S02]  /*d310*/  LEA.HI.X.SX32 R15, R7, R0, 0x1, P3 ;  /* 0x00000000070f7211 */ /* 0x000fe400018f0eff */
[----:B0-----:R-:W-:Y:S01]  /*d320*/  IADD3 R47, P1, PT, R6, R2, RZ ;  /* 0x00000002062f7210 */ /* 0x001fe20007f3e0ff */
[----:B------:R-:W-:-:S03]  /*d330*/  @P0 IMAD.MOV.U32 R7, RZ, RZ, R48 ;  /* 0x000000ffff070224 */ /* 0x000fc600078e0030 */
[----:B------:R-:W-:Y:S01]  /*d340*/  LEA.HI.X.SX32 R85, R6, R0, 0x1, P1 ;  /* 0x0000000006557211 */ /* 0x000fe200008f0eff */
[----:B------:R-:W-:Y:S01]  /*d350*/  @P0 IMAD.MOV.U32 R6, RZ, RZ, R77 ;  /* 0x000000ffff060224 */ /* 0x000fe200078e004d */
[----:B------:R-:W-:Y:S01]  /*d360*/  PRMT R14, RZ, 0x7610, R14 ;  /* 0x00007610ff0e7816 */ /* 0x000fe2000000000e */
[----:B------:R-:W-:Y:S04]  /*d370*/  STL [R1+0x578], R75 ;  /* 0x0005784b01007387 */ /* 0x000fe80000100800 */
[----:B------:R0:W-:Y:S04]  /*d380*/  STL [R1+0x554], R48 ;  /* 0x0005543001007387 */ /* 0x0001e80000100800 */
[----:B------:R1:W-:Y:S04]  /*d390*/  STL [R1+0x598], R47 ;  /* 0x0005982f01007387 */ /* 0x0003e80000100800 */
[----:B------:R-:W-:Y:S04]  /*d3a0*/  STL [R1+0x574], R15 ;  /* 0x0005740f01007387 */ /* 0x000fe80000100800 */
[----:B0-----:R-:W4:Y:S01]  /*d3b0*/  LDL.LU R48, [R1+0xf90] ;  /* 0x000f900001307983 */ /* 0x001f220000300800 */
[----:B--2---:R-:W-:-:S02]  /*d3c0*/  PRMT R92, RZ, 0x7610, R92 ;  /* 0x00007610ff5c7816 */ /* 0x004fc4000000005c */
[----:B---3--:R-:W-:-:S04]  /*d3d0*/  PRMT R74, RZ, 0x7610, R74 ;  /* 0x00007610ff4a7816 */ /* 0x008fc8000000004a */
[----:B------:R0:W2:Y:S01]  /*d3e0*/  @P0 LDG.E.U8 R92, desc[UR22][R6.64] ;  /* 0x00000016065c0981 */ /* 0x0000a2000c1e1100 */
[C---:B------:R-:W-:Y:S01]  /*d3f0*/  ISETP.GT.U32.AND P3, PT, R3.reuse, R79, PT ;  /* 0x0000004f0300720c */ /* 0x040fe20003f64070 */
[----:B------:R-:W-:Y:S01]  /*d400*/  @!P2 IMAD.MOV R12, RZ, RZ, -R12 ;  /* 0x000000ffff0ca224 */ /* 0x000fe200078e0a0c */
[----:B------:R-:W-:Y:S01]  /*d410*/  ISETP.GT.U32.AND P1, PT, R3, R76, PT ;  /* 0x0000004c0300720c */ /* 0x000fe20003f24070 */
[----:B------:R-:W3:Y:S01]  /*d420*/  LDL.LU R77, [R1+0xf8c] ;  /* 0x000f8c00014d7983 */ /* 0x000ee20000300800 */
[----:B0-----:R-:W-:Y:S02]  /*d430*/  @P0 IMAD.MOV.U32 R6, RZ, RZ, R75 ;  /* 0x000000ffff060224 */ /* 0x001fe400078e004b */
[----:B------:R-:W-:-:S05]  /*d440*/  @P0 IMAD.MOV.U32 R7, RZ, RZ, R15 ;  /* 0x000000ffff070224 */ /* 0x000fca00078e000f */
[----:B------:R0:W3:Y:S02]  /*d450*/  @P0 LDG.E.U8 R74, desc[UR22][R6.64] ;  /* 0x00000016064a0981 */ /* 0x0000e4000c1e1100 */
[----:B0-----:R-:W-:Y:S02]  /*d460*/  @P0 IMAD.MOV.U32 R6, RZ, RZ, R47 ;  /* 0x000000ffff060224 */ /* 0x001fe400078e002f */
[----:B------:R-:W-:-:S05]  /*d470*/  @P0 IMAD.MOV.U32 R7, RZ, RZ, R85 ;  /* 0x000000ffff070224 */ /* 0x000fca00078e0055 */
[----:B------:R0:W3:Y:S01]  /*d480*/  @P0 LDG.E.U8 R14, desc[UR22][R6.64] ;  /* 0x00000016060e0981 */ /* 0x0000e2000c1e1100 */
[----:B------:R-:W-:Y:S01]  /*d490*/  ISETP.GT.U32.AND P2, PT, R3, R83, PT ;  /* 0x000000530300720c */ /* 0x000fe20003f44070 */
[----:B------:R-:W-:Y:S01]  /*d4a0*/  @!P3 IMAD.IADD R79, R79, 0x1, -R3 ;  /* 0x000000014f4fb824 */ /* 0x000fe200078e0a03 */
[----:B------:R-:W-:Y:S02]  /*d4b0*/  ISETP.GE.AND P3, PT, R80, RZ, PT ;  /* 0x000000ff5000720c */ /* 0x000fe40003f66270 */
[C---:B------:R-:W-:Y:S02]  /*d4c0*/  SEL R90, R38.reuse, R90, !P6 ;  /* 0x0000005a265a7207 */ /* 0x040fe40007000000 */
[----:B------:R-:W-:-:S03]  /*d4d0*/  SEL R88, R38, R88, !P6 ;  /* 0x0000005826587207 */ /* 0x000fc60007000000 */
[----:B------:R-:W-:Y:S01]  /*d4e0*/  IMAD R90, R90, UR9, RZ ;  /* 0x000000095a5a7c24 */ /* 0x000fe2000f8e02ff */
[----:B0-----:R-:W-:-:S03]  /*d4f0*/  SEL R6, R38, R8, !P6 ;  /* 0x0000000826067207 */ /* 0x001fc60007000000 */
[--C-:B------:R-:W-:Y:S01]  /*d500*/  @!P2 IMAD.IADD R83, R83, 0x1, -R3.reuse ;  /* 0x000000015353a824 */ /* 0x100fe200078e0a03 */
[----:B------:R-:W-:Y:S01]  /*d510*/  ISETP.GE.AND P2, PT, R81, RZ, PT ;  /* 0x000000ff5100720c */ /* 0x000fe20003f46270 */
[----:B------:R-:W-:Y:S02]  /*d520*/  @!P1 IMAD.IADD R76, R76, 0x1, -R3 ;  /* 0x000000014c4c9824 */ /* 0x000fe400078e0a03 */
[----:B------:R-:W-:Y:S02]  /*d530*/  IMAD.MOV.U32 R8, RZ, RZ, R83 ;  /* 0x000000ffff087224 */ /* 0x000fe400078e0053 */
[----:B------:R-:W-:Y:S01]  /*d540*/  IMAD R88, R88, UR9, RZ ;  /* 0x0000000958587c24 */ /* 0x000fe2000f8e02ff */
[----:B------:R-:W-:Y:S01]  /*d550*/  PRMT R42, RZ, 0x7610, R42 ;  /* 0x00007610ff2a7816 */ /* 0x000fe2000000002a */
[----:B------:R-:W-:-:S03]  /*d560*/  @!P3 IMAD.MOV R8, RZ, RZ, -R8 ;  /* 0x000000ffff08b224 */ /* 0x000fc600078e0a08 */
[----:B------:R-:W-:-:S04]  /*d570*/  IADD3 R83, P3, PT, R88, R2, RZ ;  /* 0x0000000258537210 */ /* 0x000fc80007f7e0ff */
[----:B-1----:R-:W-:Y:S02]  /*d580*/  LEA.HI.X.SX32 R47, R88, R0, 0x1, P3 ;  /* 0x00000000582f7211 */ /* 0x002fe400018f0eff */
[----:B----4-:R-:W-:Y:S01]  /*d590*/  PRMT R48, RZ, 0x7610, R48 ;  /* 0x00007610ff307816 */ /* 0x010fe20000000030 */
[----:B--2---:R0:W-:Y:S04]  /*d5a0*/  STL [R1+0x768], R92 ;  /* 0x0007685c01007387 */ /* 0x0041e80000100800 */
[----:B0-----:R-:W2:Y:S04]  /*d5b0*/  LDL.LU R92, [R1+0xf88] ;  /* 0x000f8800015c7983 */ /* 0x001ea80000300800 */
[----:B------:R-:W-:Y:S04]  /*d5c0*/  STL [R1+0x594], R85 ;  /* 0x0005945501007387 */ /* 0x000fe80000100800 */
[----:B------:R-:W4:Y:S04]  /*d5d0*/  LDL.LU R75, [R1+0xf84] ;  /* 0x000f8400014b7983 */ /* 0x000f280000300800 */
[----:B---3--:R0:W-:Y:S04]  /*d5e0*/  STL [R1+0x764], R74 ;  /* 0x0007644a01007387 */ /* 0x0081e80000100800 */
[----:B0-----:R-:W3:Y:S04]  /*d5f0*/  LDL.LU R74, [R1+0xf80] ;  /* 0x000f8000014a7983 */ /* 0x001ee80000300800 */
[----:B------:R-:W2:Y:S04]  /*d600*/  LDL R81, [R1+0xdec] ;  /* 0x000dec0001517983 */ /* 0x000ea80000100800 */
[----:B------:R-:W2:Y:S04]  /*d610*/  LDL R80, [R1+0xc28] ;  /* 0x000c280001507983 */ /* 0x000ea80000100800 */
[----:B------:R0:W-:Y:S02]  /*d620*/  STL [R1+0x750], R14 ;  /* 0x0007500e01007387 */ /* 0x0001e40000100800 */
[----:B0-----:R-:W-:-:S04]  /*d630*/  IADD3 R14, P1, PT, R90, R2, RZ ;  /* 0x000000025a0e7210 */ /* 0x001fc80007f3e0ff */
[----:B------:R-:W-:Y:S01]  /*d640*/  LEA.HI.X.SX32 R15, R90, R0, 0x1, P1 ;  /* 0x000000005a0f7211 */ /* 0x000fe200008f0eff */
[----:B------:R0:W-:Y:S04]  /*d650*/  STL [R1+0x5b8], R14 ;  /* 0x0005b80e01007387 */ /* 0x0001e80000100800 */
[----:B------:R0:W2:Y:S04]  /*d660*/  @P0 LDG.E.U8 R42, desc[UR22][R14.64] ;  /* 0x000000160e2a0981 */ /* 0x0000a8000c1e1100 */
[----:B------:R-:W-:Y:S04]  /*d670*/  STL [R1+0x5d8], R83 ;  /* 0x0005d85301007387 */ /* 0x000fe80000100800 */
[----:B------:R1:W-:Y:S01]  /*d680*/  STL [R1+0x5b4], R15 ;  /* 0x0005b40f01007387 */ /* 0x0003e20000100800 */
[----:B0-----:R-:W-:-:S02]  /*d690*/  @P0 IMAD.MOV.U32 R14, RZ, RZ, R83 ;  /* 0x000000ffff0e0224 */ /* 0x001fc400078e0053 */
        /* <DEDUP_REMOVED lines=8> */
[----:B------:R-:W-:-:S05]  /*d720*/  @P0 IMAD.MOV.U32 R15, RZ, RZ, R85 ;  /* 0x000000ffff0f0224 */ /* 0x000fca00078e0055 */
[----:B------:R-:W4:Y:S04]  /*d730*/  @P0 LDG.E.U8 R13, desc[UR22][R14.64] ;  /* 0x000000160e0d0981 */ /* 0x000f28000c1e1100 */
[----:B------:R-:W-:Y:S04]  /*d740*/  STL [R1+0x5f8], R84 ;  /* 0x0005f85401007387 */ /* 0x000fe80000100800 */
[----:B------:R-:W-:Y:S04]  /*d750*/  STL [R1+0x5d4], R47 ;  /* 0x0005d42f01007387 */ /* 0x000fe80000100800 */
[----:B--2---:R0:W-:Y:S04]  /*d760*/  STL [R1+0x74c], R42 ;  /* 0x00074c2a01007387 */ /* 0x0041e80000100800 */
[----:B0-----:R-:W2:Y:S04]  /*d770*/  LDL.LU R42, [R1+0xf7c] ;  /* 0x000f7c00012a7983 */ /* 0x001ea80000300800 */
[----:B------:R-:W-:Y:S04]  /*d780*/  STL [R1+0x5f4], R85 ;  /* 0x0005f45501007387 */ /* 0x000fe80000100800 */
[----:B------:R-:W2:Y:S04]  /*d790*/  LDL.LU R47, [R1+0xf78] ;  /* 0x000f7800012f7983 */ /* 0x000ea80000300800 */
[----:B------:R-:W2:Y:S04]  /*d7a0*/  LDL.LU R83, [R1+0xf74] ;  /* 0x000f740001537983 */ /* 0x000ea80000300800 */
[----:B---3--:R0:W-:Y:S04]  /*d7b0*/  STL [R1+0x748], R48 ;  /* 0x0007483001007387 */ /* 0x0081e80000100800 */
[----:B0-----:R-:W3:Y:S01]  /*d7c0*/  LDL.LU R48, [R1+0xf70] ;  /* 0x000f700001307983 */ /* 0x001ee20000300800 */
[----:B------:R-:W-:Y:S01]  /*d7d0*/  @!P2 IMAD.MOV R7, RZ, RZ, -R7 ;  /* 0x000000ffff07a224 */ /* 0x000fe200078e0a07 */
[----:B------:R-:W-:-:S02]  /*d7e0*/  ISETP.GT.U32.AND P2, PT, R3, R92, PT ;  /* 0x0000005c0300720c */ /* 0x000fc40003f44070 */
[C---:B----4-:R-:W-:Y:S02]  /*d7f0*/  ISETP.GT.U32.AND P3, PT, R3.reuse, R75, PT ;  /* 0x0000004b0300720c */ /* 0x050fe40003f64070 */
[----:B------:R-:W-:Y:S01]  /*d800*/  ISETP.GT.U32.AND P1, PT, R3, R74, PT ;  /* 0x0000004a0300720c */ /* 0x000fe20003f24070 */
[----:B------:R0:W-:Y:S01]  /*d810*/  STL [R1+0x744], R13 ;  /* 0x0007440d01007387 */ /* 0x0001e20000100800 */
[----:B------:R-:W-:-:S07]  /*d820*/  SEL R91, R38, R91, !P6 ;  /* 0x0000005b265b7207 */ /* 0x000fce0007000000 */
[--C-:B------:R-:W-:Y:S01]  /*d830*/  @!P2 IMAD.IADD R92, R92, 0x1, -R3.reuse ;  /* 0x000000015c5ca824 */ /* 0x100fe200078e0a03 */
[----:B------:R-:W-:Y:S01]  /*d840*/  ISETP.GE.AND P2, PT, R81, RZ, PT ;  /* 0x000000ff5100720c */ /* 0x000fe20003f46270 */
[----:B------:R-:W-:Y:S01]  /*d850*/  @!P3 IMAD.IADD R75, R75, 0x1, -R3 ;  /* 0x000000014b4bb824 */ /* 0x000fe200078e0a03 */
[----:B------:R-:W-:Y:S02]  /*d860*/  ISETP.GE.AND P3, PT, R80, RZ, PT ;  /* 0x000000ff5000720c */ /* 0x000fe40003f66270 */
[C---:B0-----:R-:W-:Y:S02]  /*d870*/  SEL R13, R38.reuse, R10, !P6 ;  /* 0x0000000a260d7207 */ /* 0x041fe40007000000 */
[----:B------:R-:W-:Y:S01]  /*d880*/  SEL R10, R38, R9, !P6 ;  /* 0x00000009260a7207 */ /* 0x000fe20007000000 */
[----:B------:R-:W-:Y:S02]  /*d890*/  IMAD R91, R91, UR9, RZ ;  /* 0x000000095b5b7c24 */ /* 0x000fe4000f8e02ff */
[----:B------:R-:W-:-:S02]  /*d8a0*/  IMAD.MOV.U32 R6, RZ, RZ, R79 ;  /* 0x000000ffff067224 */ /* 0x000fc400078e004f */
[----:B------:R-:W-:Y:S02]  /*d8b0*/  IMAD R10, R10, UR9, RZ ;  /* 0x000000090a0a7c24 */ /* 0x000fe4000f8e02ff */
[----:B------:R-:W-:Y:S02]  /*d8c0*/  @!P1 IMAD.IADD R74, R74, 0x1, -R3 ;  /* 0x000000014a4a9824 */ /* 0x000fe400078e0a03 */
[----:B------:R-:W-:Y:S01]  /*d8d0*/  IMAD.MOV.U32 R9, RZ, RZ, R76 ;  /* 0x000000ffff097224 */ /* 0x000fe200078e004c */
[-C--:B------:R-:W-:Y:S01]  /*d8e0*/  IADD3 R76, P1, PT, R91, R2.reuse, RZ ;  /* 0x000000025b4c7210 */ /* 0x080fe20007f3e0ff */
[----:B------:R-:W-:Y:S02]  /*d8f0*/  IMAD R13, R13, UR9, RZ ;  /* 0x000000090d0d7c24 */ /* 0x000fe4000f8e02ff */
[----:B------:R-:W-:Y:S01]  /*d900*/  @!P2 IMAD.MOV R6, RZ, RZ, -R6 ;  /* 0x000000ffff06a224 */ /* 0x000fe200078e0a06 */
[----:B------:R-:W-:Y:S01]  /*d910*/  IADD3 R84, P2, PT, R10, R2, RZ ;  /* 0x000000020a547210 */ /* 0x000fe20007f5e0ff */
[----:B------:R-:W-:Y:S01]  /*d920*/  IMAD.MOV.U32 R81, RZ, RZ, R78 ;  /* 0x000000ffff517224 */ /* 0x000fe200078e004e */
[----:B------:R-:W-:Y:S01]  /*d930*/  LEA.HI.X.SX32 R85, R91, R0, 0x1, P1 ;  /* 0x000000005b557211 */ /* 0x000fe200008f0eff */
[----:B------:R-:W-:Y:S01]  /*d940*/  @!P3 IMAD.MOV R9, RZ, RZ, -R9 ;  /* 0x000000ffff09b224 */ /* 0x000fe200078e0a09 */
[----:B------:R-:W-:-:S02]  /*d950*/  IADD3 R78, P3, PT, R13, R2, RZ ;  /* 0x000000020d4e7210 */ /* 0x000fc40007f7e0ff */
[-C--:B------:R-:W-:Y:S02]  /*d960*/  LEA.HI.X.SX32 R80, R10, R0.reuse, 0x1, P2 ;  /* 0x000000000a507211 */ /* 0x080fe400010f0eff */
[----:B------:R-:W-:Y:S02]  /*d970*/  PRMT R77, RZ, 0x7610, R77 ;  /* 0x00007610ff4d7816 */ /* 0x000fe4000000004d */
[----:B------:R-:W-:Y:S01]  /*d980*/  LEA.HI.X.SX32 R79, R13, R0, 0x1, P3 ;  /* 0x000000000d4f7211 */ /* 0x000fe200018f0eff */
[----:B------:R-:W-:Y:S01]  /*d990*/  @P0 IMAD.MOV.U32 R13, RZ, RZ, R85 ;  /* 0x000000ffff0d0224 */ /* 0x000fe200078e0055 */
[----:B------:R-:W-:Y:S01]  /*d9a0*/  SEL R10, R38, R12, !P6 ;  /* 0x0000000c260a7207 */ /* 0x000fe20007000000 */
[----:B------:R-:W-:-:S05]  /*d9b0*/  @P0 IMAD.MOV.U32 R12, RZ, RZ, R76 ;  /* 0x000000ffff0c0224 */ /* 0x000fca00078e004c */
[----:B------:R0:W4:Y:S02]  /*d9c0*/  @P0 LDG.E.U8 R77, desc[UR22][R12.64] ;  /* 0x000000160c4d0981 */ /* 0x000124000c1e1100 */
[----:B0-----:R-:W-:Y:S02]  /*d9d0*/  @P0 IMAD.MOV.U32 R12, RZ, RZ, R78 ;  /* 0x000000ffff0c0224 */ /* 0x001fe400078e004e */
[----:B------:R-:W-:Y:S01]  /*d9e0*/  @P0 IMAD.MOV.U32 R13, RZ, RZ, R79 ;  /* 0x000000ffff0d0224 */ /* 0x000fe200078e004f */
[----:B--2---:R-:W-:-:S06]  /*d9f0*/  PRMT R83, RZ, 0x7610, R83 ;  /* 0x00007610ff537816 */ /* 0x004fcc0000000053 */
[----:B------:R0:W2:Y:S01]  /*da00*/  @P0 LDG.E.U8 R83, desc[UR22][R12.64] ;  /* 0x000000160c530981 */ /* 0x0000a2000c1e1100 */
[----:B---3--:R-:W-:Y:S01]  /*da10*/  PRMT R48, RZ, 0x7610, R48 ;  /* 0x00007610ff307816 */ /* 0x008fe20000000030 */
[----:B0-----:R-:W-:Y:S02]  /*da20*/  @P0 IMAD.MOV.U32 R12, RZ, RZ, R84 ;  /* 0x000000ffff0c0224 */ /* 0x001fe400078e0054 */
[----:B------:R-:W-:-:S05]  /*da30*/  @P0 IMAD.MOV.U32 R13, RZ, RZ, R80 ;  /* 0x000000ffff0d0224 */ /* 0x000fca00078e0050 */
[----:B------:R0:W3:Y:S01]  /*da40*/  @P0 LDG.E.U8 R48, desc[UR22][R12.64] ;  /* 0x000000160c300981 */ /* 0x0000e2000c1e1100 */
[----:B------:R-:W-:-:S03]  /*da50*/  ISETP.GT.U32.AND P1, PT, R3, R92, PT ;  /* 0x0000005c0300720c */ /* 0x000fc60003f24070 */
[----:B------:R-:W-:Y:S04]  /*da60*/  STL [R1+0x618], R76 ;  /* 0x0006184c01007387 */ /* 0x000fe80000100800 */
[----:B------:R-:W-:Y:S04]  /*da70*/  STL [R1+0x638], R78 ;  /* 0x0006384e01007387 */ /* 0x000fe80000100800 */
[----:B------:R1:W-:Y:S04]  /*da80*/  STL [R1+0x614], R85 ;  /* 0x0006145501007387 */ /* 0x0003e80000100800 */
[----:B------:R0:W-:Y:S01]  /*da90*/  STL [R1+0x658], R84 ;  /* 0x0006585401007387 */ /* 0x0001e20000100800 */
[----:B------:R-:W-:-:S03]  /*daa0*/  IMAD R10, R10, UR9, RZ ;  /* 0x000000090a0a7c24 */ /* 0x000fc6000f8e02ff */
[----:B------:R-:W-:Y:S04]  /*dab0*/  STL [R1+0x634], R79 ;  /* 0x0006344f01007387 */ /* 0x000fe80000100800 */
[----:B-1----:R-:W3:Y:S04]  /*dac0*/  LDL.LU R85, [R1+0xf6c] ;  /* 0x000f6c0001557983 */ /* 0x002ee80000300800 */
[----:B------:R-:W3:Y:S04]  /*dad0*/  LDL.LU R76, [R1+0xf68] ;  /* 0x000f6800014c7983 */ /* 0x000ee80000300800 */
[----:B------:R-:W-:Y:S01]  /*dae0*/  STL [R1+0x654], R80 ;  /* 0x0006545001007387 */ /* 0x000fe20000100800 */
[----:B0-----:R-:W-:-:S02]  /*daf0*/  IMAD.MOV.U32 R84, RZ, RZ, R81 ;  /* 0x000000ffff547224 */ /* 0x001fc400078e0051 */
[----:B------:R-:W-:Y:S01]  /*db00*/  @!P1 IMAD.IADD R92, R92, 0x1, -R3 ;  /* 0x000000015c5c9824 */ /* 0x000fe200078e0a03 */
[----:B------:R-:W-:Y:S01]  /*db10*/  IADD3 R81, P1, PT, R10, R2, RZ ;  /* 0x000000020a517210 */ /* 0x000fe20007f3e0ff */
[----:B----4-:R0:W-:Y:S01]  /*db20*/  STL [R1+0x730], R77 ;  /* 0x0007304d01007387 */ /* 0x0101e20000100800 */
[----:B------:R-:W-:-:S03]  /*db30*/  SEL R12, R38, R11, !P6 ;  /* 0x0000000b260c7207 */ /* 0x000fc60007000000 */
[----:B0-----:R-:W4:Y:S04]  /*db40*/  LDL.LU R77, [R1+0xf64] ;  /* 0x000f6400014d7983 */ /* 0x001f280000300800 */
[----:B------:R-:W4:Y:S04]  /*db50*/  LDL.LU R79, [R1+0xf60] ;  /* 0x000f6000014f7983 */ /* 0x000f280000300800 */
[----:B------:R-:W4:Y:S04]  /*db60*/  LDL.LU R78, [R1+0xf5c] ;  /* 0x000f5c00014e7983 */ /* 0x000f280000300800 */
[----:B--2---:R0:W-:Y:S04]  /*db70*/  STL [R1+0x72c], R83 ;  /* 0x00072c5301007387 */ /* 0x0041e80000100800 */
[----:B0-----:R-:W2:Y:S04]  /*db80*/  LDL R83, [R1+0xbd4] ;  /* 0x000bd40001537983 */ /* 0x001ea80000100800 */
[----:B------:R-:W2:Y:S04]  /*db90*/  LDL.LU R80, [R1+0xf58] ;  /* 0x000f580001507983 */ /* 0x000ea80000300800 */
[----:B---3--:R0:W-:Y:S04]  /*dba0*/  STL [R1+0x728], R48 ;  /* 0x0007283001007387 */ /* 0x0081e80000100800 */
[----:B0-----:R-:W3:Y:S04]  /*dbb0*/  LDL R48, [R1+0xbcc] ;  /* 0x000bcc0001307983 */ /* 0x001ee80000100800 */
[----:B------:R-:W-:Y:S04]  /*dbc0*/  STL [R1+0x678], R81 ;  /* 0x0006785101007387 */ /* 0x000fe80000100800 */
[----:B------:R-:W2:Y:S01]  /*dbd0*/  LDL R11, [R1+0xbe8] ;  /* 0x000be800010b7983 */ /* 0x000ea20000100800 */
[----:B------:R-:W-:-:S02]  /*dbe0*/  LEA.HI.X.SX32 R10, R10, R0, 0x1, P1 ;  /* 0x000000000a0a7211 */ /* 0x000fc400008f0eff */
[----:B------:R-:W-:-:S03]  /*dbf0*/  PRMT R42, RZ, 0x7610, R42 ;  /* 0x00007610ff2a7816 */ /* 0x000fc6000000002a */
[----:B------:R0:W-:Y:S01]  /*dc00*/  STL [R1+0x674], R10 ;  /* 0x0006740a01007387 */ /* 0x0001e20000100800 */
[C---:B------:R-:W-:Y:S02]  /*dc10*/  ISETP.GT.U32.AND P3, PT, R3.reuse, R75, PT ;  /* 0x0000004b0300720c */ /* 0x040fe40003f64070 */
[----:B------:R-:W-:Y:S02]  /*dc20*/  ISETP.GT.U32.AND P2, PT, R3, R74, PT ;  /* 0x0000004a0300720c */ /* 0x000fe40003f44070 */
[----:B--2---:R-:W-:Y:S01]  /*dc30*/  ISETP.GE.AND P1, PT, R11, RZ, PT ;  /* 0x000000ff0b00720c */ /* 0x004fe20003f26270 */
[----:B------:R-:W-:Y:S02]  /*dc40*/  @P0 IMAD.MOV.U32 R11, RZ, RZ, R10 ;  /* 0x000000ffff0b0224 */ /* 0x000fe400078e000a */
[----:B0-----:R-:W-:-:S06]  /*dc50*/  @P0 IMAD.MOV.U32 R10, RZ, RZ, R81 ;  /* 0x000000ffff0a0224 */ /* 0x001fcc00078e0051 */
[--C-:B------:R-:W-:Y:S01]  /*dc60*/  @!P3 IMAD.IADD R75, R75, 0x1, -R3.reuse ;  /* 0x000000014b4bb824 */ /* 0x100fe200078e0a03 */
[----:B------:R-:W-:Y:S01]  /*dc70*/  SEL R7, R38, R7, !P6 ;  /* 0x0000000726077207 */ /* 0x000fe20007000000 */
[----:B------:R-:W-:Y:S01]  /*dc80*/  @!P2 IMAD.IADD R74, R74, 0x1, -R3 ;  /* 0x000000014a4aa824 */ /* 0x000fe200078e0a03 */
[----:B------:R0:W2:Y:S01]  /*dc90*/  @P0 LDG.E.U8 R42, desc[UR22][R10.64] ;  /* 0x000000160a2a0981 */ /* 0x0000a2000c1e1100 */
[C---:B------:R-:W-:Y:S02]  /*dca0*/  ISETP.GT.U32.AND P3, PT, R3.reuse, R76, PT ;  /* 0x0000004c0300720c */ /* 0x040fe40003f64070 */
[----:B----4-:R-:W-:Y:S01]  /*dcb0*/  ISETP.GT.U32.AND P2, PT, R3, R77, PT ;  /* 0x0000004d0300720c */ /* 0x010fe20003f44070 */
[----:B------:R-:W-:Y:S01]  /*dcc0*/  IMAD R12, R12, UR9, RZ ;  /* 0x000000090c0c7c24 */ /* 0x000fe2000f8e02ff */
[----:B------:R-:W4:Y:S01]  /*dcd0*/  LDL.LU R81, [R1+0xf54] ;  /* 0x000f540001517983 */ /* 0x000f220000300800 */
[----:B------:R-:W-:-:S08]  /*dce0*/  IMAD R7, R7, UR9, RZ ;  /* 0x0000000907077c24 */ /* 0x000fd0000f8e02ff */
[--C-:B------:R-:W-:Y:S01]  /*dcf0*/  @!P3 IMAD.IADD R76, R76, 0x1, -R3.reuse ;  /* 0x000000014c4cb824 */ /* 0x100fe200078e0a03 */
[----:B0-----:R-:W-:Y:S01]  /*dd00*/  IADD3 R11, P3, PT, R12, R2, RZ ;  /* 0x000000020c0b7210 */ /* 0x001fe20007f7e0ff */
[----:B------:R-:W-:-:S03]  /*dd10*/  @!P2 IMAD.IADD R77, R77, 0x1, -R3 ;  /* 0x000000014d4da824 */ /* 0x000fc600078e0a03 */
[----:B------:R-:W-:Y:S01]  /*dd20*/  LEA.HI.X.SX32 R10, R12, R0, 0x1, P3 ;  /* 0x000000000c0a7211 */ /* 0x000fe200018f0eff */
[----:B------:R-:W-:Y:S01]  /*dd30*/  @!P1 IMAD.MOV R92, RZ, RZ, -R92 ;  /* 0x000000ffff5c9224 */ /* 0x000fe200078e0a5c */
[----:B------:R-:W-:Y:S02]  /*dd40*/  ISETP.GE.AND P1, PT, R83, RZ, PT ;  /* 0x000000ff5300720c */ /* 0x000fe40003f26270 */
[----:B------:R-:W-:Y:S02]  /*dd50*/  PRMT R86, RZ, 0x7610, R86 ;  /* 0x00007610ff567816 */ /* 0x000fe40000000056 */
[----:B------:R-:W-:Y:S01]  /*dd60*/  PRMT R39, RZ, 0x7610, R39 ;  /* 0x00007610ff277816 */ /* 0x000fe20000000027 */
[----:B--2---:R0:W-:Y:S04]  /*dd70*/  STL [R1+0x724], R42 ;  /* 0x0007242a01007387 */ /* 0x0041e80000100800 */
[----:B------:R1:W-:Y:S04]  /*dd80*/  STL [R1+0x698], R11 ;  /* 0x0006980b01007387 */ /* 0x0003e80000100800 */
[----:B------:R-:W2:Y:S01]  /*dd90*/  LDL.LU R83, [R1+0xf50] ;  /* 0x000f500001537983 */ /* 0x000ea20000300800 */
[----:B0-----:R-:W-:-:S02]  /*dda0*/  IADD3 R42, P2, PT, R7, R2, RZ ;  /* 0x00000002072a7210 */ /* 0x001fc40007f5e0ff */
[----:B-1----:R-:W-:-:S03]  /*ddb0*/  @P0 LOP3.LUT R11, R11, R10, RZ, 0x3c, !PT ;  /* 0x0000000a0b0b0212 */ /* 0x002fc600078e3cff */
[----:B------:R-:W-:Y:S04]  /*ddc0*/  STL [R1+0x6b8], R42 ;  /* 0x0006b82a01007387 */ /* 0x000fe80000100800 */
[----:B------:R0:W-:Y:S01]  /*ddd0*/  STL [R1+0x694], R10 ;  /* 0x0006940a01007387 */ /* 0x0001e20000100800 */
[----:B------:R-:W-:Y:S02]  /*dde0*/  LEA.HI.X.SX32 R7, R7, R0, 0x1, P2 ;  /* 0x0000000007077211 */ /* 0x000fe400010f0eff */
[----:B0-----:R-:W-:-:S04]  /*ddf0*/  @P0 LOP3.LUT R10, R11, R10, RZ, 0x3c, !PT ;  /* 0x0000000a0b0a0212 */ /* 0x001fc800078e3cff */
[----:B------:R-:W-:-:S05]  /*de00*/  @P0 LOP3.LUT R11, R11, R10, RZ, 0x3c, !PT ;  /* 0x0000000a0b0b0212 */ /* 0x000fca00078e3cff */
[----:B------:R0:W2:Y:S02]  /*de10*/  @P0 LDG.E.U8 R86, desc[UR22][R10.64] ;  /* 0x000000160a560981 */ /* 0x0000a4000c1e1100 */
[----:B0-----:R-:W-:Y:S02]  /*de20*/  @P0 IMAD.MOV.U32 R10, RZ, RZ, R42 ;  /* 0x000000ffff0a0224 */ /* 0x001fe400078e002a */
[----:B------:R-:W-:-:S05]  /*de30*/  @P0 IMAD.MOV.U32 R11, RZ, RZ, R7 ;  /* 0x000000ffff0b0224 */ /* 0x000fca00078e0007 */
[----:B------:R-:W2:Y:S01]  /*de40*/  @P0 LDG.E.U8 R39, desc[UR22][R10.64] ;  /* 0x000000160a270981 */ /* 0x000ea2000c1e1100 */
[----:B------:R-:W-:Y:S02]  /*de50*/  ISETP.GT.U32.AND P3, PT, R3, R79, PT ;  /* 0x0000004f0300720c */ /* 0x000fe40003f64070 */
[C---:B------:R-:W-:Y:S02]  /*de60*/  SEL R8, R38.reuse, R8, !P6 ;  /* 0x0000000826087207 */ /* 0x040fe40007000000 */
[----:B------:R-:W-:-:S03]  /*de70*/  SEL R6, R38, R6, !P6 ;  /* 0x0000000626067207 */ /* 0x000fc60007000000 */
[----:B------:R-:W-:Y:S01]  /*de80*/  IMAD R8, R8, UR9, RZ ;  /* 0x0000000908087c24 */ /* 0x000fe2000f8e02ff */
[----:B------:R0:W-:Y:S01]  /*de90*/  STL [R1+0x6b4], R7 ;  /* 0x0006b40701007387 */ /* 0x0001e20000100800 */
[----:B------:R-:W-:Y:S02]  /*dea0*/  IMAD R6, R6, UR9, RZ ;  /* 0x0000000906067c24 */ /* 0x000fe4000f8e02ff */
[----:B------:R-:W-:Y:S02]  /*deb0*/  @!P1 IMAD.MOV R75, RZ, RZ, -R75 ;  /* 0x000000ffff4b9224 */ /* 0x000fe400078e0a4b */
[----:B------:R-:W-:Y:S01]  /*dec0*/  @!P3 IMAD.IADD R79, R79, 0x1, -R3 ;  /* 0x000000014f4fb824 */ /* 0x000fe200078e0a03 */
[----:B0-----:R-:W-:Y:S02]  /*ded0*/  IADD3 R7, P1, PT, R8, R2, RZ ;  /* 0x0000000208077210 */ /* 0x001fe40007f3e0ff */
[----:B---3--:R-:W-:Y:S02]  /*dee0*/  ISETP.GE.AND P2, PT, R48, RZ, PT ;  /* 0x000000ff3000720c */ /* 0x008fe40003f46270 */
[----:B------:R-:W-:-:S02]  /*def0*/  PRMT R85, RZ, 0x7610, R85 ;  /* 0x00007610ff557816 */ /* 0x000fc40000000055 */
[----:B------:R-:W-:Y:S01]  /*df00*/  PRMT R47, RZ, 0x7610, R47 ;  /* 0x00007610ff2f7816 */ /* 0x000fe2000000002f */
[----:B--2---:R0:W-:Y:S04]  /*df10*/  STL [R1+0x70c], R39 ;  /* 0x00070c2701007387 */ /* 0x0041e80000100800 */
[----:B------:R-:W2:Y:S04]  /*df20*/  LDL R42, [R1+0xbc8] ;  /* 0x000bc800012a7983 */ /* 0x000ea80000100800 */
[----:B------:R1:W-:Y:S01]  /*df30*/  STL [R1+0x710], R86 ;  /* 0x0007105601007387 */ /* 0x0003e20000100800 */
[----:B0-----:R-:W-:Y:S01]  /*df40*/  IMAD.MOV.U32 R39, RZ, RZ, R84 ;  /* 0x000000ffff277224 */ /* 0x001fe200078e0054 */
[----:B------:R-:W-:-:S02]  /*df50*/  LEA.HI.X.SX32 R84, R8, R0, 0x1, P1 ;  /* 0x0000000008547211 */ /* 0x000fc400008f0eff */
[----:B------:R0:W-:Y:S01]  /*df60*/  STL [R1+0x6d8], R7 ;  /* 0x0006d80701007387 */ /* 0x0001e20000100800 */
[----:B-1----:R-:W-:-:S04]  /*df70*/  IADD3 R86, P3, PT, R6, R2, RZ ;  /* 0x0000000206567210 */ /* 0x002fc80007f7e0ff */
[----:B------:R-:W-:Y:S01]  /*df80*/  LEA.HI.X.SX32 R48, R6, R0, 0x1, P3 ;  /* 0x0000000006307211 */ /* 0x000fe200018f0eff */
[----:B------:R-:W-:Y:S02]  /*df90*/  @P0 IMAD.MOV.U32 R6, RZ, RZ, R7 ;  /* 0x000000ffff060224 */ /* 0x000fe400078e0007 */
[----:B0-----:R-:W-:-:S05]  /*dfa0*/  @P0 IMAD.MOV.U32 R7, RZ, RZ, R84 ;  /* 0x000000ffff070224 */ /* 0x001fca00078e0054 */
[----:B------:R0:W3:Y:S02]  /*dfb0*/  @P0 LDG.E.U8 R85, desc[UR22][R6.64] ;  /* 0x0000001606550981 */ /* 0x0000e4000c1e1100 */
[----:B0-----:R-:W-:Y:S02]  /*dfc0*/  @P0 IMAD.MOV.U32 R6, RZ, RZ, R86 ;  /* 0x000000ffff060224 */ /* 0x001fe400078e0056 */
[----:B------:R-:W-:-:S05]  /*dfd0*/  @P0 IMAD.MOV.U32 R7, RZ, RZ, R48 ;  /* 0x000000ffff070224 */ /* 0x000fca00078e0030 */
[----:B------:R0:W4:Y:S01]  /*dfe0*/  @P0 LDG.E.U8 R47, desc[UR22][R6.64] ;  /* 0x00000016062f0981 */ /* 0x000122000c1e1100 */
[----:B------:R-:W-:Y:S02]  /*dff0*/  ISETP.GT.U32.AND P1, PT, R3, R77, PT ;  /* 0x0000004d0300720c */ /* 0x000fe40003f24070 */
[----:B------:R-:W-:Y:S01]  /*e000*/  SEL R9, R38, R9, !P6 ;  /* 0x0000000926097207 */ /* 0x000fe20007000000 */
[----:B------:R-:W-:Y:S04]  /*e010*/  STL [R1+0x6f8], R86 ;  /* 0x0006f85601007387 */ /* 0x000fe80000100800 */
[----:B------:R-:W-:Y:S01]  /*e020*/  IMAD R9, R9, UR9, RZ ;  /* 0x0000000909097c24 */ /* 0x000fe2000f8e02ff */
[----:B------:R1:W-:Y:S04]  /*e030*/  STL [R1+0x6d4], R84 ;  /* 0x0006d45401007387 */ /* 0x0003e80000100800 */
[----:B------:R-:W-:Y:S01]  /*e040*/  STL [R1+0x6f4], R48 ;  /* 0x0006f43001007387 */ /* 0x000fe20000100800 */
[----:B------:R-:W-:Y:S01]  /*e050*/  @!P1 IMAD.IADD R77, R77, 0x1, -R3 ;  /* 0x000000014d4d9824 */ /* 0x000fe200078e0a03 */
[----:B0-----:R-:W-:-:S02]  /*e060*/  IADD3 R7, P1, PT, R9, R2, RZ ;  /* 0x0000000209077210 */ /* 0x001fc40007f3e0ff */
[----:B-1----:R-:W4:Y:S02]  /*e070*/  LDL.LU R84, [R1+0xf4c] ;  /* 0x000f4c0001547983 */ /* 0x002f240000300800 */
[----:B------:R-:W-:Y:S02]  /*e080*/  LEA.HI.X.SX32 R6, R9, R0, 0x1, P1 ;  /* 0x0000000009067211 */ /* 0x000fe400008f0eff */
[----:B------:R-:W-:Y:S02]  /*e090*/  PRMT R89, RZ, 0x7610, R89 ;  /* 0x00007610ff597816 */ /* 0x000fe40000000059 */
[----:B--2---:R-:W-:Y:S01]  /*e0a0*/  ISETP.GE.AND P1, PT, R42, RZ, PT ;  /* 0x000000ff2a00720c */ /* 0x004fe20003f26270 */
[----:B---3--:R0:W-:Y:S04]  /*e0b0*/  STL [R1+0x708], R85 ;  /* 0x0007085501007387 */ /* 0x0081e80000100800 */
[----:B0-----:R-:W2:Y:S04]  /*e0c0*/  LDL.LU R85, [R1+0xf48] ;  /* 0x000f480001557983 */ /* 0x001ea80000300800 */
[----:B------:R-:W3:Y:S04]  /*e0d0*/  LDL.LU R48, [R1+0xf44] ;  /* 0x000f440001307983 */ /* 0x000ee80000300800 */
[----:B------:R-:W2:Y:S04]  /*e0e0*/  LDL R86, [R1+0xbbc] ;  /* 0x000bbc0001567983 */ /* 0x000ea80000100800 */
[----:B----4-:R0:W-:Y:S04]  /*e0f0*/  STL [R1+0x704], R47 ;  /* 0x0007042f01007387 */ /* 0x0101e80000100800 */
[----:B0-----:R-:W4:Y:S04]  /*e100*/  LDL.LU R47, [R1+0xf40] ;  /* 0x000f4000012f7983 */ /* 0x001f280000300800 */
[----:B------:R0:W-:Y:S04]  /*e110*/  STL [R1+0x718], R7 ;  /* 0x0007180701007387 */ /* 0x0001e80000100800 */
[----:B------:R-:W2:Y:S01]  /*e120*/  LDL.LU R42, [R1+0xf3c] ;  /* 0x000f3c00012a7983 */ /* 0x000ea20000300800 */
[----:B0-----:R-:W-:-:S03]  /*e130*/  @P0 LOP3.LUT R7, R7, R6, RZ, 0x3c, !PT ;  /* 0x0000000607070212 */ /* 0x001fc600078e3cff */
[----:B------:R0:W-:Y:S02]  /*e140*/  STL [R1+0x714], R6 ;  /* 0x0007140601007387 */ /* 0x0001e40000100800 */
[----:B0-----:R-:W-:-:S04]  /*e150*/  @P0 LOP3.LUT R6, R7, R6, RZ, 0x3c, !PT ;  /* 0x0000000607060212 */ /* 0x001fc800078e3cff */
[----:B------:R-:W-:-:S05]  /*e160*/  @P0 LOP3.LUT R7, R7, R6, RZ, 0x3c, !PT ;  /* 0x0000000607070212 */ /* 0x000fca00078e3cff */
[----:B------:R0:W2:Y:S01]  /*e170*/  @P0 LDG.E.U8 R89, desc[UR22][R6.64] ;  /* 0x0000001606590981 */ /* 0x0000a2000c1e1100 */
[----:B------:R-:W-:Y:S01]  /*e180*/  @!P2 IMAD.MOV R74, RZ, RZ, -R74 ;  /* 0x000000ffff4aa224 */ /* 0x000fe200078e0a4a */
[----:B------:R-:W-:Y:S02]  /*e190*/  ISETP.GT.U32.AND P2, PT, R3, R76, PT ;  /* 0x0000004c0300720c */ /* 0x000fe40003f44070 */
[----:B------:R-:W-:-:S11]  /*e1a0*/  SEL R92, R38, R92, !P6 ;  /* 0x0000005c265c7207 */ /* 0x000fd60007000000 */
[--C-:B------:R-:W-:Y:S01]  /*e1b0*/  @!P2 IMAD.IADD R76, R76, 0x1, -R3.reuse ;  /* 0x000000014c4ca824 */ /* 0x100fe200078e0a03 */
[----:B------:R-:W-:Y:S01]  /*e1c0*/  ISETP.GT.U32.AND P2, PT, R3, R78, PT ;  /* 0x0000004e0300720c */ /* 0x000fe20003f44070 */
[----:B------:R-:W-:Y:S01]  /*e1d0*/  IMAD R92, R92, UR4, RZ ;  /* 0x000000045c5c7c24 */ /* 0x000fe2000f8e02ff */
[----:B------:R-:W-:Y:S01]  /*e1e0*/  PRMT R82, RZ, 0x7610, R82 ;  /* 0x00007610ff527816 */ /* 0x000fe20000000052 */
[----:B------:R-:W1:Y:S10]  /*e1f0*/  LDCU UR4, c[0x0][0x3b0] ;  /* 0x00007600ff0477ac */ /* 0x000e740008000800 */
[----:B------:R-:W-:Y:S01]  /*e200*/  @!P2 IMAD.IADD R78, R78, 0x1, -R3 ;  /* 0x000000014e4ea824 */ /* 0x000fe200078e0a03 */
[----:B0-----:R-:W-:-:S04]  /*e210*/  IADD3 R6, P2, PT, R92, R2, RZ ;  /* 0x000000025c067210 */ /* 0x001fc80007f5e0ff */
[----:B------:R-:W-:-:S05]  /*e220*/  LEA.HI.X.SX32 R7, R92, R0, 0x1, P2 ;  /* 0x000000005c077211 */ /* 0x000fca00010f0eff */
[----:B------:R0:W3:Y:S01]  /*e230*/  @P0 LDG.E.U8 R82, desc[UR22][R6.64] ;  /* 0x0000001606520981 */ /* 0x0000e2000c1e1100 */
[----:B------:R-:W-:-:S03]  /*e240*/  ISETP.GT.U32.AND P3, PT, R3, R79, PT ;  /* 0x0000004f0300720c */ /* 0x000fc60003f64070 */
[----:B--2---:R2:W-:Y:S02]  /*e250*/  STL [R1+0x6f0], R89 ;  /* 0x0006f05901007387 */ /* 0x0045e40000100800 */
[----:B--2---:R-:W-:Y:S02]  /*e260*/  IMAD.MOV.U32 R89, RZ, RZ, R39 ;  /* 0x000000ffff597224 */ /* 0x004fe400078e0027 */
[----:B------:R-:W2:Y:S04]  /*e270*/  LDL R39, [R1+0xbac] ;  /* 0x000bac0001277983 */ /* 0x000ea80000100800 */
[----:B------:R-:W-:Y:S04]  /*e280*/  STL [R1+0x738], R6 ;  /* 0x0007380601007387 */ /* 0x000fe80000100800 */
[----:B------:R-:W2:Y:S01]  /*e290*/  LDL R92, [R1+0xbb4] ;  /* 0x000bb400015c7983 */ /* 0x000ea20000100800 */
[----:B------:R-:W-:Y:S01]  /*e2a0*/  @!P3 IMAD.IADD R79, R79, 0x1, -R3 ;  /* 0x000000014f4fb824 */ /* 0x000fe200078e0a03 */
[----:B------:R-:W-:Y:S01]  /*e2b0*/  ISETP.GT.U32.AND P3, PT, R3, R80, PT ;  /* 0x000000500300720c */ /* 0x000fe20003f64070 */
[----:B------:R-:W-:Y:S01]  /*e2c0*/  @!P1 IMAD.MOV R76, RZ, RZ, -R76 ;  /* 0x000000ffff4c9224 */ /* 0x000fe200078e0a4c */
[----:B------:R-:W-:-:S02]  /*e2d0*/  SEL R75, R38, R75, !P6 ;  /* 0x0000004b264b7207 */ /* 0x000fc40007000000 */
[----:B------:R-:W-:-:S09]  /*e2e0*/  ISETP.GE.AND P1, PT, R86, RZ, PT ;  /* 0x000000ff5600720c */ /* 0x000fd20003f26270 */
[----:B------:R-:W-:Y:S01]  /*e2f0*/  @!P3 IMAD.IADD R80, R80, 0x1, -R3 ;  /* 0x000000015050b824 */ /* 0x000fe200078e0a03 */
[----:B------:R-:W-:Y:S01]  /*e300*/  ISETP.GT.U32.AND P3, PT, R3, R78, PT ;  /* 0x0000004e0300720c */ /* 0x000fe20003f64070 */
[----:B------:R-:W-:Y:S01]  /*e310*/  IMAD R75, R75, UR5, RZ ;  /* 0x000000054b4b7c24 */ /* 0x000fe2000f8e02ff */
[----:B------:R-:W-:Y:S01]  /*e320*/  SEL R74, R38, R74, !P6 ;  /* 0x0000004a264a7207 */ /* 0x000fe20007000000 */
[----:B------:R0:W-:Y:S01]  /*e330*/  STL [R1+0x734], R7 ;  /* 0x0007340701007387 */ /* 0x0001e20000100800 */
[----:B------:R-:W-:Y:S01]  /*e340*/  ISETP.GT.U32.AND P2, PT, R3, R80, PT ;  /* 0x000000500300720c */ /* 0x000fe20003f44070 */
[----:B------:R-:W-:Y:S01]  /*e350*/  @!P1 IMAD.MOV R77, RZ, RZ, -R77 ;  /* 0x000000ffff4d9224 */ /* 0x000fe200078e0a4d */
[----:B------:R-:W-:Y:S01]  /*e360*/  PRMT R87, RZ, 0x7610, R87 ;  /* 0x00007610ff577816 */ /* 0x000fe20000000057 */
[----:B-1----:R-:W-:Y:S01]  /*e370*/  IMAD R74, R74, UR4, RZ ;  /* 0x000000044a4a7c24 */ /* 0x002fe2000f8e02ff */
[----:B------:R-:W4:Y:S01]  /*e380*/  LDL R86, [R1+0xba4] ;  /* 0x000ba40001567983 */ /* 0x000f220000100800 */
[----:B------:R-:W-:Y:S01]  /*e390*/  PRMT R73, RZ, 0x7610, R73 ;  /* 0x00007610ff497816 */ /* 0x000fe20000000049 */
[----:B------:R-:W1:Y:S03]  /*e3a0*/  LDCU UR4, c[0x0][0x3b0] ;  /* 0x00007600ff0477ac */ /* 0x000e660008000800 */
[----:B------:R-:W-:Y:S01]  /*e3b0*/  @!P3 IMAD.IADD R78, R78, 0x1, -R3 ;  /* 0x000000014e4eb824 */ /* 0x000fe200078e0a03 */
[C---:B0-----:R-:W-:Y:S01]  /*e3c0*/  IADD3 R7, P3, PT, R75.reuse, R2, RZ ;  /* 0x000000024b077210 */ /* 0x041fe20007f7e0ff */
[----:B---3--:R0:W-:Y:S01]  /*e3d0*/  STL [R1+0x6ec], R82 ;  /* 0x0006ec5201007387 */ /* 0x0081e20000100800 */
[----:B------:R-:W-:Y:S01]  /*e3e0*/  SEL R76, R38, R76, !P6 ;  /* 0x0000004c264c7207 */ /* 0x000fe20007000000 */
[----:B------:R-:W3:Y:S01]  /*e3f0*/  LDCU UR5, c[0x0][0x3b0] ;  /* 0x00007600ff0577ac */ /* 0x000ee20008000800 */
[----:B------:R-:W-:Y:S01]  /*e400*/  LEA.HI.X.SX32 R6, R75, R0, 0x1, P3 ;  /* 0x000000004b067211 */ /* 0x000fe200018f0eff */
[----:B------:R1:W-:Y:S01]  /*e410*/  STL [R1+0x758], R7 ;  /* 0x0007580701007387 */ /* 0x0003e20000100800 */
[----:B0-----:R-:W-:-:S02]  /*e420*/  IADD3 R82, P1, PT, R74, R2, RZ ;  /* 0x000000024a527210 */ /* 0x001fc40007f3e0ff */
[----:B-1----:R-:W-:-:S03]  /*e430*/  @P0 LOP3.LUT R7, R7, R6, RZ, 0x3c, !PT ;  /* 0x0000000607070212 */ /* 0x002fc600078e3cff */
[----:B------:R-:W-:Y:S04]  /*e440*/  STL [R1+0x778], R82 ;  /* 0x0007785201007387 */ /* 0x000fe80000100800 */
[----:B------:R0:W-:Y:S01]  /*e450*/  STL [R1+0x754], R6 ;  /* 0x0007540601007387 */ /* 0x0001e20000100800 */
[----:B------:R-:W-:Y:S01]  /*e460*/  @!P2 IMAD.IADD R80, R80, 0x1, -R3 ;  /* 0x000000015050a824 */ /* 0x000fe200078e0a03 */
[----:B0-----:R-:W-:-:S04]  /*e470*/  @P0 LOP3.LUT R6, R7, R6, RZ, 0x3c, !PT ;  /* 0x0000000607060212 */ /* 0x001fc800078e3cff */
[----:B------:R-:W-:-:S05]  /*e480*/  @P0 LOP3.LUT R7, R7, R6, RZ, 0x3c, !PT ;  /* 0x0000000607070212 */ /* 0x000fca00078e3cff */
[----:B------:R0:W3:Y:S02]  /*e490*/  @P0 LDG.E.U8 R87, desc[UR22][R6.64] ;  /* 0x0000001606570981 */ /* 0x0000e4000c1e1100 */
[----:B0-----:R-:W-:Y:S01]  /*e4a0*/  @P0 IMAD.MOV.U32 R6, RZ, RZ, R82 ;  /* 0x000000ffff060224 */ /* 0x001fe200078e0052 */
[----:B--2---:R-:W-:Y:S02]  /*e4b0*/  ISETP.GE.AND P2, PT, R92, RZ, PT ;  /* 0x000000ff5c00720c */ /* 0x004fe40003f46270 */
[----:B------:R-:W-:-:S05]  /*e4c0*/  LEA.HI.X.SX32 R92, R74, R0, 0x1, P1 ;  /* 0x000000004a5c7211 */ /* 0x000fca00008f0eff */
[----:B------:R-:W-:-:S05]  /*e4d0*/  @P0 IMAD.MOV.U32 R7, RZ, RZ, R92 ;  /* 0x000000ffff070224 */ /* 0x000fca00078e005c */
[----:B------:R-:W2:Y:S01]  /*e4e0*/  @P0 LDG.E.U8 R73, desc[UR22][R6.64] ;  /* 0x0000001606490981 */ /* 0x000ea2000c1e1100 */
[----:B------:R-:W-:Y:S01]  /*e4f0*/  ISETP.GE.AND P1, PT, R39, RZ, PT ;  /* 0x000000ff2700720c */ /* 0x000fe20003f26270 */
[----:B------:R-:W-:Y:S01]  /*e500*/  IMAD R76, R76, UR16, RZ ;  /* 0x000000104c4c7c24 */ /* 0x000fe2000f8e02ff */
[----:B------:R-:W-:Y:S01]  /*e510*/  PRMT R17, RZ, 0x7610, R17 ;  /* 0x00007610ff117816 */ /* 0x000fe20000000011 */
[----:B------:R-:W4:Y:S01]  /*e520*/  LDL.LU R39, [R1+0xf38] ;  /* 0x000f380001277983 */ /* 0x000f220000300800 */
[----:B------:R-:W-:Y:S01]  /*e530*/  @!P2 IMAD.MOV R79, RZ, RZ, -R79 ;  /* 0x000000ffff4fa224 */ /* 0x000fe200078e0a4f */
[----:B------:R-:W-:Y:S01]  /*e540*/  ISETP.GT.U32.AND P3, PT, R3, R81, PT ;  /* 0x000000510300720c */ /* 0x000fe20003f64070 */
[----:B------:R-:W0:Y:S01]  /*e550*/  LDCU UR16, c[0x0][0x3b0] ;  /* 0x00007600ff1077ac */ /* 0x000e220008000800 */
[----:B------:R-:W-:Y:S04]  /*e560*/  STL [R1+0x774], R92 ;  /* 0x0007745c01007387 */ /* 0x000fe80000100800 */
[----:B---3--:R1:W-:Y:S04]  /*e570*/  STL [R1+0x6e8], R87 ;  /* 0x0006e85701007387 */ /* 0x0083e80000100800 */
[----:B-1----:R-:W3:Y:S04]  /*e580*/  LDL R87, [R1+0xb9c] ;  /* 0x000b9c0001577983 */ /* 0x002ee80000100800 */
[----:B--2---:R1:W-:Y:S02]  /*e590*/  STL [R1+0x6e4], R73 ;  /* 0x0006e44901007387 */ /* 0x0043e40000100800 */
[----:B-1----:R-:W-:-:S04]  /*e5a0*/  IADD3 R73, P2, PT, R76, R2, RZ ;  /* 0x000000024c497210 */ /* 0x002fc80007f5e0ff */
[----:B------:R-:W-:Y:S01]  /*e5b0*/  LEA.HI.X.SX32 R6, R76, R0, 0x1, P2 ;  /* 0x000000004c067211 */ /* 0x000fe200010f0eff */
[----:B------:R-:W-:Y:S04]  /*e5c0*/  STL [R1+0x798], R73 ;  /* 0x0007984901007387 */ /* 0x000fe80000100800 */
[----:B------:R1:W-:Y:S01]  /*e5d0*/  STL [R1+0x794], R6 ;  /* 0x0007940601007387 */ /* 0x0003e20000100800 */
[----:B------:R-:W-:Y:S02]  /*e5e0*/  @P0 IMAD.MOV.U32 R7, RZ, RZ, R6 ;  /* 0x000000ffff070224 */ /* 0x000fe400078e0006 */
[----:B------:R-:W-:Y:S01]  /*e5f0*/  @!P3 IMAD.IADD R81, R81, 0x1, -R3 ;  /* 0x000000015151b824 */ /* 0x000fe200078e0a03 */
[----:B------:R-:W-:Y:S01]  /*e600*/  SEL R77, R38, R77, !P6 ;  /* 0x0000004d264d7207 */ /* 0x000fe20007000000 */
[----:B------:R-:W2:Y:S01]  /*e610*/  LDL R92, [R1+0xc14] ;  /* 0x000c1400015c7983 */ /* 0x000ea20000100800 */
[----:B-1----:R-:W-:-:S05]  /*e620*/  @P0 IMAD.MOV.U32 R6, RZ, RZ, R73 ;  /* 0x000000ffff060224 */ /* 0x002fca00078e0049 */
[----:B------:R-:W2:Y:S01]  /*e630*/  @P0 LDG.E.U8 R17, desc[UR22][R6.64] ;  /* 0x0000001606110981 */ /* 0x000ea2000c1e1100 */
[----:B----4-:R-:W-:Y:S01]  /*e640*/  ISETP.GE.AND P3, PT, R86, RZ, PT ;  /* 0x000000ff5600720c */ /* 0x010fe20003f66270 */
[----:B------:R-:W-:Y:S01]  /*e650*/  IMAD R77, R77, UR4, RZ ;  /* 0x000000044d4d7c24 */ /* 0x000fe2000f8e02ff */
[----:B------:R-:W-:Y:S01]  /*e660*/  PRMT R11, RZ, 0x7610, R11 ;  /* 0x00007610ff0b7816 */ /* 0x000fe2000000000b */
[----:B------:R-:W-:-:S10]  /*e670*/  @!P1 IMAD.MOV R78, RZ, RZ, -R78 ;  /* 0x000000ffff4e9224 */ /* 0x000fd400078e0a4e */
[----:B------:R-:W-:Y:S01]  /*e680*/  @!P3 IMAD.MOV R80, RZ, RZ, -R80 ;  /* 0x000000ffff50b224 */ /* 0x000fe200078e0a50 */
[----:B------:R-:W-:Y:S01]  /*e690*/  ISETP.GT.U32.AND P2, PT, R3, R83, PT ;  /* 0x000000530300720c */ /* 0x000fe20003f44070 */
[----:B------:R-:W1:Y:S01]  /*e6a0*/  LDCU UR4, c[0x0][0x3b0] ;  /* 0x00007600ff0477ac */ /* 0x000e620008000800 */
[----:B--2---:R2:W-:Y:S02]  /*e6b0*/  STL [R1+0x6d0], R17 ;  /* 0x0006d01101007387 */ /* 0x0045e40000100800 */
[----:B--2---:R-:W-:-:S04]  /*e6c0*/  IADD3 R17, P3, PT, R77, R2, RZ ;  /* 0x000000024d117210 */ /* 0x004fc80007f7e0ff */
[----:B------:R-:W-:Y:S01]  /*e6d0*/  LEA.HI.X.SX32 R73, R77, R0, 0x1, P3 ;  /* 0x000000004d497211 */ /* 0x000fe200018f0eff */
[----:B------:R-:W-:-:S04]  /*e6e0*/  @P0 IMAD.MOV.U32 R6, RZ, RZ, R17 ;  /* 0x000000ffff060224 */ /* 0x000fc800078e0011 */
[----:B------:R-:W-:-:S05]  /*e6f0*/  @P0 IMAD.MOV.U32 R7, RZ, RZ, R73 ;  /* 0x000000ffff070224 */ /* 0x000fca00078e0049 */
[----:B------:R2:W4:Y:S04]  /*e700*/  @P0 LDG.E.U8 R11, desc[UR22][R6.64] ;  /* 0x00000016060b0981 */ /* 0x000528000c1e1100 */
[----:B------:R-:W-:Y:S04]  /*e710*/  STL [R1+0x7b8], R17 ;  /* 0x0007b81101007387 */ /* 0x000fe80000100800 */
[----:B------:R-:W4:Y:S01]  /*e720*/  LDL R86, [R1+0xb94] ;  /* 0x000b940001567983 */ /* 0x000f220000100800 */
[----:B------:R-:W-:Y:S01]  /*e730*/  ISETP.GT.U32.AND P1, PT, R3, R81, PT ;  /* 0x000000510300720c */ /* 0x000fe20003f24070 */
[----:B------:R-:W-:Y:S01]  /*e740*/  @!P2 IMAD.IADD R83, R83, 0x1, -R3 ;  /* 0x000000015353a824 */ /* 0x000fe200078e0a03 */
[----:B---3--:R-:W-:-:S02]  /*e750*/  ISETP.GE.AND P2, PT, R87, RZ, PT ;  /* 0x000000ff5700720c */ /* 0x008fc40003f46270 */
[C---:B------:R-:W-:Y:S02]  /*e760*/  SEL R79, R38.reuse, R79, !P6 ;  /* 0x0000004f264f7207 */ /* 0x040fe40007000000 */
[----:B------:R-:W-:Y:S02]  /*e770*/  ISETP.GT.U32.AND P3, PT, R3, R83, PT ;  /* 0x000000530300720c */ /* 0x000fe40003f64070 */
[----:B------:R-:W-:Y:S01]  /*e780*/  SEL R78, R38, R78, !P6 ;  /* 0x0000004e264e7207 */ /* 0x000fe20007000000 */
[----:B------:R-:W-:Y:S01]  /*e790*/  IMAD R79, R79, UR5, RZ ;  /* 0x000000054f4f7c24 */ /* 0x000fe2000f8e02ff */
[----:B------:R3:W-:Y:S01]  /*e7a0*/  STL [R1+0x7b4], R73 ;  /* 0x0007b44901007387 */ /* 0x0007e20000100800 */
[----:B------:R-:W-:Y:S01]  /*e7b0*/  PRMT R72, RZ, 0x7610, R72 ;  /* 0x00007610ff487816 */ /* 0x000fe20000000048 */
[----:B------:R-:W0:Y:S01]  /*e7c0*/  LDCU UR5, c[0x0][0x3b0] ;  /* 0x00007600ff0577ac */ /* 0x000e220008000800 */
[----:B------:R-:W-:Y:S01]  /*e7d0*/  @!P1 IMAD.IADD R81, R81, 0x1, -R3 ;  /* 0x0000000151519824 */ /* 0x000fe200078e0a03 */
[----:B------:R-:W-:Y:S01]  /*e7e0*/  ISETP.GT.U32.AND P1, PT, R3, R84, PT ;  /* 0x000000540300720c */ /* 0x000fe20003f24070 */
[----:B-1----:R-:W-:Y:S01]  /*e7f0*/  IMAD R78, R78, UR4, RZ ;  /* 0x000000044e4e7c24 */ /* 0x002fe2000f8e02ff */
[----:B------:R-:W4:Y:S01]  /*e800*/  LDL R87, [R1+0xb8c] ;  /* 0x000b8c0001577983 */ /* 0x000f220000100800 */
[----:B------:R-:W-:Y:S01]  /*e810*/  @!P2 IMAD.MOV R81, RZ, RZ, -R81 ;  /* 0x000000ffff51a224 */ /* 0x000fe200078e0a51 */
[----:B------:R-:W-:Y:S01]  /*e820*/  SEL R80, R38, R80, !P6 ;  /* 0x0000005026507207 */ /* 0x000fe20007000000 */
[----:B------:R-:W-:Y:S01]  /*e830*/  @!P3 IMAD.IADD R83, R83, 0x1, -R3 ;  /* 0x000000015353b824 */ /* 0x000fe200078e0a03 */
[C---:B---3--:R-:W-:Y:S01]  /*e840*/  IADD3 R73, P2, PT, R79.reuse, R2, RZ ;  /* 0x000000024f497210 */ /* 0x048fe20007f5e0ff */
[----:B------:R-:W1:Y:S03]  /*e850*/  LDCU UR4, c[0x0][0x3b0] ;  /* 0x00007600ff0477ac */ /* 0x000e660008000800 */
[----:B------:R-:W-:-:S02]  /*e860*/  LEA.HI.X.SX32 R82, R79, R0, 0x1, P2 ;  /* 0x000000004f527211 */ /* 0x000fc400010f0eff */
[C---:B------:R-:W-:Y:S01]  /*e870*/  ISETP.GT.U32.AND P2, PT, R3.reuse, R85, PT ;  /* 0x000000550300720c */ /* 0x040fe20003f44070 */
[----:B------:R-:W-:Y:S02]  /*e880*/  @!P1 IMAD.IADD R84, R84, 0x1, -R3 ;  /* 0x0000000154549824 */ /* 0x000fe400078e0a03 */
[----:B--2---:R-:W-:Y:S02]  /*e890*/  @P0 IMAD.MOV.U32 R6, RZ, RZ, R73 ;  /* 0x000000ffff060224 */ /* 0x004fe400078e0049 */
[----:B------:R-:W-:Y:S01]  /*e8a0*/  @P0 IMAD.MOV.U32 R7, RZ, RZ, R82 ;  /* 0x000000ffff070224 */ /* 0x000fe200078e0052 */
[----:B------:R-:W-:Y:S02]  /*e8b0*/  ISETP.GT.U32.AND P1, PT, R3, R84, PT ;  /* 0x000000540300720c */ /* 0x000fe40003f24070 */
[----:B------:R-:W-:Y:S02]  /*e8c0*/  PRMT R10, RZ, 0x7610, R10 ;  /* 0x00007610ff0a7816 */ /* 0x000fe4000000000a */
[----:B------:R2:W3:Y:S01]  /*e8d0*/  @P0 LDG.E.U8 R72, desc[UR22][R6.64] ;  /* 0x0000001606480981 */ /* 0x0004e2000c1e1100 */
[----:B0-----:R-:W-:Y:S01]  /*e8e0*/  IMAD R80, R80, UR16, RZ ;  /* 0x0000001050507c24 */ /* 0x001fe2000f8e02ff */
[----:B------:R-:W-:Y:S01]  /*e8f0*/  PRMT R15, RZ, 0x7610, R15 ;  /* 0x00007610ff0f7816 */ /* 0x000fe2000000000f */
[--C-:B------:R-:W-:Y:S01]  /*e900*/  @!P2 IMAD.IADD R85, R85, 0x1, -R3.reuse ;  /* 0x000000015555a824 */ /* 0x100fe200078e0a03 */
[----:B----4-:R0:W-:Y:S05]  /*e910*/  STL [R1+0x6cc], R11 ;  /* 0x0006cc0b01007387 */ /* 0x0101ea0000100800 */
[----:B------:R-:W-:Y:S01]  /*e920*/  @!P1 IMAD.IADD R84, R84, 0x1, -R3 ;  /* 0x0000000154549824 */ /* 0x000fe200078e0a03 */
[----:B------:R-:W-:Y:S01]  /*e930*/  SEL R81, R38, R81, !P6 ;  /* 0x0000005126517207 */ /* 0x000fe20007000000 */
[----:B------:R-:W4:Y:S01]  /*e940*/  LDCU UR16, c[0x0][0x3b0] ;  /* 0x00007600ff1077ac */ /* 0x000f220008000800 */
[----:B0-----:R-:W-:-:S04]  /*e950*/  IADD3 R11, P3, PT, R78, R2, RZ ;  /* 0x000000024e0b7210 */ /* 0x001fc80007f7e0ff */
[----:B------:R-:W-:Y:S01]  /*e960*/  LEA.HI.X.SX32 R17, R78, R0, 0x1, P3 ;  /* 0x000000004e117211 */ /* 0x000fe200018f0eff */
[----:B--2---:R-:W-:-:S04]  /*e970*/  @P0 IMAD.MOV.U32 R6, RZ, RZ, R11 ;  /* 0x000000ffff060224 */ /* 0x004fc800078e000b */
[----:B------:R-:W-:Y:S01]  /*e980*/  @P0 IMAD.MOV.U32 R7, RZ, RZ, R17 ;  /* 0x000000ffff070224 */ /* 0x000fe200078e0011 */
[----:B------:R-:W-:Y:S04]  /*e990*/  STL [R1+0x7d8], R73 ;  /* 0x0007d84901007387 */ /* 0x000fe80000100800 */
[----:B------:R0:W2:Y:S01]  /*e9a0*/  @P0 LDG.E.U8 R10, desc[UR22][R6.64] ;  /* 0x00000016060a0981 */ /* 0x0000a2000c1e1100 */
[----:B------:R-:W-:-:S03]  /*e9b0*/  ISETP.GE.AND P1, PT, R86, RZ, PT ;  /* 0x000000ff5600720c */ /* 0x000fc60003f26270 */
[----:B------:R1:W-:Y:S01]  /*e9c0*/  STL [R1+0x7f8], R11 ;  /* 0x0007f80b01007387 */ /* 0x0003e20000100800 */
[----:B0-----:R-:W-:-:S03]  /*e9d0*/  IADD3 R6, P2, PT, R80, R2, RZ ;  /* 0x0000000250067210 */ /* 0x001fc60007f5e0ff */
[----:B------:R0:W-:Y:S01]  /*e9e0*/  STL [R1+0x7d4], R82 ;  /* 0x0007d45201007387 */ /* 0x0001e20000100800 */
[----:B------:R-:W-:-:S03]  /*e9f0*/  LEA.HI.X.SX32 R7, R80, R0, 0x1, P2 ;  /* 0x0000000050077211 */ /* 0x000fc600010f0eff */
[----:B------:R0:W-:Y:S04]  /*ea00*/  STL [R1+0x7f4], R17 ;  /* 0x0007f41101007387 */ /* 0x0001e80000100800 */
[----:B------:R-:W4:Y:S04]  /*ea10*/  LDL R86, [R1+0xb84] ;  /* 0x000b840001567983 */ /* 0x000f280000100800 */
[----:B-1----:R-:W4:Y:S04]  /*ea20*/  LDL.LU R11, [R1+0x68] ;  /* 0x00006800010b7983 */ /* 0x002f280000300800 */
[----:B------:R-:W4:Y:S01]  /*ea30*/  @P0 LDG.E.U8 R15, desc[UR22][R6.64] ;  /* 0x00000016060f0981 */ /* 0x000f22000c1e1100 */
[----:B------:R-:W-:Y:S01]  /*ea40*/  ISETP.GE.AND P3, PT, R92, RZ, PT ;  /* 0x000000ff5c00720c */ /* 0x000fe20003f66270 */
[----:B------:R-:W-:-:S02]  /*ea50*/  IMAD R81, R81, UR17, RZ ;  /* 0x0000001151517c24 */ /* 0x000fc4000f8e02ff */
[----:B0-----:R-:W4:Y:S01]  /*ea60*/  LDL.LU R82, [R1+0x1ec] ;  /* 0x0001ec0001527983 */ /* 0x001f220000300800 */
[----:B------:R-:W-:-:S03]  /*ea70*/  @!P1 IMAD.MOV R83, RZ, RZ, -R83 ;  /* 0x000000ffff539224 */ /* 0x000fc600078e0a53 */
[----:B------:R-:W-:Y:S04]  /*ea80*/  STL [R1+0x818], R6 ;  /* 0x0008180601007387 */ /* 0x000fe80000100800 */
[----:B------:R-:W-:Y:S01]  /*ea90*/  STL [R1+0x814], R7 ;  /* 0x0008140701007387 */ /* 0x000fe20000100800 */
[----:B------:R-:W-:-:S03]  /*eaa0*/  PRMT R9, RZ, 0x7610, R9 ;  /* 0x00007610ff097816 */ /* 0x000fc60000000009 */
[----:B--2---:R0:W-:Y:S04]  /*eab0*/  STL [R1+0x6c4], R10 ;  /* 0x0006c40a01007387 */ /* 0x0041e80000100800 */
[----:B------:R-:W2:Y:S01]  /*eac0*/  LDL R17, [R1+0xce4] ;  /* 0x000ce40001117983 */ /* 0x000ea20000100800 */
[----:B0-----:R-:W-:-:S03]  /*ead0*/  IADD3 R10, P1, PT, R81, R2, RZ ;  /* 0x00000002510a7210 */ /* 0x001fc60007f3e0ff */
[----:B---3--:R-:W-:Y:S04]  /*eae0*/  STL [R1+0x6c8], R72 ;  /* 0x0006c84801007387 */ /* 0x008fe80000100800 */
[----:B------:R-:W-:Y:S01]  /*eaf0*/  STL [R1+0x838], R10 ;  /* 0x0008380a01007387 */ /* 0x000fe20000100800 */
[----:B----4-:R-:W-:Y:S01]  /*eb00*/  @!P3 IMAD.MOV R11, RZ, RZ, -R11 ;  /* 0x000000ffff0bb224 */ /* 0x010fe200078e0a0b */
[----:B------:R-:W-:Y:S02]  /*eb10*/  ISETP.GE.AND P3, PT, R87, RZ, PT ;  /* 0x000000ff5700720c */ /* 0x000fe40003f66270 */
[----:B------:R-:W3:Y:S04]  /*eb20*/  LDL R87, [R1+0xc20] ;  /* 0x000c200001577983 */ /* 0x000ee80000100800 */
[----:B------:R0:W-:Y:S01]  /*eb30*/  STL [R1+0x6b0], R15 ;  /* 0x0006b00f01007387 */ /* 0x0001e20000100800 */
[----:B------:R-:W-:Y:S01]  /*eb40*/  @P0 IMAD.MOV.U32 R6, RZ, RZ, R10 ;  /* 0x000000ffff060224 */ /* 0x000fe200078e000a */
[----:B0-----:R-:W-:-:S05]  /*eb50*/  LEA.HI.X.SX32 R15, R81, R0, 0x1, P1 ;  /* 0x00000000510f7211 */ /* 0x001fca00008f0eff */
[----:B------:R-:W-:-:S05]  /*eb60*/  @P0 IMAD.MOV.U32 R7, RZ, RZ, R15 ;  /* 0x000000ffff070224 */ /* 0x000fca00078e000f */
[----:B------:R0:W4:Y:S01]  /*eb70*/  @P0 LDG.E.U8 R9, desc[UR22][R6.64] ;  /* 0x0000001606090981 */ /* 0x000122000c1e1100 */
[C---:B------:R-:W-:Y:S01]  /*eb80*/  ISETP.GT.U32.AND P2, PT, R3.reuse, R85, PT ;  /* 0x000000550300720c */ /* 0x040fe20003f44070 */
[----:B------:R-:W-:Y:S01]  /*eb90*/  @!P3 IMAD.MOV R84, RZ, RZ, -R84 ;  /* 0x000000ffff54b224 */ /* 0x000fe200078e0a54 */
[----:B------:R-:W-:Y:S02]  /*eba0*/  ISETP.GT.U32.AND P3, PT, R3, R61, PT ;  /* 0x0000003d0300720c */ /* 0x000fe40003f64070 */
[C---:B------:R-:W-:Y:S02]  /*ebb0*/  SEL R83, R38.reuse, R83, !P6 ;  /* 0x0000005326537207 */ /* 0x040fe40007000000 */
[----:B------:R-:W-:Y:S01]  /*ebc0*/  SEL R84, R38, R84, !P6 ;  /* 0x0000005426547207 */ /* 0x000fe20007000000 */
[----:B------:R-:W-:Y:S02]  /*ebd0*/  STL [R1+0x834], R15 ;  /* 0x0008340f01007387 */ /* 0x000fe40000100800 */
[----:B------:R-:W-:Y:S01]  /*ebe0*/  IMAD R83, R83, UR4, RZ ;  /* 0x0000000453537c24 */ /* 0x000fe2000f8e02ff */
[----:B------:R-:W-:Y:S01]  /*ebf0*/  ISETP.GE.AND P1, PT, R86, RZ, PT ;  /* 0x000000ff5600720c */ /* 0x000fe20003f26270 */
[----:B------:R-:W-:Y:S01]  /*ec00*/  IMAD R84, R84, UR5, RZ ;  /* 0x0000000554547c24 */ /* 0x000fe2000f8e02ff */
[----:B------:R-:W2:Y:S01]  /*ec10*/  LDL R72, [R1+0xd44] ;  /* 0x000d440001487983 */ /* 0x000ea20000100800 */
[--C-:B------:R-:W-:Y:S01]  /*ec20*/  @!P2 IMAD.IADD R85, R85, 0x1, -R3.reuse ;  /* 0x000000015555a824 */ /* 0x100fe200078e0a03 */
[----:B0-----:R-:W-:Y:S01]  /*ec30*/  IADD3 R6, P2, PT, R83, R2, RZ ;  /* 0x0000000253067210 */ /* 0x001fe20007f5e0ff */
[----:B------:R-:W-:Y:S01]  /*ec40*/  @!P3 IMAD.IADD R61, R61, 0x1, -R3 ;  /* 0x000000013d3db824 */ /* 0x000fe200078e0a03 */
[----:B------:R-:W2:Y:S01]  /*ec50*/  LDL R73, [R1+0xd60] ;  /* 0x000d600001497983 */ /* 0x000ea20000100800 */
[----:B------:R-:W-:Y:S01]  /*ec60*/  PRMT R13, RZ, 0x7610, R13 ;  /* 0x00007610ff0d7816 */ /* 0x000fe2000000000d */
[----:B------:R-:W0:Y:S02]  /*ec70*/  LDCU UR4, c[0x0][0x3b0] ;  /* 0x00007600ff0477ac */ /* 0x000e240008000800 */
[----:B------:R-:W2:Y:S01]  /*ec80*/  LDL.LU R86, [R1+0x1e4] ;  /* 0x0001e40001567983 */ /* 0x000ea20000300800 */
[----:B------:R-:W-:Y:S01]  /*ec90*/  LEA.HI.X.SX32 R7, R83, R0, 0x1, P2 ;  /* 0x0000000053077211 */ /* 0x000fe200010f0eff */
[----:B------:R-:W1:Y:S01]  /*eca0*/  LDCU UR5, c[0x0][0x3b0] ;  /* 0x00007600ff0577ac */ /* 0x000e620008000800 */
[----:B------:R-:W-:-:S03]  /*ecb0*/  PRMT R8, RZ, 0x7610, R8 ;  /* 0x00007610ff087816 */ /* 0x000fc60000000008 */
[----:B------:R0:W2:Y:S04]  /*ecc0*/  @P0 LDG.E.U8 R13, desc[UR22][R6.64] ;  /* 0x00000016060d0981 */ /* 0x0000a8000c1e1100 */
[----:B----4-:R4:W-:Y:S04]  /*ecd0*/  STL [R1+0x6ac], R9 ;  /* 0x0006ac0901007387 */ /* 0x0109e80000100800 */
[----:B------:R0:W-:Y:S01]  /*ece0*/  STL [R1+0x850], R6 ;  /* 0x0008500601007387 */ /* 0x0001e20000100800 */
[----:B----4-:R-:W-:-:S04]  /*ecf0*/  IADD3 R9, P3, PT, R84, R2, RZ ;  /* 0x0000000254097210 */ /* 0x010fc80007f7e0ff */
[----:B------:R-:W-:Y:S01]  /*ed00*/  LEA.HI.X.SX32 R10, R84, R0, 0x1, P3 ;  /* 0x00000000540a7211 */ /* 0x000fe200018f0eff */
[----:B------:R-:W-:Y:S01]  /*ed10*/  STL [R1+0x868], R9 ;  /* 0x0008680901007387 */ /* 0x000fe20000100800 */
[----:B0-----:R-:W-:-:S03]  /*ed20*/  @P0 IMAD.MOV.U32 R6, RZ, RZ, R9 ;  /* 0x000000ffff060224 */ /* 0x001fc600078e0009 */
[----:B------:R0:W-:Y:S04]  /*ed30*/  STL [R1+0x84c], R7 ;  /* 0x00084c0701007387 */ /* 0x0001e80000100800 */
[----:B------:R-:W-:Y:S04]  /*ed40*/  STL [R1+0x864], R10 ;  /* 0x0008640a01007387 */ /* 0x000fe80000100800 */
[----:B------:R-:W4:Y:S01]  /*ed50*/  LDL.LU R15, [R1+0x7c] ;  /* 0x00007c00010f7983 */ /* 0x000f220000300800 */
[----:B0-----:R-:W-:-:S05]  /*ed60*/  @P0 IMAD.MOV.U32 R7, RZ, RZ, R10 ;  /* 0x000000ffff070224 */ /* 0x001fca00078e000a */
[----:B------:R0:W4:Y:S04]  /*ed70*/  @P0 LDG.E.U8 R8, desc[UR22][R6.64] ;  /* 0x0000001606080981 */ /* 0x000128000c1e1100 */
[----:B------:R-:W4:Y:S01]  /*ed80*/  LDL.LU R7, [R1+0x70] ;  /* 0x0000700001077983 */ /* 0x000f220000300800 */
[----:B------:R-:W-:Y:S01]  /*ed90*/  @!P1 IMAD.MOV R85, RZ, RZ, -R85 ;  /* 0x000000ffff559224 */ /* 0x000fe200078e0a55 */
[----:B--2---:R-:W-:Y:S02]  /*eda0*/  ISETP.GE.AND P1, PT, R17, RZ, PT ;  /* 0x000000ff1100720c */ /* 0x004fe40003f26270 */
[----:B---3--:R-:W-:Y:S02]  /*edb0*/  ISETP.GE.AND P3, PT, R87, RZ, PT ;  /* 0x000000ff5700720c */ /* 0x008fe40003f66270 */
[C---:B------:R-:W-:Y:S01]  /*edc0*/  SEL R85, R38.reuse, R85, !P6 ;  /* 0x0000005526557207 */ /* 0x040fe20007000000 */
[----:B------:R-:W2:Y:S01]  /*edd0*/  LDL R87, [R1+0xc80] ;  /* 0x000c800001577983 */ /* 0x000ea20000100800 */
[----:B0-----:R-:W-:-:S03]  /*ede0*/  SEL R6, R38, R48, !P6 ;  /* 0x0000003026067207 */ /* 0x001fc60007000000 */
[----:B------:R-:W-:Y:S01]  /*edf0*/  IMAD R85, R85, UR16, RZ ;  /* 0x0000001055557c24 */ /* 0x000fe2000f8e02ff */
[----:B------:R-:W-:Y:S01]  /*ee00*/  PRMT R70, RZ, 0x7610, R70 ;  /* 0x00007610ff467816 */ /* 0x000fe20000000046 */
[----:B------:R-:W-:Y:S01]  /*ee10*/  IMAD R6, R6, UR9, RZ ;  /* 0x0000000906067c24 */ /* 0x000fe2000f8e02ff */
[----:B------:R-:W-:Y:S01]  /*ee20*/  PRMT R12, RZ, 0x7610, R12 ;  /* 0x00007610ff0c7816 */ /* 0x000fe2000000000c */
[----:B------:R-:W0:Y:S01]  /*ee30*/  LDCU UR16, c[0x0][0x3b0] ;  /* 0x00007600ff1077ac */ /* 0x000e220008000800 */
[----:B----4-:R-:W-:Y:S01]  /*ee40*/  @!P1 IMAD.MOV R15, RZ, RZ, -R15 ;  /* 0x000000ffff0f9224 */ /* 0x010fe200078e0a0f */
[----:B------:R3:W-:Y:S04]  /*ee50*/  STL [R1+0x6a4], R8 ;  /* 0x0006a40801007387 */ /* 0x0007e80000100800 */
[----:B------:R4:W-:Y:S01]  /*ee60*/  STL [R1+0x6a8], R13 ;  /* 0x0006a80d01007387 */ /* 0x0009e20000100800 */
[-C--:B---3--:R-:W-:Y:S01]  /*ee70*/  IADD3 R8, P1, PT, R85, R2.reuse, RZ ;  /* 0x0000000255087210 */ /* 0x088fe20007f3e0ff */
[----:B------:R-:W-:Y:S01]  /*ee80*/  @!P3 IMAD.MOV R7, RZ, RZ, -R7 ;  /* 0x000000ffff07b224 */ /* 0x000fe200078e0a07 */
[----:B----4-:R-:W-:-:S02]  /*ee90*/  IADD3 R13, P3, PT, R6, R2, RZ ;  /* 0x00000002060d7210 */ /* 0x010fc40007f7e0ff */
[-C--:B------:R-:W-:Y:S02]  /*eea0*/  LEA.HI.X.SX32 R9, R85, R0.reuse, 0x1, P1 ;  /* 0x0000000055097211 */ /* 0x080fe400008f0eff */
[----:B------:R-:W-:Y:S01]  /*eeb0*/  LEA.HI.X.SX32 R17, R6, R0, 0x1, P3 ;  /* 0x0000000006117211 */ /* 0x000fe200018f0eff */
[----:B------:R3:W-:Y:S04]  /*eec0*/  STL [R1+0x880], R8 ;  /* 0x0008800801007387 */ /* 0x0007e80000100800 */
[----:B------:R-:W-:Y:S04]  /*eed0*/  STL [R1+0x1fc], R13 ;  /* 0x0001fc0d01007387 */ /* 0x000fe80000100800 */
[----:B------:R4:W-:Y:S04]  /*eee0*/  STL [R1+0x87c], R9 ;  /* 0x00087c0901007387 */ /* 0x0009e80000100800 */
[----:B------:R3:W2:Y:S04]  /*eef0*/  @P0 LDG.E.U8 R70, desc[UR22][R8.64] ;  /* 0x0000001608460981 */ /* 0x0006a8000c1e1100 */
[----:B------:R-:W-:Y:S04]  /*ef00*/  STL [R1+0x1f8], R17 ;  /* 0x0001f81101007387 */ /* 0x000fe80000100800 */
[----:B------:R-:W2:Y:S01]  /*ef10*/  LDL.LU R6, [R1+0x80] ;  /* 0x0000800001067983 */ /* 0x000ea20000300800 */
[----:B---3--:R-:W-:-:S02]  /*ef20*/  @P0 IMAD.MOV.U32 R8, RZ, RZ, R13 ;  /* 0x000000ffff080224 */ /* 0x008fc400078e000d */
[----:B----4-:R-:W-:Y:S01]  /*ef30*/  @P0 IMAD.MOV.U32 R9, RZ, RZ, R17 ;  /* 0x000000ffff090224 */ /* 0x010fe200078e0011 */
[----:B------:R-:W-:Y:S01]  /*ef40*/  ISETP.GE.AND P1, PT, R72, RZ, PT ;  /* 0x000000ff4800720c */ /* 0x000fe20003f26270 */
[----:B------:R-:W3:Y:S04]  /*ef50*/  LDL.LU R92, [R1+0x1e0] ;  /* 0x0001e000015c7983 */ /* 0x000ee80000300800 */
[----:B------:R-:W4:Y:S01]  /*ef60*/  @P0 LDG.E.U8 R12, desc[UR22][R8.64] ;  /* 0x00000016080c0981 */ /* 0x000f22000c1e1100 */
[----:B------:R-:W-:-:S05]  /*ef70*/  SEL R10, R38, R47, !P6 ;  /* 0x0000002f260a7207 */ /* 0x000fca0007000000 */
[----:B------:R-:W-:Y:S01]  /*ef80*/  IMAD R10, R10, UR9, RZ ;  /* 0x000000090a0a7c24 */ /* 0x000fe2000f8e02ff */
[----:B------:R-:W3:Y:S01]  /*ef90*/  LDL.LU R9, [R1+0x84] ;  /* 0x0000840001097983 */ /* 0x000ee20000300800 */
[----:B------:R-:W-:-:S03]  /*efa0*/  PRMT R5, RZ, 0x7610, R5 ;  /* 0x00007610ff057816 */ /* 0x000fc60000000005 */
[----:B--2---:R2:W-:Y:S01]  /*efb0*/  STL [R1+0x690], R70 ;  /* 0x0006904601007387 */ /* 0x0045e20000100800 */
[----:B------:R-:W-:-:S03]  /*efc0*/  @!P1 IMAD.MOV R6, RZ, RZ, -R6 ;  /* 0x000000ffff069224 */ /* 0x000fc600078e0a06 */
[----:B--2---:R-:W2:Y:S04]  /*efd0*/  LDL R70, [R1+0xbf4] ;  /* 0x000bf40001467983 */ /* 0x004ea80000100800 */
[----:B----4-:R4:W-:Y:S02]  /*efe0*/  STL [R1+0x68c], R12 ;  /* 0x00068c0c01007387 */ /* 0x0109e40000100800 */
[----:B----4-:R-:W-:-:S04]  /*eff0*/  IADD3 R12, P1, PT, R10, R2, RZ ;  /* 0x000000020a0c7210 */ /* 0x010fc80007f3e0ff */
[----:B------:R-:W-:-:S05]  /*f000*/  LEA.HI.X.SX32 R13, R10, R0, 0x1, P1 ;  /* 0x000000000a0d7211 */ /* 0x000fca00008f0eff */
[----:B------:R4:W2:Y:S01]  /*f010*/  @P0 LDG.E.U8 R5, desc[UR22][R12.64] ;  /* 0x000000160c050981 */ /* 0x0008a2000c1e1100 */
[C---:B------:R-:W-:Y:S02]  /*f020*/  SEL R10, R38.reuse, R42, !P6 ;  /* 0x0000002a260a7207 */ /* 0x040fe40007000000 */
[----:B------:R-:W-:Y:S01]  /*f030*/  SEL R8, R38, R39, !P6 ;  /* 0x0000002726087207 */ /* 0x000fe20007000000 */
[----:B------:R4:W-:Y:S04]  /*f040*/  STL [R1+0x21c], R12 ;  /* 0x00021c0c01007387 */ /* 0x0009e80000100800 */
[----:B------:R0:W-:Y:S01]  /*f050*/  STL [R1+0x218], R13 ;  /* 0x0002180d01007387 */ /* 0x0001e20000100800 */
[----:B----4-:R-:W-:Y:S02]  /*f060*/  IMAD R12, R10, UR9, RZ ;  /* 0x000000090a0c7c24 */ /* 0x010fe4000f8e02ff */
[----:B------:R-:W-:Y:S01]  /*f070*/  IMAD R10, R8, UR9, RZ ;  /* 0x00000009080a7c24 */ /* 0x000fe2000f8e02ff */
[----:B0-----:R-:W4:Y:S01]  /*f080*/  LDL R13, [R1+0xc6c] ;  /* 0x000c6c00010d7983 */ /* 0x001f220000100800 */
[----:B------:R-:W-:-:S02]  /*f090*/  ISETP.GT.U32.AND P2, PT, R3, R82, PT ;  /* 0x000000520300720c */ /* 0x000fc40003f44070 */
[----:B------:R-:W-:-:S11]  /*f0a0*/  ISETP.GE.AND P3, PT, R73, RZ, PT ;  /* 0x000000ff4900720c */ /* 0x000fd60003f66270 */
[--C-:B------:R-:W-:Y:S01]  /*f0b0*/  @!P2 IMAD.IADD R82, R82, 0x1, -R3.reuse ;  /* 0x000000015252a824 */ /* 0x100fe200078e0a03 */
[C---:B------:R-:W-:Y:S01]  /*f0c0*/  ISETP.GT.U32.AND P2, PT, R3.reuse, R86, PT ;  /* 0x000000560300720c */ /* 0x040fe20003f44070 */
[----:B--2---:R0:W-:Y:S04]  /*f0d0*/  STL [R1+0x688], R5 ;  /* 0x0006880501007387 */ /* 0x0041e80000100800 */
[----:B0-----:R-:W2:Y:S04]  /*f0e0*/  LDL.LU R5, [R1+0x1d8] ;  /* 0x0001d80001057983 */ /* 0x001ea80000300800 */
[----:B------:R-:W2:Y:S04]  /*f0f0*/  LDL.LU R8, [R1+0xe8] ;  /* 0x0000e80001087983 */ /* 0x000ea80000300800 */
[----:B------:R-:W-:Y:S01]  /*f100*/  @!P2 IMAD.IADD R86, R86, 0x1, -R3 ;  /* 0x000000015656a824 */ /* 0x000fe200078e0a03 */
[----:B------:R-:W-:Y:S01]  /*f110*/  ISETP.GT.U32.AND P2, PT, R3, R82, PT ;  /* 0x000000520300720c */ /* 0x000fe20003f44070 */
[----:B---3--:R-:W-:Y:S01]  /*f120*/  @!P3 IMAD.MOV R9, RZ, RZ, -R9 ;  /* 0x000000ffff09b224 */ /* 0x008fe200078e0a09 */
[----:B------:R-:W-:Y:S01]  /*f130*/  ISETP.GE.AND P1, PT, R87, RZ, PT ;  /* 0x000000ff5700720c */ /* 0x000fe20003f26270 */
[----:B------:R-:W3:Y:S01]  /*f140*/  LDL R73, [R1+0xd80] ;  /* 0x000d800001497983 */ /* 0x000ee20000100800 */
[----:B------:R-:W-:-:S03]  /*f150*/  ISETP.GT.U32.AND P3, PT, R3, R86, PT ;  /* 0x000000560300720c */ /* 0x000fc60003f64070 */
[----:B------:R-:W3:Y:S06]  /*f160*/  LDL R87, [R1+0xcc8] ;  /* 0x000cc80001577983 */ /* 0x000eec0000100800 */
[----:B------:R-:W-:Y:S01]  /*f170*/  @!P2 IMAD.IADD R82, R82, 0x1, -R3 ;  /* 0x000000015252a824 */ /* 0x000fe200078e0a03 */
[----:B------:R-:W-:-:S03]  /*f180*/  IADD3 R72, P2, PT, R12, R2, RZ ;  /* 0x000000020c487210 */ /* 0x000fc60007f5e0ff */
[----:B------:R-:W-:Y:S01]  /*f190*/  @!P3 IMAD.IADD R86, R86, 0x1, -R3 ;  /* 0x000000015656b824 */ /* 0x000fe200078e0a03 */
[----:B------:R-:W-:Y:S02]  /*f1a0*/  IADD3 R17, P3, PT, R10, R2, RZ ;  /* 0x000000020a117210 */ /* 0x000fe40007f7e0ff */
[----:B------:R-:W-:Y:S01]  /*f1b0*/  LEA.HI.X.SX32 R12, R12, R0, 0x1, P2 ;  /* 0x000000000c0c7211 */ /* 0x000fe200010f0eff */
[----:B------:R-:W-:Y:S01]  /*f1c0*/  STL [R1+0x23c], R72 ;  /* 0x00023c4801007387 */ /* 0x000fe20000100800 */
[----:B------:R-:W-:-:S03]  /*f1d0*/  PRMT R14, RZ, 0x7610, R14 ;  /* 0x00007610ff0e7816 */ /* 0x000fc6000000000e */
[----:B------:R-:W-:Y:S04]  /*f1e0*/  STL [R1+0x25c], R17 ;  /* 0x00025c1101007387 */ /* 0x000fe80000100800 */
[----:B------:R0:W-:Y:S01]  /*f1f0*/  STL [R1+0x238], R12 ;  /* 0x0002380c01007387 */ /* 0x0001e20000100800 */
[----:B--2---:R-:W-:Y:S01]  /*f200*/  @!P1 IMAD.MOV R8, RZ, RZ, -R8 ;  /* 0x000000ffff089224 */ /* 0x004fe200078e0a08 */
[----:B----4-:R-:W-:Y:S01]  /*f210*/  ISETP.GE.AND P1, PT, R13, RZ, PT ;  /* 0x000000ff0d00720c */ /* 0x010fe20003f26270 */
[----:B------:R-:W-:Y:S02]  /*f220*/  @P0 IMAD.MOV.U32 R13, RZ, RZ, R12 ;  /* 0x000000ffff0d0224 */ /* 0x000fe400078e000c */
[----:B0-----:R-:W-:-:S05]  /*f230*/  @P0 IMAD.MOV.U32 R12, RZ, RZ, R72 ;  /* 0x000000ffff0c0224 */ /* 0x001fca00078e0048 */
[----:B------:R0:W2:Y:S01]  /*f240*/  @P0 LDG.E.U8 R14, desc[UR22][R12.64] ;  /* 0x000000160c0e0981 */ /* 0x0000a2000c1e1100 */
[----:B------:R-:W-:Y:S02]  /*f250*/  LEA.HI.X.SX32 R10, R10, R0, 0x1, P3 ;  /* 0x000000000a0a7211 */ /* 0x000fe400018f0eff */
[----:B------:R-:W-:-:S03]  /*f260*/  PRMT R16, RZ, 0x7610, R16 ;  /* 0x00007610ff107816 */ /* 0x000fc60000000010 */
[----:B------:R4:W-:Y:S01]  /*f270*/  STL [R1+0x258], R10 ;  /* 0x0002580a01007387 */ /* 0x0009e20000100800 */
[----:B0-----:R-:W-:Y:S02]  /*f280*/  @P0 IMAD.MOV.U32 R12, RZ, RZ, R17 ;  /* 0x000000ffff0c0224 */ /* 0x001fe400078e0011 */
[----:B------:R-:W-:-:S05]  /*f290*/  @P0 IMAD.MOV.U32 R13, RZ, RZ, R10 ;  /* 0x000000ffff0d0224 */ /* 0x000fca00078e000a */
[----:B------:R0:W3:Y:S04]  /*f2a0*/  @P0 LDG.E.U8 R16, desc[UR22][R12.64] ;  /* 0x000000160c100981 */ /* 0x0000e8000c1e1100 */
[----:B--2---:R2:W-:Y:S04]  /*f2b0*/  STL [R1+0x684], R14 ;  /* 0x0006840e01007387 */ /* 0x0045e80000100800 */
[----:B----4-:R-:W4:Y:S04]  /*f2c0*/  LDL.LU R10, [R1+0x108] ;  /* 0x00010800010a7983 */ /* 0x010f280000300800 */
[----:B------:R-:W4:Y:S01]  /*f2d0*/  LDL.LU R12, [R1+0x12c] ;  /* 0x00012c00010c7983 */ /* 0x000f220000300800 */
[----:B------:R-:W-:-:S02]  /*f2e0*/  ISETP.GE.AND P3, PT, R70, RZ, PT ;  /* 0x000000ff4600720c */ /* 0x000fc40003f66270 */
[C---:B--2---:R-:W-:Y:S01]  /*f2f0*/  SEL R14, R38.reuse, R36, !P6 ;  /* 0x00000024260e7207 */ /* 0x044fe20007000000 */
[----:B------:R-:W2:Y:S01]  /*f300*/  LDL R72, [R1+0xcc4] ;  /* 0x000cc40001487983 */ /* 0x000ea20000100800 */
[----:B0-----:R-:W-:-:S03]  /*f310*/  SEL R13, R38, R35, !P6 ;  /* 0x00000023260d7207 */ /* 0x001fc60007000000 */
[----:B------:R-:W-:Y:S02]  /*f320*/  IMAD R14, R14, UR9, RZ ;  /* 0x000000090e0e7c24 */ /* 0x000fe4000f8e02ff */
[----:B------:R-:W-:Y:S01]  /*f330*/  IMAD R13, R13, UR9, RZ ;  /* 0x000000090d0d7c24 */ /* 0x000fe2000f8e02ff */
[----:B---3--:R0:W-:Y:S01]  /*f340*/  STL [R1+0x670], R16 ;  /* 0x0006701001007387 */ /* 0x0081e20000100800 */
[----:B------:R-:W-:Y:S02]  /*f350*/  PRMT R45, RZ, 0x7610, R45 ;  /* 0x00007610ff2d7816 */ /* 0x000fe4000000002d */
[----:B------:R-:W-:Y:S01]  /*f360*/  PRMT R58, RZ, 0x7610, R58 ;  /* 0x00007610ff3a7816 */ /* 0x000fe2000000003a */
[----:B----4-:R-:W-:Y:S01]  /*f370*/  @!P1 IMAD.MOV R10, RZ, RZ, -R10 ;  /* 0x000000ffff0a9224 */ /* 0x010fe200078e0a0a */
[-C--:B0-----:R-:W-:Y:S01]  /*f380*/  IADD3 R16, P1, PT, R14, R2.reuse, RZ ;  /* 0x000000020e107210 */ /* 0x081fe20007f3e0ff */
[----:B------:R-:W-:Y:S01]  /*f390*/  @!P3 IMAD.MOV R12, RZ, RZ, -R12 ;  /* 0x000000ffff0cb224 */ /* 0x000fe200078e0a0c */
[----:B------:R-:W-:-:S02]  /*f3a0*/  IADD3 R70, P3, PT, R13, R2, RZ ;  /* 0x000000020d467210 */ /* 0x000fc40007f7e0ff */
[-C--:B------:R-:W-:Y:S02]  /*f3b0*/  LEA.HI.X.SX32 R17, R14, R0.reuse, 0x1, P1 ;  /* 0x000000000e117211 */ /* 0x080fe400008f0eff */
[----:B------:R-:W-:Y:S02]  /*f3c0*/  ISETP.GE.AND P1, PT, R73, RZ, PT ;  /* 0x000000ff4900720c */ /* 0x000fe40003f26270 */
[----:B------:R-:W-:Y:S01]  /*f3d0*/  LEA.HI.X.SX32 R73, R13, R0, 0x1, P3 ;  /* 0x000000000d497211 */ /* 0x000fe200018f0eff */
[----:B------:R0:W-:Y:S04]  /*f3e0*/  STL [R1+0x27c], R16 ;  /* 0x00027c1001007387 */ /* 0x0001e80000100800 */
[----:B------:R-:W-:Y:S04]  /*f3f0*/  STL [R1+0x29c], R70 ;  /* 0x00029c4601007387 */ /* 0x000fe80000100800 */
[----:B------:R3:W-:Y:S04]  /*f400*/  STL [R1+0x278], R17 ;  /* 0x0002781101007387 */ /* 0x0007e80000100800 */
[----:B------:R0:W4:Y:S01]  /*f410*/  @P0 LDG.E.U8 R45, desc[UR22][R16.64] ;  /* 0x00000016102d0981 */ /* 0x000122000c1e1100 */
[----:B------:R-:W-:-:S03]  /*f420*/  SEL R13, R38, R11, !P6 ;  /* 0x0000000b260d7207 */ /* 0x000fc60007000000 */
[----:B------:R-:W-:Y:S04]  /*f430*/  STL [R1+0x298], R73 ;  /* 0x0002984901007387 */ /* 0x000fe80000100800 */
[----:B------:R-:W2:Y:S01]  /*f440*/  LDL.LU R11, [R1+0x16c] ;  /* 0x00016c00010b7983 */ /* 0x000ea20000300800 */
[----:B0-----:R-:W-:Y:S02]  /*f450*/  @P0 IMAD.MOV.U32 R16, RZ, RZ, R70 ;  /* 0x000000ffff100224 */ /* 0x001fe400078e0046 */
[----:B---3--:R-:W-:-:S05]  /*f460*/  @P0 IMAD.MOV.U32 R17, RZ, RZ, R73 ;  /* 0x000000ffff110224 */ /* 0x008fca00078e0049 */
[----:B------:R0:W3:Y:S01]  /*f470*/  @P0 LDG.E.U8 R58, desc[UR22][R16.64] ;  /* 0x00000016103a0981 */ /* 0x0000e2000c1e1100 */
[----:B------:R-:W-:Y:S01]  /*f480*/  IMAD R14, R13, UR9, RZ ;  /* 0x000000090d0e7c24 */ /* 0x000fe2000f8e02ff */
[----:B------:R-:W-:Y:S02]  /*f490*/  ISETP.GE.AND P3, PT, R87, RZ, PT ;  /* 0x000000ff5700720c */ /* 0x000fe40003f66270 */
[----:B0-----:R-:W-:Y:S02]  /*f4a0*/  PRMT R17, RZ, 0x7610, R17 ;  /* 0x00007610ff117816 */ /* 0x001fe40000000011 */
[----:B------:R-:W-:Y:S01]  /*f4b0*/  SEL R16, R38, R7, !P6 ;  /* 0x0000000726107207 */ /* 0x000fe20007000000 */
[----:B----4-:R0:W-:Y:S04]  /*f4c0*/  STL [R1+0x66c], R45 ;  /* 0x00066c2d01007387 */ /* 0x0101e80000100800 */
[----:B0-----:R-:W4:Y:S01]  /*f4d0*/  LDL.LU R45, [R1+0x1cc] ;  /* 0x0001cc00012d7983 */ /* 0x001f220000300800 */
[----:B--2---:R-:W-:-:S03]  /*f4e0*/  @!P1 IMAD.MOV R11, RZ, RZ, -R11 ;  /* 0x000000ffff0b9224 */ /* 0x004fc600078e0a0b */
[----:B------:R-:W2:Y:S04]  /*f4f0*/  LDL.LU R13, [R1+0x188] ;  /* 0x00018800010d7983 */ /* 0x000ea80000300800 */
[----:B------:R-:W2:Y:S04]  /*f500*/  LDL R73, [R1+0xc1c] ;  /* 0x000c1c0001497983 */ /* 0x000ea80000100800 */
[----:B------:R-:W2:Y:S04]  /*f510*/  LDL R87, [R1+0xc34] ;  /* 0x000c340001577983 */ /* 0x000ea80000100800 */
[----:B---3--:R0:W-:Y:S02]  /*f520*/  STL [R1+0x668], R58 ;  /* 0x0006683a01007387 */ /* 0x0081e40000100800 */
[----:B0-----:R-:W-:-:S04]  /*f530*/  IADD3 R58, P1, PT, R14, R2, RZ ;  /* 0x000000020e3a7210 */ /* 0x001fc80007f3e0ff */
[----:B------:R-:W-:Y:S02]  /*f540*/  LEA.HI.X.SX32 R70, R14, R0, 0x1, P1 ;  /* 0x000000000e467211 */ /* 0x000fe400008f0eff */
[----:B------:R-:W-:Y:S01]  /*f550*/  SEL R14, R38, R6, !P6 ;  /* 0x00000006260e7207 */ /* 0x000fe20007000000 */
[----:B------:R-:W-:Y:S02]  /*f560*/  @P0 IMAD.MOV.U32 R6, RZ, RZ, R58 ;  /* 0x000000ffff060224 */ /* 0x000fe400078e003a */
[----:B------:R-:W-:-:S05]  /*f570*/  @P0 IMAD.MOV.U32 R7, RZ, RZ, R70 ;  /* 0x000000ffff070224 */ /* 0x000fca00078e0046 */
[----:B------:R-:W3:Y:S04]  /*f580*/  @P0 LDG.E.U8 R17, desc[UR22][R6.64] ;  /* 0x0000001606110981 */ /* 0x000ee8000c1e1100 */
[----:B------:R-:W-:Y:S04]  /*f590*/  STL [R1+0x2b8], R58 ;  /* 0x0002b83a01007387 */ /* 0x000fe80000100800 */
[----:B------:R0:W-:Y:S04]  /*f5a0*/  STL [R1+0x2b4], R70 ;  /* 0x0002b44601007387 */ /* 0x0001e80000100800 */
[----:B0-----:R-:W4:Y:S01]  /*f5b0*/  LDL.LU R70, [R1+0x1ac] ;  /* 0x0001ac0001467983 */ /* 0x001f220000300800 */
[----:B------:R-:W-:-:S13]  /*f5c0*/  ISETP.GT.U32.AND P2, PT, R3, R92, PT ;  /* 0x0000005c0300720c */ /* 0x000fda0003f44070 */
[--C-:B------:R-:W-:Y:S01]  /*f5d0*/  @!P2 IMAD.IADD R92, R92, 0x1, -R3.reuse ;  /* 0x000000015c5ca824 */ /* 0x100fe200078e0a03 */
[----:B------:R-:W-:Y:S01]  /*f5e0*/  ISETP.GT.U32.AND P2, PT, R3, R5, PT ;  /* 0x000000050300720c */ /* 0x000fe20003f44070 */
[----:B---3--:R0:W-:Y:S04]  /*f5f0*/  STL [R1+0x664], R17 ;  /* 0x0006641101007387 */ /* 0x0081e80000100800 */
[----:B------:R-:W3:Y:S08]  /*f600*/  LDL.LU R6, [R1+0x1c8] ;  /* 0x0001c80001067983 */ /* 0x000ef00000300800 */
[----:B------:R-:W-:Y:S01]  /*f610*/  @!P2 IMAD.IADD R5, R5, 0x1, -R3 ;  /* 0x000000010505a824 */ /* 0x000fe200078e0a03 */
[C---:B------:R-:W-:Y:S01]  /*f620*/  ISETP.GT.U32.AND P2, PT, R3.reuse, R92, PT ;  /* 0x0000005c0300720c */ /* 0x040fe20003f44070 */
[----:B--2---:R-:W-:Y:S01]  /*f630*/  @!P3 IMAD.MOV R13, RZ, RZ, -R13 ;  /* 0x000000ffff0db224 */ /* 0x004fe200078e0a0d */
[----:B------:R-:W-:Y:S01]  /*f640*/  ISETP.GE.AND P1, PT, R72, RZ, PT ;  /* 0x000000ff4800720c */ /* 0x000fe20003f26270 */
[----:B------:R-:W-:Y:S01]  /*f650*/  IMAD R16, R16, UR9, RZ ;  /* 0x0000000910107c24 */ /* 0x000fe2000f8e02ff */
[----:B------:R-:W-:Y:S01]  /*f660*/  ISETP.GT.U32.AND P3, PT, R3, R5, PT ;  /* 0x000000050300720c */ /* 0x000fe20003f64070 */
[----:B------:R-:W-:Y:S01]  /*f670*/  IMAD R14, R14, UR9, RZ ;  /* 0x000000090e0e7c24 */ /* 0x000fe2000f8e02ff */
[----:B------:R-:W2:Y:S04]  /*f680*/  LDL R58, [R1+0xd3c] ;  /* 0x000d3c00013a7983 */ /* 0x000ea80000100800 */
[----:B------:R-:W2:Y:S03]  /*f690*/  LDL R72, [R1+0xd20] ;  /* 0x000d200001487983 */ /* 0x000ea60000100800 */
[----:B------:R-:W-:Y:S01]  /*f6a0*/  @!P2 IMAD.IADD R92, R92, 0x1, -R3 ;  /* 0x000000015c5ca824 */ /* 0x000fe200078e0a03 */
[----:B0-----:R-:W-:-:S03]  /*f6b0*/  IADD3 R17, P2, PT, R16, R2, RZ ;  /* 0x0000000210117210 */ /* 0x001fc60007f5e0ff */
[----:B------:R-:W-:Y:S01]  /*f6c0*/  @!P3 IMAD.IADD R5, R5, 0x1, -R3 ;  /* 0x000000010505b824 */ /* 0x000fe200078e0a03 */
[----:B------:R-:W-:Y:S02]  /*f6d0*/  LEA.HI.X.SX32 R16, R16, R0, 0x1, P2 ;  /* 0x0000000010107211 */ /* 0x000fe400010f0eff */
[----:B------:R-:W-:Y:S01]  /*f6e0*/  IADD3 R7, P3, PT, R14, R2, RZ ;  /* 0x000000020e077210 */ /* 0x000fe20007f7e0ff */
[----:B------:R0:W-:Y:S01]  /*f6f0*/  STL [R1+0x2d0], R17 ;  /* 0x0002d01101007387 */ /* 0x0001e20000100800 */
[----:B------:R-:W-:Y:S02]  /*f700*/  PRMT R4, RZ, 0x7610, R4 ;  /* 0x00007610ff047816 */ /* 0x000fe40000000004 */
[-C--:B0-----:R-:W-:Y:S01]  /*f710*/  @P0 LOP3.LUT R17, R17, R16.reuse, RZ, 0x3c, !PT ;  /* 0x0000001011110212 */ /* 0x081fe200078e3cff */
[----:B---3--:R-:W-:Y:S01]  /*f720*/  @!P1 IMAD.MOV R6, RZ, RZ, -R6 ;  /* 0x000000ffff069224 */ /* 0x008fe200078e0a06 */
[----:B------:R-:W-:Y:S02]  /*f730*/  ISETP.GE.AND P1, PT, R73, RZ, PT ;  /* 0x000000ff4900720c */ /* 0x000fe40003f26270 */
[----:B------:R-:W3:Y:S04]  /*f740*/  LDL.LU R73, [R1+0xf34] ;  /* 0x000f340001497983 */ /* 0x000ee80000300800 */
[----:B------:R-:W-:Y:S04]  /*f750*/  STL [R1+0x2f0], R7 ;  /* 0x0002f00701007387 */ /* 0x000fe80000100800 */
[----:B------:R0:W-:Y:S02]  /*f760*/  STL [R1+0x2cc], R16 ;  /* 0x0002cc1001007387 */ /* 0x0001e40000100800 */
[----:B0-----:R-:W-:-:S04]  /*f770*/  @P0 LOP3.LUT R16, R17, R16, RZ, 0x3c, !PT ;  /* 0x0000001011100212 */ /* 0x001fc800078e3cff */
[----:B------:R-:W-:-:S05]  /*f780*/  @P0 LOP3.LUT R17, R17, R16, RZ, 0x3c, !PT ;  /* 0x0000001011110212 */ /* 0x000fca00078e3cff */
[----:B------:R0:W2:Y:S01]  /*f790*/  @P0 LDG.E.U8 R4, desc[UR22][R16.64] ;  /* 0x0000001610040981 */ /* 0x0000a2000c1e1100 */
[----:B------:R-:W-:Y:S02]  /*f7a0*/  LEA.HI.X.SX32 R14, R14, R0, 0x1, P3 ;  /* 0x000000000e0e7211 */ /* 0x000fe400018f0eff */
[----:B------:R-:W-:Y:S02]  /*f7b0*/  PRMT R52, RZ, 0x7610, R52 ;  /* 0x00007610ff347816 */ /* 0x000fe40000000034 */
[----:B------:R-:W-:Y:S01]  /*f7c0*/  SEL R9, R38, R9, !P6 ;  /* 0x0000000926097207 */ /* 0x000fe20007000000 */
[----:B0-----:R-:W-:Y:S02]  /*f7d0*/  @P0 IMAD.MOV.U32 R16, RZ, RZ, R7 ;  /* 0x000000ffff100224 */ /* 0x001fe400078e0007 */
[----:B------:R-:W-:-:S05]  /*f7e0*/  @P0 IMAD.MOV.U32 R17, RZ, RZ, R14 ;  /* 0x000000ffff110224 */ /* 0x000fca00078e000e */
[----:B------:R-:W3:Y:S04]  /*f7f0*/  @P0 LDG.E.U8 R52, desc[UR22][R16.64] ;  /* 0x0000001610340981 */ /* 0x000ee8000c1e1100 */
[----:B--2---:R0:W-:Y:S04]  /*f800*/  STL [R1+0x650], R4 ;  /* 0x0006500401007387 */ /* 0x0041e80000100800 */
[----:B0-----:R-:W2:Y:S04]  /*f810*/  LDL.LU R4, [R1+0xf30] ;  /* 0x000f300001047983 */ /* 0x001ea80000300800 */
[----:B------:R0:W-:Y:S04]  /*f820*/  STL [R1+0x2ec], R14 ;  /* 0x0002ec0e01007387 */ /* 0x0001e80000100800 */
[----:B------:R-:W2:Y:S01]  /*f830*/  LDL.LU R7, [R1+0x1dc] ;  /* 0x0001dc0001077983 */ /* 0x000ea20000300800 */
[----:B0-----:R-:W-:-:S03]  /*f840*/  IMAD R14, R9, UR9, RZ ;  /* 0x00000009090e7c24 */ /* 0x001fc6000f8e02ff */
[----:B------:R-:W4:Y:S01]  /*f850*/  LDL.LU R9, [R1+0x1e8] ;  /* 0x0001e80001097983 */ /* 0x000f220000300800 */
[----:B------:R-:W-:Y:S02]  /*f860*/  ISETP.GE.AND P3, PT, R87, RZ, PT ;  /* 0x000000ff5700720c */ /* 0x000fe40003f66270 */
[----:B------:R-:W-:Y:S01]  /*f870*/  SEL R8, R38, R8, !P6 ;  /* 0x0000000826087207 */ /* 0x000fe20007000000 */
[----:B------:R-:W4:Y:S04]  /*f880*/  LDL R87, [R1+0xcb8] ;  /* 0x000cb80001577983 */ /* 0x000f280000100800 */
[----:B------:R-:W-:Y:S01]  /*f890*/  IMAD R8, R8, UR9, RZ ;  /* 0x0000000908087c24 */ /* 0x000fe2000f8e02ff */
[----:B---3--:R0:W-:Y:S01]  /*f8a0*/  STL [R1+0x64c], R52 ;  /* 0x00064c3401007387 */ /* 0x0081e20000100800 */
[----:B--2---:R-:W-:Y:S01]  /*f8b0*/  @!P1 IMAD.MOV R7, RZ, RZ, -R7 ;  /* 0x000000ffff079224 */ /* 0x004fe200078e0a07 */
[----:B------:R-:W-:-:S04]  /*f8c0*/  IADD3 R16, P1, PT, R14, R2, RZ ;  /* 0x000000020e107210 */ /* 0x000fc80007f3e0ff */
[----:B------:R-:W-:Y:S01]  /*f8d0*/  LEA.HI.X.SX32 R17, R14, R0, 0x1, P1 ;  /* 0x000000000e117211 */ /* 0x000fe200008f0eff */
[----:B----4-:R-:W-:Y:S01]  /*f8e0*/  @!P3 IMAD.MOV R9, RZ, RZ, -R9 ;  /* 0x000000ffff09b224 */ /* 0x010fe200078e0a09 */
[----:B0-----:R-:W-:Y:S02]  /*f8f0*/  IADD3 R52, P3, PT, R8, R2, RZ ;  /* 0x0000000208347210 */ /* 0x001fe40007f7e0ff */
[----:B------:R-:W-:Y:S02]  /*f900*/  ISETP.GE.AND P1, PT, R58, RZ, PT ;  /* 0x000000ff3a00720c */ /* 0x000fe40003f26270 */
[----:B------:R-:W-:Y:S01]  /*f910*/  LEA.HI.X.SX32 R58, R8, R0, 0x1, P3 ;  /* 0x00000000083a7211 */ /* 0x000fe200018f0eff */
[----:B------:R0:W-:Y:S04]  /*f920*/  STL [R1+0x308], R16 ;  /* 0x0003081001007387 */ /* 0x0001e80000100800 */
[----:B------:R-:W-:Y:S04]  /*f930*/  STL [R1+0x320], R52 ;  /* 0x0003203401007387 */ /* 0x000fe80000100800 */
[----:B------:R2:W-:Y:S04]  /*f940*/  STL [R1+0x304], R17 ;  /* 0x0003041101007387 */ /* 0x0005e80000100800 */
[----:B------:R-:W-:Y:S04]  /*f950*/  STL [R1+0x31c], R58 ;  /* 0x00031c3a01007387 */ /* 0x000fe80000100800 */
[----:B------:R-:W3:Y:S01]  /*f960*/  LDL.LU R8, [R1+0x1f0] ;  /* 0x0001f00001087983 */ /* 0x000ee20000300800 */
[----:B------:R-:W-:-:S02]  /*f970*/  PRMT R4, RZ, 0x7610, R4 ;  /* 0x00007610ff047816 */ /* 0x000fc40000000004 */
[----:B------:R-:W-:Y:S02]  /*f980*/  SEL R10, R38, R10, !P6 ;  /* 0x0000000a260a7207 */ /* 0x000fe40007000000 */
[----:B------:R-:W-:Y:S02]  /*f990*/  PRMT R14, RZ, 0x7610, R14 ;  /* 0x00007610ff0e7816 */ /* 0x000fe4000000000e */
[----:B------:R0:W4:Y:S01]  /*f9a0*/  @P0 LDG.E.U8 R4, desc[UR22][R16.64] ;  /* 0x0000001610040981 */ /* 0x000122000c1e1100 */
[----:B------:R-:W-:Y:S02]  /*f9b0*/  IMAD R10, R10, UR9, RZ ;  /* 0x000000090a0a7c24 */ /* 0x000fe4000f8e02ff */
[----:B0-----:R-:W-:Y:S02]  /*f9c0*/  @P0 IMAD.MOV.U32 R16, RZ, RZ, R52 ;  /* 0x000000ffff100224 */ /* 0x001fe400078e0034 */
[----:B--2---:R-:W-:-:S05]  /*f9d0*/  @P0 IMAD.MOV.U32 R17, RZ, RZ, R58 ;  /* 0x000000ffff110224 */ /* 0x004fca00078e003a */
[----:B------:R0:W2:Y:S01]  /*f9e0*/  @P0 LDG.E.U8 R14, desc[UR22][R16.64] ;  /* 0x00000016100e0981 */ /* 0x0000a2000c1e1100 */
[----:B------:R-:W-:Y:S02]  /*f9f0*/  ISETP.GE.AND P3, PT, R72, RZ, PT ;  /* 0x000000ff4800720c */ /* 0x000fe40003f66270 */
[C---:B0-----:R-:W-:Y:S02]  /*fa00*/  SEL R16, R38.reuse, R12, !P6 ;  /* 0x0000000c26107207 */ /* 0x041fe40007000000 */
[----:B------:R-:W-:Y:S02]  /*fa10*/  PRMT R17, RZ, 0x7610, R17 ;  /* 0x00007610ff117816 */ /* 0x000fe40000000011 */
[----:B------:R-:W-:Y:S01]  /*fa20*/  SEL R12, R38, R11, !P6 ;  /* 0x0000000b260c7207 */ /* 0x000fe20007000000 */
[----:B---3--:R-:W-:Y:S01]  /*fa30*/  @!P1 IMAD.MOV R8, RZ, RZ, -R8 ;  /* 0x000000ffff089224 */ /* 0x008fe200078e0a08 */
[----:B------:R-:W-:-:S04]  /*fa40*/  IADD3 R52, P1, PT, R10, R2, RZ ;  /* 0x000000020a347210 */ /* 0x000fc80007f3e0ff */
[----:B------:R-:W-:Y:S01]  /*fa50*/  LEA.HI.X.SX32 R72, R10, R0, 0x1, P1 ;  /* 0x000000000a487211 */ /* 0x000fe200008f0eff */
[----:B------:R-:W-:-:S04]  /*fa60*/  @P0 IMAD.MOV.U32 R10, RZ, RZ, R52 ;  /* 0x000000ffff0a0224 */ /* 0x000fc800078e0034 */
[----:B------:R-:W-:-:S05]  /*fa70*/  @P0 IMAD.MOV.U32 R11, RZ, RZ, R72 ;  /* 0x000000ffff0b0224 */ /* 0x000fca00078e0048 */
[----:B------:R-:W3:Y:S04]  /*fa80*/  @P0 LDG.E.U8 R17, desc[UR22][R10.64] ;  /* 0x000000160a110981 */ /* 0x000ee8000c1e1100 */
[----:B----4-:R0:W-:Y:S04]  /*fa90*/  STL [R1+0x648], R4 ;  /* 0x0006480401007387 */ /* 0x0101e80000100800 */
[----:B0-----:R-:W4:Y:S04]  /*faa0*/  LDL.LU R4, [R1+0x1a8] ;  /* 0x0001a80001047983 */ /* 0x001f280000300800 */
[----:B------:R-:W4:Y:S04]  /*fab0*/  LDL R58, [R1+0xcb4] ;  /* 0x000cb400013a7983 */ /* 0x000f280000100800 */
[----:B--2---:R0:W-:Y:S04]  /*fac0*/  STL [R1+0x644], R14 ;  /* 0x0006440e01007387 */ /* 0x0041e80000100800 */
[----:B0-----:R-:W2:Y:S01]  /*fad0*/  LDL.LU R14, [R1+0x1f4] ;  /* 0x0001f400010e7983 */ /* 0x001ea20000300800 */
[----:B------:R-:W-:Y:S01]  /*fae0*/  ISETP.GE.AND P1, PT, R87, RZ, PT ;  /* 0x000000ff5700720c */ /* 0x000fe20003f26270 */
[----:B------:R-:W-:-:S02]  /*faf0*/  IMAD.MOV.U32 R87, RZ, RZ, R89 ;  /* 0x000000ffff577224 */ /* 0x000fc400078e0059 */
[----:B------:R0:W-:Y:S04]  /*fb00*/  STL [R1+0x340], R52 ;  /* 0x0003403401007387 */ /* 0x0001e80000100800 */
[----:B------:R-:W-:Y:S04]  /*fb10*/  STL [R1+0x33c], R72 ;  /* 0x00033c4801007387 */ /* 0x000fe80000100800 */
[----:B------:R-:W4:Y:S04]  /*fb20*/  LDL R11, [R1+0xc18] ;  /* 0x000c1800010b7983 */ /* 0x000f280000100800 */
[----:B0-----:R-:W4:Y:S04]  /*fb30*/  LDL R52, [R1+0xdc8] ;  /* 0x000dc80001347983 */ /* 0x001f280000100800 */
[----:B------:R-:W4:Y:S04]  /*fb40*/  LDL.LU R89, [R1+0x18c] ;  /* 0x00018c0001597983 */ /* 0x000f280000300800 */
[----:B---3--:R0:W-:Y:S04]  /*fb50*/  STL [R1+0x630], R17 ;  /* 0x0006301101007387 */ /* 0x0081e80000100800 */
[----:B------:R-:W3:Y:S01]  /*fb60*/  LDL.LU R10, [R1+0x204] ;  /* 0x00020400010a7983 */ /* 0x000ee20000300800 */
[----:B------:R-:W-:-:S13]  /*fb70*/  ISETP.GT.U32.AND P2, PT, R3, R45, PT ;  /* 0x0000002d0300720c */ /* 0x000fda0003f44070 */
[----:B------:R-:W-:Y:S01]  /*fb80*/  @!P2 IMAD.IADD R45, R45, 0x1, -R3 ;  /* 0x000000012d2da824 */ /* 0x000fe200078e0a03 */
[----:B------:R-:W-:Y:S01]  /*fb90*/  ISETP.GT.U32.AND P2, PT, R3, R70, PT ;  /* 0x000000460300720c */ /* 0x000fe20003f44070 */
[----:B------:R-:W-:-:S12]  /*fba0*/  IMAD R16, R16, UR9, RZ ;  /* 0x0000000910107c24 */ /* 0x000fd8000f8e02ff */
[----:B------:R-:W-:Y:S01]  /*fbb0*/  @!P2 IMAD.IADD R70, R70, 0x1, -R3 ;  /* 0x000000014646a824 */ /* 0x000fe200078e0a03 */
[----:B------:R-:W-:Y:S01]  /*fbc0*/  ISETP.GT.U32.AND P2, PT, R3, R45, PT ;  /* 0x0000002d0300720c */ /* 0x000fe20003f44070 */
[----:B--2---:R-:W-:-:S03]  /*fbd0*/  @!P3 IMAD.MOV R14, RZ, RZ, -R14 ;  /* 0x000000ffff0eb224 */ /* 0x004fc600078e0a0e */
[----:B------:R-:W-:Y:S01]  /*fbe0*/  ISETP.GT.U32.AND P3, PT, R3, R70, PT ;  /* 0x000000460300720c */ /* 0x000fe20003f64070 */
[----:B------:R-:W-:-:S08]  /*fbf0*/  IMAD R12, R12, UR9, RZ ;  /* 0x000000090c0c7c24 */ /* 0x000fd0000f8e02ff */
        /* <DEDUP_REMOVED lines=9> */
[----:B----4-:R-:W-:Y:S02]  /*fc90*/  ISETP.GE.AND P1, PT, R58, RZ, PT ;  /* 0x000000ff3a00720c */ /* 0x010fe40003f26270 */
[----:B------:R-:W2:Y:S04]  /*fca0*/  LDL.LU R58, [R1+0xf2c] ;  /* 0x000f2c00013a7983 */ /* 0x000ea80000300800 */
[----:B------:R-:W-:Y:S04]  /*fcb0*/  STL [R1+0x370], R72 ;  /* 0x0003704801007387 */ /* 0x000fe80000100800 */
[----:B------:R0:W-:Y:S02]  /*fcc0*/  STL [R1+0x354], R16 ;  /* 0x0003541001007387 */ /* 0x0001e40000100800 */
[----:B0-----:R-:W-:-:S04]  /*fcd0*/  @P0 LOP3.LUT R16, R17, R16, RZ, 0x3c, !PT ;  /* 0x0000001011100212 */ /* 0x001fc800078e3cff */
[----:B------:R-:W-:-:S05]  /*fce0*/  @P0 LOP3.LUT R17, R17, R16, RZ, 0x3c, !PT ;  /* 0x0000001011110212 */ /* 0x000fca00078e3cff */
[----:B------:R-:W3:Y:S01]  /*fcf0*/  @P0 LDG.E.U8 R73, desc[UR22][R16.64] ;  /* 0x0000001610490981 */ /* 0x000ee2000c1e1100 */
[----:B------:R-:W-:Y:S02]  /*fd00*/  LEA.HI.X.SX32 R12, R12, R0, 0x1, P3 ;  /* 0x000000000c0c7211 */ /* 0x000fe400018f0eff */
[----:B------:R-:W-:Y:S02]  /*fd10*/  ISETP.GE.AND P3, PT, R11, RZ, PT ;  /* 0x000000ff0b00720c */ /* 0x000fe40003f66270 */
[----:B------:R-:W-:Y:S01]  /*fd20*/  SEL R11, R38, R13, !P6 ;  /* 0x0000000d260b7207 */ /* 0x000fe20007000000 */
[----:B------:R-:W-:Y:S01]  /*fd30*/  @P0 IMAD.MOV.U32 R13, RZ, RZ, R12 ;  /* 0x000000ffff0d0224 */ /* 0x000fe200078e000c */
[----:B------:R-:W-:Y:S01]  /*fd40*/  PRMT R41, RZ, 0x7610, R41 ;  /* 0x00007610ff297816 */ /* 0x000fe20000000029 */
[----:B---3--:R0:W-:Y:S04]  /*fd50*/  STL [R1+0x62c], R73 ;  /* 0x00062c4901007387 */ /* 0x0081e80000100800 */
[----:B0-----:R-:W3:Y:S04]  /*fd60*/  LDL.LU R73, [R1+0xf28] ;  /* 0x000f280001497983 */ /* 0x001ee80000300800 */
[----:B------:R-:W4:Y:S04]  /*fd70*/  LDL R16, [R1+0xd18] ;  /* 0x000d180001107983 */ /* 0x000f280000100800 */
[----:B------:R0:W-:Y:S02]  /*fd80*/  STL [R1+0x36c], R12 ;  /* 0x00036c0c01007387 */ /* 0x0001e40000100800 */
[----:B0-----:R-:W-:-:S05]  /*fd90*/  @P0 IMAD.MOV.U32 R12, RZ, RZ, R72 ;  /* 0x000000ffff0c0224 */ /* 0x001fca00078e0048 */
[----:B------:R0:W2:Y:S02]  /*fda0*/  @P0 LDG.E.U8 R41, desc[UR22][R12.64] ;  /* 0x000000160c290981 */ /* 0x0000a4000c1e1100 */
[----:B0-----:R-:W-:Y:S01]  /*fdb0*/  SEL R12, R38, R6, !P6 ;  /* 0x00000006260c7207 */ /* 0x001fe20007000000 */
[----:B------:R-:W-:Y:S01]  /*fdc0*/  IMAD R13, R11, UR9, RZ ;  /* 0x000000090b0d7c24 */ /* 0x000fe2000f8e02ff */
[----:B------:R-:W3:Y:S04]  /*fdd0*/  LDL.LU R6, [R1+0x224] ;  /* 0x0002240001067983 */ /* 0x000ee80000300800 */
[----:B------:R-:W4:Y:S01]  /*fde0*/  LDL.LU R11, [R1+0x244] ;  /* 0x00024400010b7983 */ /* 0x000f220000300800 */
[----:B------:R-:W-:Y:S01]  /*fdf0*/  IMAD R12, R12, UR9, RZ ;  /* 0x000000090c0c7c24 */ /* 0x000fe2000f8e02ff */
[----:B------:R-:W-:-:S02]  /*fe00*/  PRMT R69, RZ, 0x7610, R69 ;  /* 0x00007610ff457816 */ /* 0x000fc40000000045 */
[----:B--2---:R0:W-:Y:S01]  /*fe10*/  STL [R1+0x628], R41 ;  /* 0x0006282901007387 */ /* 0x0041e20000100800 */
[----:B---3--:R-:W-:Y:S01]  /*fe20*/  @!P1 IMAD.MOV R6, RZ, RZ, -R6 ;  /* 0x000000ffff069224 */ /* 0x008fe200078e0a06 */
[CC--:B0-----:R-:W-:Y:S01]  /*fe30*/  IADD3 R41, P1, PT, R13.reuse, R2.reuse, RZ ;  /* 0x000000020d297210 */ /* 0x0c1fe20007f3e0ff */
[----:B----4-:R-:W-:Y:S01]  /*fe40*/  @!P3 IMAD.MOV R11, RZ, RZ, -R11 ;  /* 0x000000ffff0bb224 */ /* 0x010fe200078e0a0b */
[----:B------:R-:W-:Y:S02]  /*fe50*/  IADD3 R72, P3, PT, R12, R2, RZ ;  /* 0x000000020c487210 */ /* 0x000fe40007f7e0ff */
[-C--:B------:R-:W-:Y:S02]  /*fe60*/  LEA.HI.X.SX32 R13, R13, R0.reuse, 0x1, P1 ;  /* 0x000000000d0d7211 */ /* 0x080fe400008f0eff */
[----:B------:R-:W-:Y:S02]  /*fe70*/  ISETP.GE.AND P1, PT, R52, RZ, PT ;  /* 0x000000ff3400720c */ /* 0x000fe40003f26270 */
[----:B------:R-:W-:Y:S01]  /*fe80*/  LEA.HI.X.SX32 R52, R12, R0, 0x1, P3 ;  /* 0x000000000c347211 */ /* 0x000fe200018f0eff */
[----:B------:R-:W-:-:S05]  /*fe90*/  @P0 IMAD.MOV.U32 R12, RZ, RZ, R41 ;  /* 0x000000ffff0c0224 */ /* 0x000fca00078e0029 */
[----:B------:R0:W2:Y:S04]  /*fea0*/  @P0 LDG.E.U8 R69, desc[UR22][R12.64] ;  /* 0x000000160c450981 */ /* 0x0000a8000c1e1100 */
[----:B------:R3:W-:Y:S04]  /*feb0*/  STL [R1+0x390], R41 ;  /* 0x0003902901007387 */ /* 0x0007e80000100800 */
[----:B------:R-:W-:Y:S01]  /*fec0*/  STL [R1+0x3a8], R72 ;  /* 0x0003a84801007387 */ /* 0x000fe20000100800 */
[----:B------:R-:W-:-:S03]  /*fed0*/  PRMT R58, RZ, 0x7610, R58 ;  /* 0x00007610ff3a7816 */ /* 0x000fc6000000003a */
[----:B------:R4:W-:Y:S01]  /*fee0*/  STL [R1+0x38c], R13 ;  /* 0x00038c0d01007387 */ /* 0x0009e20000100800 */
[----:B0-----:R-:W-:-:S03]  /*fef0*/  @P0 IMAD.MOV.U32 R12, RZ, RZ, R72 ;  /* 0x000000ffff0c0224 */ /* 0x001fc600078e0048 */
[----:B------:R-:W-:Y:S04]  /*ff00*/  STL [R1+0x3a4], R52 ;  /* 0x0003a43401007387 */ /* 0x000fe80000100800 */
[----:B---3--:R-:W3:Y:S01]  /*ff10*/  LDL.LU R41, [R1+0xf24] ;  /* 0x000f240001297983 */ /* 0x008ee20000300800 */
[----:B----4-:R-:W-:Y:S01]  /*ff20*/  @P0 IMAD.MOV.U32 R13, RZ, RZ, R52 ;  /* 0x000000ffff0d0224 */ /* 0x010fe200078e0034 */
[----:B------:R-:W-:Y:S02]  /*ff30*/  ISETP.GE.AND P3, PT, R16, RZ, PT ;  /* 0x000000ff1000720c */ /* 0x000fe40003f66270 */
[----:B------:R-:W-:Y:S01]  /*ff40*/  SEL R16, R38, R7, !P6 ;  /* 0x0000000726107207 */ /* 0x000fe20007000000 */
[----:B------:R-:W-:Y:S01]  /*ff50*/  IMAD.MOV.U32 R7, RZ, RZ, R73 ;  /* 0x000000ffff077224 */ /* 0x000fe200078e0049 */
[----:B------:R3:W4:Y:S04]  /*ff60*/  @P0 LDG.E.U8 R58, desc[UR22][R12.64] ;  /* 0x000000160c3a0981 */ /* 0x000728000c1e1100 */
[----:B--2---:R0:W-:Y:S04]  /*ff70*/  STL [R1+0x624], R69 ;  /* 0x0006244501007387 */ /* 0x0041e80000100800 */
[----:B0-----:R-:W2:Y:S04]  /*ff80*/  LDL.LU R69, [R1+0xf20] ;  /* 0x000f200001457983 */ /* 0x001ea80000300800 */
[----:B------:R-:W2:Y:S04]  /*ff90*/  LDL.LU R73, [R1+0x168] ;  /* 0x0001680001497983 */ /* 0x000ea80000300800 */
[----:B------:R-:W2:Y:S04]  /*ffa0*/  LDL.LU R52, [R1+0xf1c] ;  /* 0x000f1c0001347983 */ /* 0x000ea80000300800 */
[----:B------:R-:W2:Y:S01]  /*ffb0*/  LDL R13, [R1+0xd14] ;  /* 0x000d1400010d7983 */ /* 0x000ea20000100800 */
[----:B------:R-:W-:-:S02]  /*ffc0*/  IMAD R16, R16, UR9, RZ ;  /* 0x0000000910107c24 */ /* 0x000fc4000f8e02ff */
[----:B---3--:R-:W-:Y:S01]  /*ffd0*/  IMAD.MOV.U32 R12, RZ, RZ, R41 ;  /* 0x000000ffff0c7224 */ /* 0x008fe200078e0029 */
[----:B------:R-:W3:Y:S01]  /*ffe0*/  LDL R72, [R1+0xc78] ;  /* 0x000c780001487983 */ /* 0x000ee20000100800 */
[----:B------:R-:W-:Y:S01]  /*fff0*/  @!P1 IMAD.MOV R7, RZ, RZ, -R7 ;  /* 0x000000ffff079224 */ /* 0x000fe200078e0a07 */
[----:B------:R-:W-:-:S05]  /*10000*/  IADD3 R41, P1, PT, R16, R2, RZ ;  /* 0x0000000210297210 */ /* 0x000fca0007f3e0ff */
[----:B------:R-:W-:Y:S04]  /*10010*/  STL [R1+0x3c0], R41 ;  /* 0x0003c02901007387 */ /* 0x000fe80000100800 */
[----:B----4-:R0:W-:Y:S01]  /*10020*/  STL [R1+0x610], R58 ;  /* 0x0006103a01007387 */ /* 0x0101e20000100800 */
[----:B------:R-:W-:Y:S02]  /*10030*/  PRMT R17, RZ, 0x7610, R17 ;  /* 0x00007610ff117816 */ /* 0x000fe40000000011 */
[----:B0-----:R-:W-:Y:S02]  /*10040*/  LEA.HI.X.SX32 R58, R16, R0, 0x1, P1 ;  /* 0x00000000103a7211 */ /* 0x001fe400008f0eff */
[----:B------:R-:W-:-:S03]  /*10050*/  SEL R16, R38, R9, !P6 ;  /* 0x0000000926107207 */ /* 0x000fc60007000000 */
[----:B------:R-:W-:Y:S01]  /*10060*/  @P0 IMAD.MOV.U32 R9, RZ, RZ, R58 ;  /* 0x000000ffff090224 */ /* 0x000fe200078e003a */
[----:B------:R-:W-:Y:S02]  /*10070*/  ISETP.GT.U32.AND P2, PT, R3, R4, PT ;  /* 0x000000040300720c */ /* 0x000fe40003f44070 */
[----:B--2---:R-:W-:Y:S02]  /*10080*/  ISETP.GE.AND P1, PT, R13, RZ, PT ;  /* 0x000000ff0d00720c */ /* 0x004fe40003f26270 */
[----:B------:R-:W-:Y:S01]  /*10090*/  SEL R13, R38, R8, !P6 ;  /* 0x00000008260d7207 */ /* 0x000fe20007000000 */
[----:B------:R-:W-:-:S05]  /*100a0*/  @P0 IMAD.MOV.U32 R8, RZ, RZ, R41 ;  /* 0x000000ffff080224 */ /* 0x000fca00078e0029 */
[----:B------:R0:W2:Y:S03]  /*100b0*/  @P0 LDG.E.U8 R17, desc[UR22][R8.64] ;  /* 0x0000001608110981 */ /* 0x0000a6000c1e1100 */
[----:B------:R-:W-:Y:S01]  /*100c0*/  @!P2 IMAD.IADD R4, R4, 0x1, -R3 ;  /* 0x000000010404a824 */ /* 0x000fe200078e0a03 */
[----:B------:R-:W-:Y:S01]  /*100d0*/  ISETP.GT.U32.AND P2, PT, R3, R89, PT ;  /* 0x000000590300720c */ /* 0x000fe20003f44070 */
[----:B------:R-:W-:Y:S02]  /*100e0*/  @!P3 IMAD.MOV R12, RZ, RZ, -R12 ;  /* 0x000000ffff0cb224 */ /* 0x000fe400078e0a0c */
[----:B------:R-:W-:-:S10]  /*100f0*/  IMAD R16, R16, UR9, RZ ;  /* 0x0000000910107c24 */ /* 0x000fd4000f8e02ff */
[----:B------:R-:W-:Y:S01]  /*10100*/  @!P2 IMAD.IADD R89, R89, 0x1, -R3 ;  /* 0x000000015959a824 */ /* 0x000fe200078e0a03 */
[----:B------:R-:W-:-:S04]  /*10110*/  ISETP.GT.U32.AND P2, PT, R3, R4, PT ;  /* 0x000000040300720c */ /* 0x000fc80003f44070 */
[----:B------:R-:W-:Y:S01]  /*10120*/  ISETP.GT.U32.AND P3, PT, R3, R89, PT ;  /* 0x000000590300720c */ /* 0x000fe20003f64070 */
[----:B------:R4:W-:Y:S01]  /*10130*/  STL [R1+0x3bc], R58 ;  /* 0x0003bc3a01007387 */ /* 0x0009e20000100800 */
[----:B------:R-:W-:-:S03]  /*10140*/  IMAD R13, R13, UR9, RZ ;  /* 0x000000090d0d7c24 */ /* 0x000fc6000f8e02ff */
[----:B------:R-:W2:Y:S04]  /*10150*/  LDL.LU R41, [R1+0x14c] ;  /* 0x00014c0001297983 */ /* 0x000ea80000300800 */
[--C-:B------:R-:W-:Y:S02]  /*10160*/  @!P2 IMAD.IADD R4, R4, 0x1, -R3.reuse ;  /* 0x000000010404a824 */ /* 0x100fe400078e0a03 */
[----:B0-----:R-:W-:Y:S02]  /*10170*/  IMAD.MOV.U32 R8, RZ, RZ, R64 ;  /* 0x000000ffff087224 */ /* 0x001fe400078e0040 */
[----:B------:R-:W-:Y:S01]  /*10180*/  @!P3 IMAD.IADD R89, R89, 0x1, -R3 ;  /* 0x000000015959b824 */ /* 0x000fe200078e0a03 */
[----:B----4-:R-:W-:Y:S01]  /*10190*/  IADD3 R58, P3, PT, R13, R2, RZ ;  /* 0x000000020d3a7210 */ /* 0x010fe20007f7e0ff */
[----:B------:R-:W-:Y:S01]  /*101a0*/  @!P1 IMAD.MOV R8, RZ, RZ, -R8 ;  /* 0x000000ffff089224 */ /* 0x000fe200078e0a08 */
[----:B---3--:R-:W-:-:S02]  /*101b0*/  ISETP.GE.AND P1, PT, R72, RZ, PT ;  /* 0x000000ff4800720c */ /* 0x008fc40003f26270 */
[----:B------:R-:W-:Y:S01]  /*101c0*/  PRMT R52, RZ, 0x7610, R52 ;  /* 0x00007610ff347816 */ /* 0x000fe20000000034 */
[----:B--2---:R0:W-:Y:S04]  /*101d0*/  STL [R1+0x60c], R17 ;  /* 0x00060c1101007387 */ /* 0x0041e80000100800 */
[----:B------:R-:W2:Y:S01]  /*101e0*/  LDL R64, [R1+0xd70] ;  /* 0x000d700001407983 */ /* 0x000ea20000100800 */
[----:B0-----:R-:W-:-:S04]  /*101f0*/  IADD3 R17, P2, PT, R16, R2, RZ ;  /* 0x0000000210117210 */ /* 0x001fc80007f5e0ff */
[----:B------:R-:W-:Y:S01]  /*10200*/  LEA.HI.X.SX32 R16, R16, R0, 0x1, P2 ;  /* 0x0000000010107211 */ /* 0x000fe200010f0eff */
[----:B------:R0:W-:Y:S04]  /*10210*/  STL [R1+0x3e0], R17 ;  /* 0x0003e01101007387 */ /* 0x0001e80000100800 */
[----:B------:R-:W3:Y:S04]  /*10220*/  LDL.LU R72, [R1+0xf18] ;  /* 0x000f180001487983 */ /* 0x000ee80000300800 */
[----:B------:R-:W-:Y:S01]  /*10230*/  STL [R1+0x400], R58 ;  /* 0x0004003a01007387 */ /* 0x000fe20000100800 */
[----:B0-----:R-:W-:-:S03]  /*10240*/  @P0 LOP3.LUT R17, R17, R16, RZ, 0x3c, !PT ;  /* 0x0000001011110212 */ /* 0x001fc600078e3cff */
[----:B------:R0:W-:Y:S02]  /*10250*/  STL [R1+0x3dc], R16 ;  /* 0x0003dc1001007387 */ /* 0x0001e40000100800 */
[----:B0-----:R-:W-:-:S04]  /*10260*/  @P0 LOP3.LUT R16, R17, R16, RZ, 0x3c, !PT ;  /* 0x0000001011100212 */ /* 0x001fc800078e3cff */
[----:B------:R-:W-:-:S05]  /*10270*/  @P0 LOP3.LUT R17, R17, R16, RZ, 0x3c, !PT ;  /* 0x0000001011110212 */ /* 0x000fca00078e3cff */
[----:B------:R-:W4:Y:S01]  /*10280*/  @P0 LDG.E.U8 R52, desc[UR22][R16.64] ;  /* 0x0000001610340981 */ /* 0x000f22000c1e1100 */
[----:B------:R-:W-:-:S03]  /*10290*/  LEA.HI.X.SX32 R13, R13, R0, 0x1, P3 ;  /* 0x000000000d0d7211 */ /* 0x000fc600018f0eff */
[----:B----4-:R0:W-:Y:S04]  /*102a0*/  STL [R1+0x608], R52 ;  /* 0x0006083401007387 */ /* 0x0101e80000100800 */
[----:B0-----:R-:W4:Y:S04]  /*102b0*/  LDL.LU R52, [R1+0xf14] ;  /* 0x000f140001347983 */ /* 0x001f280000300800 */
[----:B------:R-:W2:Y:S01]  /*102c0*/  LDL R17, [R1+0xc58] ;  /* 0x000c580001117983 */ /* 0x000ea20000100800 */
[----:B------:R-:W-:Y:S01]  /*102d0*/  PRMT R9, RZ, 0x7610, R9 ;  /* 0x00007610ff097816 */ /* 0x000fe20000000009 */
[----:B------:R-:W-:Y:S01]  /*102e0*/  @P0 IMAD.MOV.U32 R16, RZ, RZ, R58 ;  /* 0x000000ffff100224 */ /* 0x000fe200078e003a */
[----:B--2---:R-:W-:Y:S01]  /*102f0*/  ISETP.GE.AND P3, PT, R17, RZ, PT ;  /* 0x000000ff1100720c */ /* 0x004fe20003f66270 */
[----:B------:R-:W-:-:S05]  /*10300*/  @P0 IMAD.MOV.U32 R17, RZ, RZ, R13 ;  /* 0x000000ffff110224 */ /* 0x000fca00078e000d */
[----:B------:R-:W2:Y:S01]  /*10310*/  @P0 LDG.E.U8 R9, desc[UR22][R16.64] ;  /* 0x0000001610090981 */ /* 0x000ea2000c1e1100 */
[----:B------:R-:W-:-:S03]  /*10320*/  SEL R14, R38, R14, !P6 ;  /* 0x0000000e260e7207 */ /* 0x000fc60007000000 */
[----:B------:R-:W-:Y:S02]  /*10330*/  STL [R1+0x3fc], R13 ;  /* 0x0003fc0d01007387 */ /* 0x000fe40000100800 */
[----:B------:R-:W-:Y:S02]  /*10340*/  IMAD R14, R14, UR9, RZ ;  /* 0x000000090e0e7c24 */ /* 0x000fe4000f8e02ff */
[----:B------:R-:W3:Y:S01]  /*10350*/  LDL.LU R58, [R1+0xf10] ;  /* 0x000f1000013a7983 */ /* 0x000ee20000300800 */
[----:B------:R-:W-:-:S03]  /*10360*/  PRMT R32, RZ, 0x7610, R32 ;  /* 0x00007610ff207816 */ /* 0x000fc60000000020 */
[----:B--2---:R0:W-:Y:S02]  /*10370*/  STL [R1+0x248], R9 ;  /* 0x0002480901007387 */ /* 0x0041e40000100800 */
[----:B0-----:R-:W-:-:S04]  /*10380*/  IMAD.MOV.U32 R9, RZ, RZ, R44 ;  /* 0x000000ffff097224 */ /* 0x001fc800078e002c */
[----:B------:R-:W-:Y:S01]  /*10390*/  @!P1 IMAD.MOV R9, RZ, RZ, -R9 ;  /* 0x000000ffff099224 */ /* 0x000fe200078e0a09 */
[----:B------:R-:W-:-:S04]  /*103a0*/  IADD3 R16, P1, PT, R14, R2, RZ ;  /* 0x000000020e107210 */ /* 0x000fc80007f3e0ff */
[----:B------:R-:W-:-:S05]  /*103b0*/  LEA.HI.X.SX32 R17, R14, R0, 0x1, P1 ;  /* 0x000000000e117211 */ /* 0x000fca00008f0eff */
[----:B------:R0:W2:Y:S01]  /*103c0*/  @P0 LDG.E.U8 R32, desc[UR22][R16.64] ;  /* 0x0000001610200981 */ /* 0x0000a2000c1e1100 */
[----:B------:R-:W-:Y:S01]  /*103d0*/  SEL R13, R38, R10, !P6 ;  /* 0x0000000a260d7207 */ /* 0x000fe20007000000 */
[----:B------:R-:W-:Y:S01]  /*103e0*/  IMAD.MOV.U32 R10, RZ, RZ, R93 ;  /* 0x000000ffff0a7224 */ /* 0x000fe200078e005d */
[----:B------:R-:W-:Y:S01]  /*103f0*/  ISETP.GE.AND P1, PT, R64, RZ, PT ;  /* 0x000000ff4000720c */ /* 0x000fe20003f26270 */
[----:B------:R-:W4:Y:S02]  /*10400*/  LDL R93, [R1+0xcdc] ;  /* 0x000cdc00015d7983 */ /* 0x000f240000100800 */
[----:B------:R-:W-:Y:S02]  /*10410*/  IMAD R13, R13, UR9, RZ ;  /* 0x000000090d0d7c24 */ /* 0x000fe4000f8e02ff */
[----:B------:R-:W-:-:S03]  /*10420*/  @!P3 IMAD.MOV R10, RZ, RZ, -R10 ;  /* 0x000000ffff0ab224 */ /* 0x000fc600078e0a0a */
[C---:B------:R-:W-:Y:S01]  /*10430*/  IADD3 R44, P3, PT, R13.reuse, R2, RZ ;  /* 0x000000020d2c7210 */ /* 0x040fe20007f7e0ff */
[----:B------:R0:W-:Y:S03]  /*10440*/  STL [R1+0x420], R16 ;  /* 0x0004201001007387 */ /* 0x0001e60000100800 */
[----:B------:R-:W-:Y:S01]  /*10450*/  LEA.HI.X.SX32 R64, R13, R0, 0x1, P3 ;  /* 0x000000000d407211 */ /* 0x000fe200018f0eff */
[----:B------:R-:W4:Y:S01]  /*10460*/  LDL R14, [R1+0xd6c] ;  /* 0x000d6c00010e7983 */ /* 0x000f220000100800 */
[----:B------:R-:W-:Y:S01]  /*10470*/  SEL R13, R38, R6, !P6 ;  /* 0x00000006260d7207 */ /* 0x000fe20007000000 */
[----:B------:R-:W-:Y:S02]  /*10480*/  IMAD.MOV.U32 R6, RZ, RZ, R55 ;  /* 0x000000ffff067224 */ /* 0x000fe400078e0037 */
[----:B------:R-:W-:Y:S04]  /*10490*/  STL [R1+0x440], R44 ;  /* 0x0004402c01007387 */ /* 0x000fe80000100800 */
[----:B------:R1:W-:Y:S04]  /*104a0*/  STL [R1+0x41c], R17 ;  /* 0x00041c1101007387 */ /* 0x0003e80000100800 */
[----:B------:R-:W-:Y:S01]  /*104b0*/  STL [R1+0x43c], R64 ;  /* 0x00043c4001007387 */ /* 0x000fe20000100800 */
[----:B0-----:R-:W-:-:S03]  /*104c0*/  @P0 IMAD.MOV.U32 R16, RZ, RZ, R44 ;  /* 0x000000ffff100224 */ /* 0x001fc600078e002c */
[----:B------:R-:W4:Y:S01]  /*104d0*/  LDL.LU R55, [R1+0xf0c] ;  /* 0x000f0c0001377983 */ /* 0x000f220000300800 */
[----:B-1----:R-:W-:Y:S01]  /*104e0*/  @P0 IMAD.MOV.U32 R17, RZ, RZ, R64 ;  /* 0x000000ffff110224 */ /* 0x002fe200078e0040 */
[----:B---3--:R-:W-:-:S06]  /*104f0*/  PRMT R58, RZ, 0x7610, R58 ;  /* 0x00007610ff3a7816 */ /* 0x008fcc000000003a */
[----:B------:R0:W3:Y:S04]  /*10500*/  @P0 LDG.E.U8 R58, desc[UR22][R16.64] ;  /* 0x00000016103a0981 */ /* 0x0000e8000c1e1100 */
[----:B--2---:R1:W-:Y:S04]  /*10510*/  STL [R1+0x22c], R32 ;  /* 0x00022c2001007387 */ /* 0x0043e80000100800 */
[----:B-1----:R-:W2:Y:S04]  /*10520*/  LDL.LU R32, [R1+0x148] ;  /* 0x0001480001207983 */ /* 0x002ea80000300800 */
[----:B------:R-:W2:Y:S04]  /*10530*/  LDL.LU R64, [R1+0xf08] ;  /* 0x000f080001407983 */ /* 0x000ea80000300800 */
[----:B------:R-:W2:Y:S01]  /*10540*/  LDL.LU R44, [R1+0xf04] ;  /* 0x000f0400012c7983 */ /* 0x000ea20000300800 */
[----:B----4-:R-:W-:Y:S01]  /*10550*/  ISETP.GE.AND P3, PT, R14, RZ, PT ;  /* 0x000000ff0e00720c */ /* 0x010fe20003f66270 */
[----:B------:R-:W-:-:S02]  /*10560*/  IMAD R14, R13, UR9, RZ ;  /* 0x000000090d0e7c24 */ /* 0x000fc4000f8e02ff */
[----:B------:R-:W-:-:S03]  /*10570*/  @!P1 IMAD.MOV R6, RZ, RZ, -R6 ;  /* 0x000000ffff069224 */ /* 0x000fc600078e0a06 */
[----:B0-----:R-:W-:-:S04]  /*10580*/  IADD3 R16, P1, PT, R14, R2, RZ ;  /* 0x000000020e107210 */ /* 0x001fc80007f3e0ff */
[----:B------:R-:W-:Y:S01]  /*10590*/  LEA.HI.X.SX32 R17, R14, R0, 0x1, P1 ;  /* 0x000000000e117211 */ /* 0x000fe200008f0eff */
[----:B------:R-:W-:Y:S01]  /*105a0*/  IMAD.MOV.U32 R13, RZ, RZ, R67 ;  /* 0x000000ffff0d7224 */ /* 0x000fe200078e0043 */
[----:B---3--:R0:W-:Y:S04]  /*105b0*/  STL [R1+0x228], R58 ;  /* 0x0002283a01007387 */ /* 0x0081e80000100800 */
[----:B0-----:R-:W3:Y:S04]  /*105c0*/  LDL R58, [R1+0xca8] ;  /* 0x000ca800013a7983 */ /* 0x001ee80000100800 */
[----:B------:R-:W4:Y:S01]  /*105d0*/  LDL.LU R67, [R1+0xf00] ;  /* 0x000f000001437983 */ /* 0x000f220000300800 */
[----:B------:R-:W-:-:S02]  /*105e0*/  ISETP.GT.U32.AND P2, PT, R3, R73, PT ;  /* 0x000000490300720c */ /* 0x000fc40003f44070 */
[----:B--2---:R-:W-:-:S06]  /*105f0*/  PRMT R44, RZ, 0x7610, R44 ;  /* 0x00007610ff2c7816 */ /* 0x004fcc000000002c */
[----:B------:R0:W2:Y:S05]  /*10600*/  @P0 LDG.E.U8 R44, desc[UR22][R16.64] ;  /* 0x00000016102c0981 */ /* 0x0000aa000c1e1100 */
[----:B------:R-:W-:Y:S01]  /*10610*/  @!P2 IMAD.IADD R73, R73, 0x1, -R3 ;  /* 0x000000014949a824 */ /* 0x000fe200078e0a03 */
[----:B------:R-:W-:Y:S02]  /*10620*/  ISETP.GT.U32.AND P2, PT, R3, R41, PT ;  /* 0x000000290300720c */ /* 0x000fe40003f44070 */
[----:B------:R-:W-:-:S11]  /*10630*/  SEL R11, R38, R11, !P6 ;  /* 0x0000000b260b7207 */ /* 0x000fd60007000000 */
[----:B------:R-:W-:Y:S01]  /*10640*/  @!P2 IMAD.IADD R41, R41, 0x1, -R3 ;  /* 0x000000012929a824 */ /* 0x000fe200078e0a03 */
[----:B------:R-:W-:Y:S01]  /*10650*/  ISETP.GT.U32.AND P2, PT, R3, R73, PT ;  /* 0x000000490300720c */ /* 0x000fe20003f44070 */
[----:B------:R-:W-:Y:S01]  /*10660*/  IMAD R14, R11, UR9, RZ ;  /* 0x000000090b0e7c24 */ /* 0x000fe2000f8e02ff */
[----:B------:R-:W-:Y:S01]  /*10670*/  ISETP.GE.AND P1, PT, R93, RZ, PT ;  /* 0x000000ff5d00720c */ /* 0x000fe20003f26270 */
[----:B------:R-:W-:Y:S01]  /*10680*/  STL [R1+0x460], R16 ;  /* 0x0004601001007387 */ /* 0x000fe20000100800 */
[----:B------:R-:W-:-:S03]  /*10690*/  SEL R7, R38, R7, !P6 ;  /* 0x0000000726077207 */ /* 0x000fc60007000000 */
[----:B------:R0:W-:Y:S01]  /*106a0*/  STL [R1+0x45c], R17 ;  /* 0x00045c1101007387 */ /* 0x0001e20000100800 */
[----:B------:R-:W-:-:S05]  /*106b0*/  @!P3 IMAD.MOV R13, RZ, RZ, -R13 ;  /* 0x000000ffff0db224 */ /* 0x000fca00078e0a0d */
[----:B------:R-:W-:Y:S01]  /*106c0*/  @!P2 IMAD.IADD R73, R73, 0x1, -R3 ;  /* 0x000000014949a824 */ /* 0x000fe200078e0a03 */
[C---:B0-----:R-:W-:Y:S01]  /*106d0*/  IADD3 R17, P2, PT, R14.reuse, R2, RZ ;  /* 0x000000020e117210 */ /* 0x041fe20007f5e0ff */
[----:B------:R-:W-:Y:S01]  /*106e0*/  IMAD R11, R7, UR9, RZ ;  /* 0x00000009070b7c24 */ /* 0x000fe2000f8e02ff */
[----:B------:R-:W-:Y:S01]  /*106f0*/  ISETP.GT.U32.AND P3, PT, R3, R41, PT ;  /* 0x000000290300720c */ /* 0x000fe20003f64070 */
[----:B------:R-:W-:Y:S01]  /*10700*/  IMAD.MOV.U32 R7, RZ, RZ, R61 ;  /* 0x000000ffff077224 */ /* 0x000fe200078e003d */
[----:B------:R-:W-:-:S03]  /*10710*/  LEA.HI.X.SX32 R16, R14, R0, 0x1, P2 ;  /* 0x000000000e107211 */ /* 0x000fc600010f0eff */
[----:B------:R-:W-:Y:S01]  /*10720*/  @!P1 IMAD.MOV R7, RZ, RZ, -R7 ;  /* 0x000000ffff079224 */ /* 0x000fe200078e0a07 */
[----:B---3--:R-:W-:Y:S02]  /*10730*/  ISETP.GE.AND P1, PT, R58, RZ, PT ;  /* 0x000000ff3a00720c */ /* 0x008fe40003f26270 */
[----:B----4-:R-:W-:-:S05]  /*10740*/  PRMT R67, RZ, 0x7610, R67 ;  /* 0x00007610ff437816 */ /* 0x010fca0000000043 */
[----:B------:R-:W-:Y:S01]  /*10750*/  @!P3 IMAD.IADD R41, R41, 0x1, -R3 ;  /* 0x000000012929b824 */ /* 0x000fe200078e0a03 */
[----:B------:R-:W-:-:S04]  /*10760*/  IADD3 R61, P3, PT, R11, R2, RZ ;  /* 0x000000020b3d7210 */ /* 0x000fc80007f7e0ff */
[----:B------:R-:W-:Y:S02]  /*10770*/  LEA.HI.X.SX32 R11, R11, R0, 0x1, P3 ;  /* 0x000000000b0b7211 */ /* 0x000fe400018f0eff */
[----:B------:R-:W-:Y:S01]  /*10780*/  PRMT R64, RZ, 0x7610, R64 ;  /* 0x00007610ff407816 */ /* 0x000fe20000000040 */
[----:B--2---:R0:W-:Y:S04]  /*10790*/  STL [R1+0x208], R44 ;  /* 0x0002082c01007387 */ /* 0x0041e80000100800 */
[----:B0-----:R-:W2:Y:S04]  /*107a0*/  LDL R44, [R1+0xdbc] ;  /* 0x000dbc00012c7983 */ /* 0x001ea80000100800 */
[----:B------:R-:W3:Y:S04]  /*107b0*/  LDL.LU R93, [R1+0x128] ;  /* 0x00012800015d7983 */ /* 0x000ee80000300800 */
[----:B------:R0:W-:Y:S04]  /*107c0*/  STL [R1+0x480], R17 ;  /* 0x0004801101007387 */ /* 0x0001e80000100800 */
[----:B------:R-:W4:Y:S04]  /*107d0*/  LDL R14, [R1+0xc04] ;  /* 0x000c0400010e7983 */ /* 0x000f280000100800 */
[----:B------:R-:W2:Y:S01]  /*107e0*/  LDL.LU R58, [R1+0xefc] ;  /* 0x000efc00013a7983 */ /* 0x000ea20000300800 */
[----:B0-----:R-:W-:-:S03]  /*107f0*/  @P0 LOP3.LUT R17, R17, R16, RZ, 0x3c, !PT ;  /* 0x0000001011110212 */ /* 0x001fc600078e3cff */
[----:B------:R0:W-:Y:S02]  /*10800*/  STL [R1+0x47c], R16 ;  /* 0x00047c1001007387 */ /* 0x0001e40000100800 */
[----:B0-----:R-:W-:-:S04]  /*10810*/  @P0 LOP3.LUT R16, R17, R16, RZ, 0x3c, !PT ;  /* 0x0000001011100212 */ /* 0x001fc800078e3cff */
[----:B------:R-:W-:-:S05]  /*10820*/  @P0 LOP3.LUT R17, R17, R16, RZ, 0x3c, !PT ;  /* 0x0000001011110212 */ /* 0x000fca00078e3cff */
[----:B------:R0:W2:Y:S02]  /*10830*/  @P0 LDG.E.U8 R67, desc[UR22][R16.64] ;  /* 0x0000001610430981 */ /* 0x0000a4000c1e1100 */
[----:B0-----:R-:W-:Y:S02]  /*10840*/  @P0 IMAD.MOV.U32 R16, RZ, RZ, R61 ;  /* 0x000000ffff100224 */ /* 0x001fe400078e003d */
[----:B------:R-:W-:-:S05]  /*10850*/  @P0 IMAD.MOV.U32 R17, RZ, RZ, R11 ;  /* 0x000000ffff110224 */ /* 0x000fca00078e000b */
[----:B------:R0:W3:Y:S04]  /*10860*/  @P0 LDG.E.U8 R64, desc[UR22][R16.64] ;  /* 0x0000001610400981 */ /* 0x0000e8000c1e1100 */
[----:B------:R-:W-:Y:S01]  /*10870*/  STL [R1+0x4a0], R61 ;  /* 0x0004a03d01007387 */ /* 0x000fe20000100800 */
[----:B----4-:R-:W-:Y:S02]  /*10880*/  ISETP.GE.AND P3, PT, R14, RZ, PT ;  /* 0x000000ff0e00720c */ /* 0x010fe40003f66270 */
[C---:B------:R-:W-:Y:S02]  /*10890*/  SEL R14, R38.reuse, R12, !P6 ;  /* 0x0000000c260e7207 */ /* 0x040fe40007000000 */
[----:B------:R-:W-:Y:S01]  /*108a0*/  SEL R12, R38, R8, !P6 ;  /* 0x00000008260c7207 */ /* 0x000fe20007000000 */
[----:B------:R-:W-:-:S02]  /*108b0*/  IMAD.MOV.U32 R8, RZ, RZ, R86 ;  /* 0x000000ffff087224 */ /* 0x000fc400078e0056 */
[----:B------:R-:W-:Y:S02]  /*108c0*/  IMAD R14, R14, UR9, RZ ;  /* 0x000000090e0e7c24 */ /* 0x000fe4000f8e02ff */
[----:B------:R-:W-:-:S04]  /*108d0*/  IMAD R12, R12, UR9, RZ ;  /* 0x000000090c0c7c24 */ /* 0x000fc8000f8e02ff */
[----:B------:R-:W-:Y:S01]  /*108e0*/  @!P3 IMAD.MOV R8, RZ, RZ, -R8 ;  /* 0x000000ffff08b224 */ /* 0x000fe200078e0a08 */
[----:B--2---:R1:W-:Y:S04]  /*108f0*/  STL [R1+0x1f4], R67 ;  /* 0x0001f44301007387 */ /* 0x0043e80000100800 */
[----:B-1----:R-:W2:Y:S04]  /*10900*/  LDL.LU R67, [R1+0xef8] ;  /* 0x000ef80001437983 */ /* 0x002ea80000300800 */
[----:B------:R1:W-:Y:S04]  /*10910*/  STL [R1+0x49c], R11 ;  /* 0x00049c0b01007387 */ /* 0x0003e80000100800 */
[----:B------:R-:W4:Y:S01]  /*10920*/  LDL.LU R61, [R1+0xef4] ;  /* 0x000ef400013d7983 */ /* 0x000f220000300800 */
[----:B-1----:R-:W-:Y:S01]  /*10930*/  IMAD.MOV.U32 R11, RZ, RZ, R82 ;  /* 0x000000ffff0b7224 */ /* 0x002fe200078e0052 */
[----:B------:R-:W-:-:S03]  /*10940*/  IADD3 R82, P3, PT, R12, R2, RZ ;  /* 0x000000020c527210 */ /* 0x000fc60007f7e0ff */
[----:B------:R-:W-:Y:S01]  /*10950*/  @!P1 IMAD.MOV R11, RZ, RZ, -R11 ;  /* 0x000000ffff0b9224 */ /* 0x000fe200078e0a0b */
[C---:B0-----:R-:W-:Y:S01]  /*10960*/  IADD3 R16, P1, PT, R14.reuse, R2, RZ ;  /* 0x000000020e107210 */ /* 0x041fe20007f3e0ff */
[----:B---3--:R0:W-:Y:S03]  /*10970*/  STL [R1+0x1f0], R64 ;  /* 0x0001f04001007387 */ /* 0x0081e60000100800 */
[-C--:B------:R-:W-:Y:S02]  /*10980*/  LEA.HI.X.SX32 R17, R14, R0.reuse, 0x1, P1 ;  /* 0x000000000e117211 */ /* 0x080fe400008f0eff */
[----:B------:R-:W-:Y:S02]  /*10990*/  ISETP.GE.AND P1, PT, R44, RZ, PT ;  /* 0x000000ff2c00720c */ /* 0x000fe40003f26270 */
[----:B------:R-:W-:Y:S01]  /*109a0*/  LEA.HI.X.SX32 R44, R12, R0, 0x1, P3 ;  /* 0x000000000c2c7211 */ /* 0x000fe200018f0eff */
[----:B0-----:R-:W3:Y:S04]  /*109b0*/  LDL.LU R64, [R1+0xef0] ;  /* 0x000ef00001407983 */ /* 0x001ee80000300800 */
[----:B------:R-:W3:Y:S04]  /*109c0*/  LDL R86, [R1+0xd08] ;  /* 0x000d080001567983 */ /* 0x000ee80000100800 */
[----:B------:R0:W-:Y:S04]  /*109d0*/  STL [R1+0x4c0], R16 ;  /* 0x0004c01001007387 */ /* 0x0001e80000100800 */
[----:B------:R-:W-:Y:S04]  /*109e0*/  STL [R1+0x4e0], R82 ;  /* 0x0004e05201007387 */ /* 0x000fe80000100800 */
[----:B------:R-:W3:Y:S01]  /*109f0*/  LDL R12, [R1+0xd38] ;  /* 0x000d3800010c7983 */ /* 0x000ee20000100800 */
[----:B------:R-:W-:-:S03]  /*10a00*/  PRMT R14, RZ, 0x7610, R14 ;  /* 0x00007610ff0e7816 */ /* 0x000fc6000000000e */
[----:B------:R1:W-:Y:S01]  /*10a10*/  STL [R1+0x4bc], R17 ;  /* 0x0004bc1101007387 */ /* 0x0003e20000100800 */
[----:B------:R-:W-:Y:S02]  /*10a20*/  PRMT R29, RZ, 0x7610, R29 ;  /* 0x00007610ff1d7816 */ /* 0x000fe4000000001d */
[----:B--2---:R-:W-:-:S06]  /*10a30*/  PRMT R67, RZ, 0x7610, R67 ;  /* 0x00007610ff437816 */ /* 0x004fcc0000000043 */
[----:B------:R0:W2:Y:S02]  /*10a40*/  @P0 LDG.E.U8 R67, desc[UR22][R16.64] ;  /* 0x0000001610430981 */ /* 0x0000a4000c1e1100 */
[----:B0-----:R-:W-:Y:S02]  /*10a50*/  @P0 IMAD.MOV.U32 R16, RZ, RZ, R82 ;  /* 0x000000ffff100224 */ /* 0x001fe400078e0052 */
[----:B-1----:R-:W-:-:S05]  /*10a60*/  @P0 IMAD.MOV.U32 R17, RZ, RZ, R44 ;  /* 0x000000ffff110224 */ /* 0x002fca00078e002c */
[----:B------:R0:W4:Y:S01]  /*10a70*/  @P0 LDG.E.U8 R14, desc[UR22][R16.64] ;  /* 0x00000016100e0981 */ /* 0x000122000c1e1100 */
[----:B---3--:R-:W-:Y:S02]  /*10a80*/  ISETP.GE.AND P3, PT, R12, RZ, PT ;  /* 0x000000ff0c00720c */ /* 0x008fe40003f66270 */
[----:B------:R-:W-:Y:S01]  /*10a90*/  SEL R12, R38, R9, !P6 ;  /* 0x00000009260c7207 */ /* 0x000fe20007000000 */
[----:B------:R-:W-:-:S04]  /*10aa0*/  IMAD.MOV.U32 R9, RZ, RZ, R92 ;  /* 0x000000ffff097224 */ /* 0x000fc800078e005c */
[----:B------:R-:W-:Y:S02]  /*10ab0*/  IMAD R12, R12, UR9, RZ ;  /* 0x000000090c0c7c24 */ /* 0x000fe4000f8e02ff */
[----:B------:R-:W-:-:S03]  /*10ac0*/  @!P1 IMAD.MOV R9, RZ, RZ, -R9 ;  /* 0x000000ffff099224 */ /* 0x000fc600078e0a09 */
[----:B0-----:R-:W-:-:S04]  /*10ad0*/  IADD3 R16, P1, PT, R12, R2, RZ ;  /* 0x000000020c107210 */ /* 0x001fc80007f3e0ff */
[----:B------:R-:W-:-:S05]  /*10ae0*/  LEA.HI.X.SX32 R17, R12, R0, 0x1, P1 ;  /* 0x000000000c117211 */ /* 0x000fca00008f0eff */
[----:B------:R0:W3:Y:S01]  /*10af0*/  @P0 LDG.E.U8 R29, desc[UR22][R16.64] ;  /* 0x00000016101d0981 */ /* 0x0000e2000c1e1100 */
[----:B------:R-:W-:-:S03]  /*10b00*/  ISETP.GT.U32.AND P2, PT, R3, R32, PT ;  /* 0x000000200300720c */ /* 0x000fc60003f44070 */
[----:B------:R-:W-:Y:S01]  /*10b10*/  STL [R1+0x4dc], R44 ;  /* 0x0004dc2c01007387 */ /* 0x000fe20000100800 */
[----:B------:R-:W-:-:S09]  /*10b20*/  SEL R10, R38, R10, !P6 ;  /* 0x0000000a260a7207 */ /* 0x000fd20007000000 */
[----:B------:R-:W-:Y:S01]  /*10b30*/  @!P2 IMAD.IADD R32, R32, 0x1, -R3 ;  /* 0x000000012020a824 */ /* 0x000fe200078e0a03 */
[----:B------:R-:W-:Y:S01]  /*10b40*/  ISETP.GT.U32.AND P2, PT, R3, R93, PT ;  /* 0x0000005d0300720c */ /* 0x000fe20003f44070 */
[----:B------:R-:W-:-:S12]  /*10b50*/  IMAD R12, R10, UR9, RZ ;  /* 0x000000090a0c7c24 */ /* 0x000fd8000f8e02ff */
[----:B------:R-:W-:Y:S01]  /*10b60*/  @!P2 IMAD.IADD R93, R93, 0x1, -R3 ;  /* 0x000000015d5da824 */ /* 0x000fe200078e0a03 */
[----:B------:R-:W-:Y:S01]  /*10b70*/  ISETP.GE.AND P2, PT, R86, RZ, PT ;  /* 0x000000ff5600720c */ /* 0x000fe20003f46270 */
[----:B------:R-:W-:Y:S01]  /*10b80*/  IMAD.MOV.U32 R86, RZ, RZ, R87 ;  /* 0x000000ffff567224 */ /* 0x000fe200078e0057 */
[----:B--2---:R1:W-:Y:S04]  /*10b90*/  STL [R1+0x1e8], R67 ;  /* 0x0001e84301007387 */ /* 0x0043e80000100800 */
[----:B-1----:R-:W2:Y:S04]  /*10ba0*/  LDL.LU R67, [R1+0xeec] ;  /* 0x000eec0001437983 */ /* 0x002ea80000300800 */
[----:B------:R-:W2:Y:S04]  /*10bb0*/  LDL.LU R92, [R1+0x10c] ;  /* 0x00010c00015c7983 */ /* 0x000ea80000300800 */
[----:B------:R-:W2:Y:S04]  /*10bc0*/  LDL.LU R44, [R1+0xee8] ;  /* 0x000ee800012c7983 */ /* 0x000ea80000300800 */
[----:B------:R-:W2:Y:S04]  /*10bd0*/  LDL.LU R82, [R1+0xee4] ;  /* 0x000ee40001527983 */ /* 0x000ea80000300800 */
[----:B----4-:R1:W-:Y:S02]  /*10be0*/  STL [R1+0x1e4], R14 ;  /* 0x0001e40e01007387 */ /* 0x0103e40000100800 */
[----:B-1----:R-:W-:-:S02]  /*10bf0*/  IMAD.MOV.U32 R14, RZ, RZ, R5 ;  /* 0x000000ffff0e7224 */ /* 0x002fc400078e0005 */
[----:B------:R-:W4:Y:S02]  /*10c00*/  LDL.LU R5, [R1+0xee0] ;  /* 0x000ee00001057983 */ /* 0x000f240000300800 */
[----:B------:R-:W-:Y:S01]  /*10c10*/  @!P3 IMAD.MOV R14, RZ, RZ, -R14 ;  /* 0x000000ffff0eb224 */ /* 0x000fe200078e0a0e */
[C---:B------:R-:W-:Y:S01]  /*10c20*/  ISETP.GT.U32.AND P3, PT, R3.reuse, R32, PT ;  /* 0x000000200300720c */ /* 0x040fe20003f64070 */
[----:B------:R-:W-:Y:S04]  /*10c30*/  STL [R1+0x500], R16 ;  /* 0x0005001001007387 */ /* 0x000fe80000100800 */
[----:B------:R0:W-:Y:S04]  /*10c40*/  STL [R1+0x4fc], R17 ;  /* 0x0004fc1101007387 */ /* 0x0001e80000100800 */
[----:B------:R-:W4:Y:S04]  /*10c50*/  LDL R87, [R1+0xdf8] ;  /* 0x000df80001577983 */ /* 0x000f280000100800 */
[----:B------:R-:W-:Y:S01]  /*10c60*/  @!P3 IMAD.IADD R32, R32, 0x1, -R3 ;  /* 0x000000012020b824 */ /* 0x000fe200078e0a03 */
[C---:B0-----:R-:W-:Y:S01]  /*10c70*/  IADD3 R17, P3, PT, R12.reuse, R2, RZ ;  /* 0x000000020c117210 */ /* 0x041fe20007f7e0ff */
[----:B---3--:R0:W-:Y:S03]  /*10c80*/  STL [R1+0x1e0], R29 ;  /* 0x0001e01d01007387 */ /* 0x0081e60000100800 */
[----:B------:R-:W-:Y:S01]  /*10c90*/  LEA.HI.X.SX32 R16, R12, R0, 0x1, P3 ;  /* 0x000000000c107211 */ /* 0x000fe200018f0eff */
[----:B0-----:R-:W3:Y:S04]  /*10ca0*/  LDL.LU R29, [R1+0xec] ;  /* 0x0000ec00011d7983 */ /* 0x001ee80000300800 */
[----:B------:R0:W-:Y:S04]  /*10cb0*/  STL [R1+0x520], R17 ;  /* 0x0005201101007387 */ /* 0x0001e80000100800 */
[----:B------:R-:W3:Y:S01]  /*10cc0*/  LDL R12, [R1+0xc4c] ;  /* 0x000c4c00010c7983 */ /* 0x000ee20000100800 */
[----:B------:R-:W-:-:S02]  /*10cd0*/  ISETP.GT.U32.AND P1, PT, R3, R93, PT ;  /* 0x0000005d0300720c */ /* 0x000fc40003f24070 */
[----:B------:R-:W-:Y:S01]  /*10ce0*/  SEL R6, R38, R6, !P6 ;  /* 0x0000000626067207 */ /* 0x000fe20007000000 */
[----:B------:R-:W-:-:S04]  /*10cf0*/  IMAD.MOV.U32 R10, RZ, RZ, R45 ;  /* 0x000000ffff0a7224 */ /* 0x000fc800078e002d */
[----:B------:R-:W-:Y:S01]  /*10d00*/  IMAD R6, R6, UR9, RZ ;  /* 0x0000000906067c24 */ /* 0x000fe2000f8e02ff */
[----:B0-----:R-:W-:-:S05]  /*10d10*/  @P0 LOP3.LUT R17, R17, R16, RZ, 0x3c, !PT ;  /* 0x0000001011110212 */ /* 0x001fca00078e3cff */
[----:B------:R-:W-:Y:S01]  /*10d20*/  @!P1 IMAD.IADD R93, R93, 0x1, -R3 ;  /* 0x000000015d5d9824 */ /* 0x000fe200078e0a03 */
[----:B------:R-:W-:-:S05]  /*10d30*/  IADD3 R45, P1, PT, R6, R2, RZ ;  /* 0x00000002062d7210 */ /* 0x000fca0007f3e0ff */
[----:B------:R-:W-:Y:S04]  /*10d40*/  STL [R1+0x540], R45 ;  /* 0x0005402d01007387 */ /* 0x000fe80000100800 */
[----:B------:R0:W-:Y:S01]  /*10d50*/  STL [R1+0x51c], R16 ;  /* 0x00051c1001007387 */ /* 0x0001e20000100800 */
[----:B------:R-:W-:Y:S01]  /*10d60*/  @!P2 IMAD.MOV R10, RZ, RZ, -R10 ;  /* 0x000000ffff0aa224 */ /* 0x000fe200078e0a0a */
[----:B0-----:R-:W-:-:S04]  /*10d70*/  @P0 LOP3.LUT R16, R17, R16, RZ, 0x3c, !PT ;  /* 0x0000001011100212 */ /* 0x001fc800078e3cff */
[----:B------:R-:W-:Y:S02]  /*10d80*/  @P0 LOP3.LUT R17, R17, R16, RZ, 0x3c, !PT ;  /* 0x0000001011110212 */ /* 0x000fe400078e3cff */
[----:B--2---:R-:W-:-:S06]  /*10d90*/  PRMT R82, RZ, 0x7610, R82 ;  /* 0x00007610ff527816 */ /* 0x004fcc0000000052 */
[----:B------:R-:W2:Y:S01]  /*10da0*/  @P0 LDG.E.U8 R82, desc[UR22][R16.64] ;  /* 0x0000001610520981 */ /* 0x000ea2000c1e1100 */
[----:B---3--:R-:W-:Y:S02]  /*10db0*/  ISETP.GE.AND P2, PT, R12, RZ, PT ;  /* 0x000000ff0c00720c */ /* 0x008fe40003f46270 */
[----:B------:R-:W-:Y:S02]  /*10dc0*/  LEA.HI.X.SX32 R12, R6, R0, 0x1, P1 ;  /* 0x00000000060c7211 */ /* 0x000fe400008f0eff */
[----:B------:R-:W3:Y:S01]  /*10dd0*/  LDL R6, [R1+0xddc] ;  /* 0x000ddc0001067983 */ /* 0x000ee20000100800 */
[----:B----4-:R-:W-:-:S03]  /*10de0*/  PRMT R5, RZ, 0x7610, R5 ;  /* 0x00007610ff057816 */ /* 0x010fc60000000005 */
[----:B--2---:R0:W-:Y:S04]  /*10df0*/  STL [R1+0x1dc], R82 ;  /* 0x0001dc5201007387 */ /* 0x0041e80000100800 */
[----:B0-----:R-:W2:Y:S04]  /*10e00*/  LDL.LU R82, [R1+0xedc] ;  /* 0x000edc0001527983 */ /* 0x001ea80000300800 */
[----:B------:R0:W-:Y:S01]  /*10e10*/  STL [R1+0x53c], R12 ;  /* 0x00053c0c01007387 */ /* 0x0001e20000100800 */
[----:B---3--:R-:W-:Y:S02]  /*10e20*/  ISETP.GE.AND P1, PT, R6, RZ, PT ;  /* 0x000000ff0600720c */ /* 0x008fe40003f26270 */
[----:B------:R-:W-:Y:S01]  /*10e30*/  SEL R6, R38, R13, !P6 ;  /* 0x0000000d26067207 */ /* 0x000fe20007000000 */
[----:B------:R-:W-:-:S02]  /*10e40*/  @P0 IMAD.MOV.U32 R13, RZ, RZ, R12 ;  /* 0x000000ffff0d0224 */ /* 0x000fc400078e000c */
[----:B0-----:R-:W-:Y:S01]  /*10e50*/  @P0 IMAD.MOV.U32 R12, RZ, RZ, R45 ;  /* 0x000000ffff0c0224 */ /* 0x001fe200078e002d */
[----:B------:R-:W-:Y:S02]  /*10e60*/  ISETP.GT.U32.AND P3, PT, R3, R92, PT ;  /* 0x0000005c0300720c */ /* 0x000fe40003f64070 */
[----:B------:R-:W-:Y:S01]  /*10e70*/  SEL R7, R38, R7, !P6 ;  /* 0x0000000726077207 */ /* 0x000fe20007000000 */
[----:B------:R-:W-:Y:S01]  /*10e80*/  IMAD R6, R6, UR9, RZ ;  /* 0x0000000906067c24 */ /* 0x000fe2000f8e02ff */
[----:B------:R0:W3:Y:S03]  /*10e90*/  @P0 LDG.E.U8 R5, desc[UR22][R12.64] ;  /* 0x000000160c050981 */ /* 0x0000e6000c1e1100 */
[----:B------:R-:W-:Y:S01]  /*10ea0*/  IMAD R7, R7, UR9, RZ ;  /* 0x0000000907077c24 */ /* 0x000fe2000f8e02ff */
[----:B------:R-:W4:Y:S05]  /*10eb0*/  LDL.LU R45, [R1+0xed8] ;  /* 0x000ed800012d7983 */ /* 0x000f2a0000300800 */
[----:B------:R-:W-:-:S02]  /*10ec0*/  @!P3 IMAD.IADD R92, R92, 0x1, -R3 ;  /* 0x000000015c5cb824 */ /* 0x000fc400078e0a03 */
[----:B0-----:R-:W-:Y:S02]  /*10ed0*/  IMAD.MOV.U32 R12, RZ, RZ, R4 ;  /* 0x000000ffff0c7224 */ /* 0x001fe400078e0004 */
[----:B------:R-:W-:Y:S01]  /*10ee0*/  IMAD.MOV.U32 R13, RZ, RZ, R70 ;  /* 0x000000ffff0d7224 */ /* 0x000fe200078e0046 */
[CC--:B------:R-:W-:Y:S01]  /*10ef0*/  IADD3 R70, P3, PT, R6.reuse, R2.reuse, RZ ;  /* 0x0000000206467210 */ /* 0x0c0fe20007f7e0ff */
[----:B------:R-:W-:Y:S02]  /*10f00*/  IMAD.MOV.U32 R4, RZ, RZ, R86 ;  /* 0x000000ffff047224 */ /* 0x000fe400078e0056 */
[----:B------:R-:W-:Y:S01]  /*10f10*/  @!P1 IMAD.MOV R12, RZ, RZ, -R12 ;  /* 0x000000ffff0c9224 */ /* 0x000fe200078e0a0c */
[----:B------:R-:W-:Y:S02]  /*10f20*/  IADD3 R86, P1, PT, R7, R2, RZ ;  /* 0x0000000207567210 */ /* 0x000fe40007f3e0ff */
[----:B------:R-:W-:Y:S02]  /*10f30*/  LEA.HI.X.SX32 R6, R6, R0, 0x1, P3 ;  /* 0x0000000006067211 */ /* 0x000fe400018f0eff */
[----:B------:R-:W-:-:S02]  /*10f40*/  ISETP.GE.AND P3, PT, R87, RZ, PT ;  /* 0x000000ff5700720c */ /* 0x000fc40003f66270 */
[----:B------:R-:W-:Y:S01]  /*10f50*/  LEA.HI.X.SX32 R87, R7, R0, 0x1, P1 ;  /* 0x0000000007577211 */ /* 0x000fe200008f0eff */
[----:B------:R-:W-:Y:S01]  /*10f60*/  @P0 IMAD.MOV.U32 R7, RZ, RZ, R6 ;  /* 0x000000ffff070224 */ /* 0x000fe200078e0006 */
[----:B--2---:R-:W-:Y:S01]  /*10f70*/  PRMT R82, RZ, 0x7610, R82 ;  /* 0x00007610ff527816 */ /* 0x004fe20000000052 */
[----:B---3--:R0:W-:Y:S04]  /*10f80*/  STL [R1+0x1d8], R5 ;  /* 0x0001d80501007387 */ /* 0x0081e80000100800 */
[----:B0-----:R-:W2:Y:S04]  /*10f90*/  LDL.LU R5, [R1+0xed4] ;  /* 0x000ed40001057983 */ /* 0x001ea80000300800 */
[----:B------:R-:W-:Y:S04]  /*10fa0*/  STL [R1+0x560], R70 ;  /* 0x0005604601007387 */ /* 0x000fe80000100800 */
[----:B------:R-:W-:Y:S04]  /*10fb0*/  STL [R1+0x580], R86 ;  /* 0x0005805601007387 */ /* 0x000fe80000100800 */
[----:B------:R0:W-:Y:S02]  /*10fc0*/  STL [R1+0x55c], R6 ;  /* 0x00055c0601007387 */ /* 0x0001e40000100800 */
[----:B0-----:R-:W-:-:S02]  /*10fd0*/  @P0 IMAD.MOV.U32 R6, RZ, RZ, R70 ;  /* 0x000000ffff060224 */ /* 0x001fc400078e0046 */
[----:B------:R-:W3:Y:S04]  /*10fe0*/  LDL.LU R70, [R1+0xed0] ;  /* 0x000ed00001467983 */ /* 0x000ee80000300800 */
[----:B------:R0:W3:Y:S01]  /*10ff0*/  @P0 LDG.E.U8 R82, desc[UR22][R6.64] ;  /* 0x0000001606520981 */ /* 0x0000e2000c1e1100 */
[----:B------:R-:W-:Y:S01]  /*11000*/  SEL R16, R38, R11, !P6 ;  /* 0x0000000b26107207 */ /* 0x000fe20007000000 */
[----:B------:R-:W-:Y:S02]  /*11010*/  IMAD.MOV.U32 R11, RZ, RZ, R89 ;  /* 0x000000ffff0b7224 */ /* 0x000fe400078e0059 */
[----:B------:R-:W-:Y:S01]  /*11020*/  STL [R1+0x57c], R87 ;  /* 0x00057c5701007387 */ /* 0x000fe20000100800 */
[----:B0-----:R-:W-:Y:S02]  /*11030*/  @P0 IMAD.MOV.U32 R6, RZ, RZ, R86 ;  /* 0x000000ffff060224 */ /* 0x001fe400078e0056 */
[----:B------:R-:W-:Y:S01]  /*11040*/  @P0 IMAD.MOV.U32 R7, RZ, RZ, R87 ;  /* 0x000000ffff070224 */ /* 0x000fe200078e0057 */
[----:B--2---:R-:W-:-:S06]  /*11050*/  PRMT R5, RZ, 0x7610, R5 ;  /* 0x00007610ff057816 */ /* 0x004fcc0000000005 */
[----:B------:R-:W2:Y:S04]  /*11060*/  @P0 LDG.E.U8 R5, desc[UR22][R6.64] ;  /* 0x0000001606050981 */ /* 0x000ea8000c1e1100 */
[----:B---3--:R0:W-:Y:S04]  /*11070*/  STL [R1+0x1c8], R82 ;  /* 0x0001c85201007387 */ /* 0x0081e80000100800 */
[----:B0-----:R-:W3:Y:S04]  /*11080*/  LDL.LU R82, [R1+0xecc] ;  /* 0x000ecc0001527983 */ /* 0x001ee80000300800 */
[----:B------:R-:W4:Y:S04]  /*11090*/  LDL.LU R89, [R1+0xec8] ;  /* 0x000ec80001597983 */ /* 0x000f280000300800 */
[----:B------:R-:W4:Y:S04]  /*110a0*/  LDL.LU R87, [R1+0xec4] ;  /* 0x000ec40001577983 */ /* 0x000f280000300800 */
[----:B------:R-:W4:Y:S01]  /*110b0*/  LDL R6, [R1+0xde8] ;  /* 0x000de80001067983 */ /* 0x000f220000100800 */
[----:B------:R-:W-:-:S02]  /*110c0*/  IMAD R16, R16, UR9, RZ ;  /* 0x0000000910107c24 */ /* 0x000fc4000f8e02ff */
[----:B------:R-:W-:Y:S01]  /*110d0*/  @!P3 IMAD.MOV R11, RZ, RZ, -R11 ;  /* 0x000000ffff0bb224 */ /* 0x000fe200078e0a0b */
[----:B--2---:R0:W-:Y:S02]  /*110e0*/  STL [R1+0x1a8], R5 ;  /* 0x0001a80501007387 */ /* 0x0041e40000100800 */
[----:B0-----:R-:W-:-:S04]  /*110f0*/  IADD3 R5, P3, PT, R16, R2, RZ ;  /* 0x0000000210057210 */ /* 0x001fc80007f7e0ff */
[----:B------:R-:W-:Y:S02]  /*11100*/  LEA.HI.X.SX32 R7, R16, R0, 0x1, P3 ;  /* 0x0000000010077211 */ /* 0x000fe400018f0eff */
[----:B---3--:R-:W-:Y:S02]  /*11110*/  PRMT R82, RZ, 0x7610, R82 ;  /* 0x00007610ff527816 */ /* 0x008fe40000000052 */
[----:B----4-:R-:W-:Y:S01]  /*11120*/  ISETP.GE.AND P3, PT, R6, RZ, PT ;  /* 0x000000ff0600720c */ /* 0x010fe20003f66270 */
[----:B------:R-:W-:-:S05]  /*11130*/  @P0 IMAD.MOV.U32 R6, RZ, RZ, R5 ;  /* 0x000000ffff060224 */ /* 0x000fca00078e0005 */
[----:B------:R0:W2:Y:S01]  /*11140*/  @P0 LDG.E.U8 R82, desc[UR22][R6.64] ;  /* 0x0000001606520981 */ /* 0x0000a2000c1e1100 */
[----:B------:R-:W-:Y:S02]  /*11150*/  ISETP.GT.U32.AND P1, PT, R3, R29, PT ;  /* 0x0000001d0300720c */ /* 0x000fe40003f24070 */
[----:B------:R-:W-:-:S05]  /*11160*/  SEL R8, R38, R8, !P6 ;  /* 0x0000000826087207 */ /* 0x000fca0007000000 */
[----:B------:R-:W-:Y:S01]  /*11170*/  IMAD R8, R8, UR9, RZ ;  /* 0x0000000908087c24 */ /* 0x000fe2000f8e02ff */
[----:B------:R-:W-:-:S05]  /*11180*/  SEL R9, R38, R9, !P6 ;  /* 0x0000000926097207 */ /* 0x000fca0007000000 */
[----:B------:R-:W-:Y:S01]  /*11190*/  @!P1 IMAD.IADD R29, R29, 0x1, -R3 ;  /* 0x000000011d1d9824 */ /* 0x000fe200078e0a03 */
[C---:B------:R-:W-:Y:S01]  /*111a0*/  IADD3 R86, P1, PT, R8.reuse, R2, RZ ;  /* 0x0000000208567210 */ /* 0x040fe20007f3e0ff */
[----:B------:R1:W-:Y:S03]  /*111b0*/  STL [R1+0x5a0], R5 ;  /* 0x0005a00501007387 */ /* 0x0003e60000100800 */
[----:B------:R-:W-:Y:S01]  /*111c0*/  LEA.HI.X.SX32 R8, R8, R0, 0x1, P1 ;  /* 0x0000000008087211 */ /* 0x000fe200008f0eff */
[----:B------:R-:W-:Y:S01]  /*111d0*/  STL [R1+0x5c0], R86 ;  /* 0x0005c05601007387 */ /* 0x000fe20000100800 */
[----:B------:R-:W-:-:S03]  /*111e0*/  PRMT R87, RZ, 0x7610, R87 ;  /* 0x00007610ff577816 */ /* 0x000fc60000000057 */
[----:B------:R0:W-:Y:S04]  /*111f0*/  STL [R1+0x59c], R7 ;  /* 0x00059c0701007387 */ /* 0x0001e80000100800 */
[----:B------:R3:W-:Y:S04]  /*11200*/  STL [R1+0x5bc], R8 ;  /* 0x0005bc0801007387 */ /* 0x0007e80000100800 */
[----:B-1----:R-:W4:Y:S01]  /*11210*/  LDL R5, [R1+0xd50] ;  /* 0x000d500001057983 */ /* 0x002f220000100800 */
[----:B0-----:R-:W-:Y:S02]  /*11220*/  IMAD R7, R9, UR9, RZ ;  /* 0x0000000909077c24 */ /* 0x001fe4000f8e02ff */
[----:B------:R-:W-:-:S02]  /*11230*/  @P0 IMAD.MOV.U32 R9, RZ, RZ, R8 ;  /* 0x000000ffff090224 */ /* 0x000fc400078e0008 */
[----:B---3--:R-:W-:-:S05]  /*11240*/  @P0 IMAD.MOV.U32 R8, RZ, RZ, R86 ;  /* 0x000000ffff080224 */ /* 0x008fca00078e0056 */
[----:B------:R0:W3:Y:S04]  /*11250*/  @P0 LDG.E.U8 R87, desc[UR22][R8.64] ;  /* 0x0000001608570981 */ /* 0x0000e8000c1e1100 */
[----:B--2---:R1:W-:Y:S04]  /*11260*/  STL [R1+0x188], R82 ;  /* 0x0001885201007387 */ /* 0x0043e80000100800 */
[----:B-1----:R-:W2:Y:S01]  /*11270*/  LDL.LU R82, [R1+0xec0] ;  /* 0x000ec00001527983 */ /* 0x002ea20000300800 */
[----:B------:R-:W-:Y:S01]  /*11280*/  @!P2 IMAD.MOV R13, RZ, RZ, -R13 ;  /* 0x000000ffff0da224 */ /* 0x000fe200078e0a0d */
[----:B------:R-:W-:-:S13]  /*11290*/  ISETP.GT.U32.AND P2, PT, R3, R92, PT ;  /* 0x0000005c0300720c */ /* 0x000fda0003f44070 */
[----:B------:R-:W-:Y:S01]  /*112a0*/  @!P2 IMAD.IADD R92, R92, 0x1, -R3 ;  /* 0x000000015c5ca824 */ /* 0x000fe200078e0a03 */
[----:B------:R-:W-:Y:S01]  /*112b0*/  ISETP.GT.U32.AND P2, PT, R3, R89, PT ;  /* 0x000000590300720c */ /* 0x000fe20003f44070 */
[----:B------:R-:W-:Y:S02]  /*112c0*/  IMAD.MOV.U32 R6, RZ, RZ, R73 ;  /* 0x000000ffff067224 */ /* 0x000fe400078e0049 */
[----:B------:R-:W4:Y:S04]  /*112d0*/  LDL.LU R73, [R1+0xebc] ;  /* 0x000ebc0001497983 */ /* 0x000f280000300800 */
[----:B------:R-:W4:Y:S06]  /*112e0*/  LDL.LU R86, [R1+0xeb8] ;  /* 0x000eb80001567983 */ /* 0x000f2c0000300800 */
[----:B------:R-:W-:Y:S01]  /*112f0*/  @!P2 IMAD.IADD R89, R89, 0x1, -R3 ;  /* 0x000000015959a824 */ /* 0x000fe200078e0a03 */
[C---:B0-----:R-:W-:Y:S01]  /*11300*/  IADD3 R9, P2, PT, R7.reuse, R2, RZ ;  /* 0x0000000207097210 */ /* 0x041fe20007f5e0ff */
[----:B---3--:R0:W-:Y:S03]  /*11310*/  STL [R1+0x16c], R87 ;  /* 0x00016c5701007387 */ /* 0x0081e60000100800 */
[----:B------:R-:W-:Y:S01]  /*11320*/  LEA.HI.X.SX32 R8, R7, R0, 0x1, P2 ;  /* 0x0000000007087211 */ /* 0x000fe200010f0eff */
[----:B0-----:R-:W3:Y:S04]  /*11330*/  LDL.LU R87, [R1+0xeb4] ;  /* 0x000eb40001577983 */ /* 0x001ee80000300800 */
[----:B------:R0:W-:Y:S04]  /*11340*/  STL [R1+0x5e0], R9 ;  /* 0x0005e00901007387 */ /* 0x0001e80000100800 */
[----:B------:R-:W4:Y:S01]  /*11350*/  LDL R7, [R1+0xdfc] ;  /* 0x000dfc0001077983 */ /* 0x000f220000100800 */
[----:B0-----:R-:W-:-:S03]  /*11360*/  @P0 LOP3.LUT R9, R9, R8, RZ, 0x3c, !PT ;  /* 0x0000000809090212 */ /* 0x001fc600078e3cff */
[----:B------:R0:W-:Y:S02]  /*11370*/  STL [R1+0x5dc], R8 ;  /* 0x0005dc0801007387 */ /* 0x0001e40000100800 */
[----:B0-----:R-:W-:-:S04]  /*11380*/  @P0 LOP3.LUT R8, R9, R8, RZ, 0x3c, !PT ;  /* 0x0000000809080212 */ /* 0x001fc800078e3cff */
[----:B------:R-:W-:Y:S02]  /*11390*/  @P0 LOP3.LUT R9, R9, R8, RZ, 0x3c, !PT ;  /* 0x0000000809090212 */ /* 0x000fe400078e3cff */
[----:B--2---:R-:W-:-:S06]  /*113a0*/  PRMT R82, RZ, 0x7610, R82 ;  /* 0x00007610ff527816 */ /* 0x004fcc0000000052 */
[----:B------:R0:W2:Y:S01]  /*113b0*/  @P0 LDG.E.U8 R82, desc[UR22][R8.64] ;  /* 0x0000001608520981 */ /* 0x0000a2000c1e1100 */
[C---:B------:R-:W-:Y:S01]  /*113c0*/  ISETP.GT.U32.AND P1, PT, R3.reuse, R29, PT ;  /* 0x0000001d0300720c */ /* 0x040fe20003f24070 */
[----:B------:R-:W-:Y:S01]  /*113d0*/  @!P3 IMAD.MOV R6, RZ, RZ, -R6 ;  /* 0x000000ffff06b224 */ /* 0x000fe200078e0a06 */
[----:B------:R-:W-:Y:S02]  /*113e0*/  ISETP.GT.U32.AND P3, PT, R3, R89, PT ;  /* 0x000000590300720c */ /* 0x000fe40003f64070 */
[C---:B------:R-:W-:Y:S02]  /*113f0*/  SEL R14, R38.reuse, R14, !P6 ;  /* 0x0000000e260e7207 */ /* 0x040fe40007000000 */
[----:B------:R-:W-:-:S07]  /*11400*/  SEL R10, R38, R10, !P6 ;  /* 0x0000000a260a7207 */ /* 0x000fce0007000000 */
[--C-:B------:R-:W-:Y:S02]  /*11410*/  @!P1 IMAD.IADD R29, R29, 0x1, -R3.reuse ;  /* 0x000000011d1d9824 */ /* 0x100fe400078e0a03 */
[----:B------:R-:W-:Y:S02]  /*11420*/  IMAD R14, R14, UR9, RZ ;  /* 0x000000090e0e7c24 */ /* 0x000fe4000f8e02ff */
[----:B------:R-:W-:Y:S02]  /*11430*/  @!P3 IMAD.IADD R89, R89, 0x1, -R3 ;  /* 0x000000015959b824 */ /* 0x000fe400078e0a03 */
[----:B------:R-:W-:Y:S01]  /*11440*/  IMAD R10, R10, UR9, RZ ;  /* 0x000000090a0a7c24 */ /* 0x000fe2000f8e02ff */
[C---:B0-----:R-:W-:Y:S02]  /*11450*/  IADD3 R9, P3, PT, R14.reuse, R2, RZ ;  /* 0x000000020e097210 */ /* 0x041fe40007f7e0ff */
[----:B---3--:R-:W-:Y:S02]  /*11460*/  ISETP.GT.U32.AND P1, PT, R3, R87, PT ;  /* 0x000000570300720c */ /* 0x008fe40003f24070 */
[----:B----4-:R-:W-:Y:S01]  /*11470*/  ISETP.GE.AND P2, PT, R7, RZ, PT ;  /* 0x000000ff0700720c */ /* 0x010fe20003f46270 */
[----:B------:R-:W-:Y:S01]  /*11480*/  IMAD.MOV.U32 R7, RZ, RZ, R41 ;  /* 0x000000ffff077224 */ /* 0x000fe200078e0029 */
[----:B------:R-:W-:-:S09]  /*11490*/  LEA.HI.X.SX32 R8, R14, R0, 0x1, P3 ;  /* 0x000000000e087211 */ /* 0x000fd200018f0eff */
[----:B------:R-:W-:Y:S01]  /*114a0*/  @!P1 IMAD.IADD R87, R87, 0x1, -R3 ;  /* 0x0000000157579824 */ /* 0x000fe200078e0a03 */
[----:B------:R-:W-:Y:S01]  /*114b0*/  IADD3 R41, P1, PT, R10, R2, RZ ;  /* 0x000000020a297210 */ /* 0x000fe20007f3e0ff */
[----:B------:R-:W-:Y:S01]  /*114c0*/  @!P2 IMAD.MOV R7, RZ, RZ, -R7 ;  /* 0x000000ffff07a224 */ /* 0x000fe200078e0a07 */
[----:B------:R-:W-:Y:S02]  /*114d0*/  ISETP.GE.AND P2, PT, R5, RZ, PT ;  /* 0x000000ff0500720c */ /* 0x000fe40003f46270 */
[----:B------:R-:W-:Y:S01]  /*114e0*/  PRMT R86, RZ, 0x7610, R86 ;  /* 0x00007610ff567816 */ /* 0x000fe20000000056 */
[----:B--2---:R0:W-:Y:S04]  /*114f0*/  STL [R1+0x168], R82 ;  /* 0x0001685201007387 */ /* 0x0041e80000100800 */
[----:B0-----:R-:W2:Y:S04]  /*11500*/  LDL.LU R82, [R1+0xeb0] ;  /* 0x000eb00001527983 */ /* 0x001ea80000300800 */
        /* <DEDUP_REMOVED lines=14> */
[----:B------:R-:W-:-:S02]  /*115f0*/  SEL R13, R38, R13, !P6 ;  /* 0x0000000d260d7207 */ /* 0x000fc40007000000 */
[----:B--2---:R-:W-:Y:S01]  /*11600*/  ISETP.GE.AND P1, PT, R9, RZ, PT ;  /* 0x000000ff0900720c */ /* 0x004fe20003f26270 */
[----:B------:R-:W-:-:S05]  /*11610*/  @P0 IMAD.MOV.U32 R9, RZ, RZ, R10 ;  /* 0x000000ffff090224 */ /* 0x000fca00078e000a */
[----:B------:R0:W2:Y:S01]  /*11620*/  @P0 LDG.E.U8 R30, desc[UR22][R8.64] ;  /* 0x00000016081e0981 */ /* 0x0000a2000c1e1100 */
[----:B------:R-:W-:-:S03]  /*11630*/  IMAD R13, R13, UR9, RZ ;  /* 0x000000090d0d7c24 */ /* 0x000fc6000f8e02ff */
[----:B------:R1:W-:Y:S04]  /*11640*/  STL [R1+0x61c], R10 ;  /* 0x00061c0a01007387 */ /* 0x0003e80000100800 */
[----:B------:R-:W3:Y:S01]  /*11650*/  LDL R41, [R1+0xbe0] ;  /* 0x000be00001297983 */ /* 0x000ee20000100800 */
[----:B0-----:R-:W-:-:S04]  /*11660*/  IMAD.MOV.U32 R9, RZ, RZ, R32 ;  /* 0x000000ffff097224 */ /* 0x001fc800078e0020 */
[----:B------:R-:W-:Y:S01]  /*11670*/  @!P2 IMAD.MOV R9, RZ, RZ, -R9 ;  /* 0x000000ffff09a224 */ /* 0x000fe200078e0a09 */
[----:B-1----:R-:W-:Y:S01]  /*11680*/  IADD3 R10, P2, PT, R13, R2, RZ ;  /* 0x000000020d0a7210 */ /* 0x002fe20007f5e0ff */
[----:B------:R-:W-:-:S03]  /*11690*/  IMAD.MOV.U32 R8, RZ, RZ, R93 ;  /* 0x000000ffff087224 */ /* 0x000fc600078e005d */
[----:B------:R-:W-:Y:S01]  /*116a0*/  LEA.HI.X.SX32 R93, R13, R0, 0x1, P2 ;  /* 0x000000000d5d7211 */ /* 0x000fe200010f0eff */
[----:B--2---:R0:W-:Y:S04]  /*116b0*/  STL [R1+0x108], R30 ;  /* 0x0001081e01007387 */ /* 0x0041e80000100800 */
[----:B0-----:R-:W2:Y:S04]  /*116c0*/  LDL.LU R30, [R1+0x1c] ;  /* 0x00001c00011e7983 */ /* 0x001ea80000300800 */
[----:B------:R0:W-:Y:S04]  /*116d0*/  STL [R1+0x640], R10 ;  /* 0x0006400a01007387 */ /* 0x0001e80000100800 */
[----:B------:R-:W2:Y:S01]  /*116e0*/  LDL R13, [R1+0xc48] ;  /* 0x000c4800010d7983 */ /* 0x000ea20000100800 */
[----:B------:R-:W-:-:S02]  /*116f0*/  ISETP.GT.U32.AND P3, PT, R3, R4, PT ;  /* 0x000000040300720c */ /* 0x000fc40003f64070 */
[----:B------:R-:W-:-:S05]  /*11700*/  SEL R12, R38, R12, !P6 ;  /* 0x0000000c260c7207 */ /* 0x000fca0007000000 */
[----:B------:R-:W-:-:S06]  /*11710*/  IMAD R12, R12, UR9, RZ ;  /* 0x000000090c0c7c24 */ /* 0x000fcc000f8e02ff */
[----:B------:R-:W-:Y:S01]  /*11720*/  @!P3 IMAD.IADD R4, R4, 0x1, -R3 ;  /* 0x000000010404b824 */ /* 0x000fe200078e0a03 */
[C---:B------:R-:W-:Y:S02]  /*11730*/  IADD3 R32, P3, PT, R12.reuse, R2, RZ ;  /* 0x000000020c207210 */ /* 0x040fe40007f7e0ff */
[----:B----4-:R-:W-:Y:S02]  /*11740*/  PRMT R86, RZ, 0x7610, R86 ;  /* 0x00007610ff567816 */ /* 0x010fe40000000056 */
[----:B------:R-:W-:Y:S02]  /*11750*/  PRMT R31, RZ, 0x7610, R31 ;  /* 0x00007610ff1f7816 */ /* 0x000fe4000000001f */
[----:B--2---:R-:W-:Y:S02]  /*11760*/  ISETP.GE.AND P2, PT, R13, RZ, PT ;  /* 0x000000ff0d00720c */ /* 0x004fe40003f46270 */
[----:B------:R-:W-:Y:S02]  /*11770*/  LEA.HI.X.SX32 R13, R12, R0, 0x1, P3 ;  /* 0x000000000c0d7211 */ /* 0x000fe400018f0eff */
[----:B------:R-:W-:Y:S01]  /*11780*/  SEL R12, R38, R11, !P6 ;  /* 0x0000000b260c7207 */ /* 0x000fe20007000000 */
[----:B------:R-:W-:-:S05]  /*11790*/  @P0 IMAD.MOV.U32 R11, RZ, RZ, R93 ;  /* 0x000000ffff0b0224 */ /* 0x000fca00078e005d */
[----:B------:R1:W2:Y:S02]  /*117a0*/  @P0 LDG.E.U8 R86, desc[UR22][R10.64] ;  /* 0x000000160a560981 */ /* 0x0002a4000c1e1100 */
[----:B-1----:R-:W-:Y:S02]  /*117b0*/  IMAD R11, R12, UR9, RZ ;  /* 0x000000090c0b7c24 */ /* 0x002fe4000f8e02ff */
[----:B------:R-:W-:-:S05]  /*117c0*/  @P0 IMAD.MOV.U32 R12, RZ, RZ, R32 ;  /* 0x000000ffff0c0224 */ /* 0x000fca00078e0020 */
[----:B------:R-:W4:Y:S01]  /*117d0*/  @P0 LDG.E.U8 R31, desc[UR22][R12.64] ;  /* 0x000000160c1f0981 */ /* 0x000f22000c1e1100 */
[----:B------:R-:W-:Y:S01]  /*117e0*/  @!P1 IMAD.MOV R8, RZ, RZ, -R8 ;  /* 0x000000ffff089224 */ /* 0x000fe200078e0a08 */
[----:B------:R-:W-:Y:S01]  /*117f0*/  ISETP.GT.U32.AND P1, PT, R3, R87, PT ;  /* 0x000000570300720c */ /* 0x000fe20003f24070 */
[----:B0-----:R-:W-:Y:S01]  /*11800*/  IMAD.MOV.U32 R10, RZ, RZ, R92 ;  /* 0x000000ffff0a7224 */ /* 0x001fe200078e005c */
[----:B------:R-:W-:Y:S03]  /*11810*/  STL [R1+0x660], R32 ;  /* 0x0006602001007387 */ /* 0x000fe60000100800 */
[----:B------:R-:W-:Y:S01]  /*11820*/  @!P2 IMAD.MOV R10, RZ, RZ, -R10 ;  /* 0x000000ffff0aa224 */ /* 0x000fe200078e0a0a */
[----:B------:R0:W-:Y:S01]  /*11830*/  STL [R1+0x63c], R93 ;  /* 0x00063c5d01007387 */ /* 0x0001e20000100800 */
[----:B------:R-:W-:-:S06]  /*11840*/  IADD3 R92, P2, PT, R11, R2, RZ ;  /* 0x000000020b5c7210 */ /* 0x000fcc0007f5e0ff */
[----:B------:R-:W-:Y:S01]  /*11850*/  @!P1 IMAD.IADD R87, R87, 0x1, -R3 ;  /* 0x0000000157579824 */ /* 0x000fe200078e0a03 */
[----:B---3--:R-:W-:Y:S01]  /*11860*/  ISETP.GE.AND P1, PT, R41, RZ, PT ;  /* 0x000000ff2900720c */ /* 0x008fe20003f26270 */
[----:B0-----:R-:W3:Y:S01]  /*11870*/  LDL.LU R93, [R1+0xea4] ;  /* 0x000ea400015d7983 */ /* 0x001ee20000300800 */
[----:B------:R-:W-:-:S03]  /*11880*/  LEA.HI.X.SX32 R41, R11, R0, 0x1, P2 ;  /* 0x000000000b297211 */ /* 0x000fc600010f0eff */
[----:B------:R-:W-:Y:S01]  /*11890*/  STL [R1+0x65c], R13 ;  /* 0x00065c0d01007387 */ /* 0x000fe20000100800 */
[----:B------:R-:W-:-:S03]  /*118a0*/  SEL R11, R38, R7, !P6 ;  /* 0x00000007260b7207 */ /* 0x000fc60007000000 */
[----:B--2---:R0:W-:Y:S04]  /*118b0*/  STL [R1+0xe8], R86 ;  /* 0x0000e85601007387 */ /* 0x0041e80000100800 */
[----:B0-----:R-:W2:Y:S04]  /*118c0*/  LDL.LU R86, [R1+0xea0] ;  /* 0x000ea00001567983 */ /* 0x001ea80000300800 */
[----:B------:R-:W2:Y:S04]  /*118d0*/  LDL.LU R32, [R1+0x4] ;  /* 0x0000040001207983 */ /* 0x000ea80000300800 */
[----:B----4-:R0:W-:Y:S04]  /*118e0*/  STL [R1+0x84], R31 ;  /* 0x0000841f01007387 */ /* 0x0101e80000100800 */
[----:B0-----:R-:W4:Y:S04]  /*118f0*/  LDL R31, [R1+0xbc4] ;  /* 0x000bc400011f7983 */ /* 0x001f280000100800 */
[----:B------:R-:W-:Y:S04]  /*11900*/  STL [R1+0x680], R92 ;  /* 0x0006805c01007387 */ /* 0x000fe80000100800 */
[----:B------:R0:W-:Y:S04]  /*11910*/  STL [R1+0x67c], R41 ;  /* 0x00067c2901007387 */ /* 0x0001e80000100800 */
[----:B------:R-:W2:Y:S01]  /*11920*/  LDL R7, [R1+0xbd0] ;  /* 0x000bd00001077983 */ /* 0x000ea20000100800 */
[----:B------:R-:W-:-:S05]  /*11930*/  SEL R6, R38, R6, !P6 ;  /* 0x0000000626067207 */ /* 0x000fca0007000000 */
[----:B------:R-:W-:-:S05]  /*11940*/  IMAD R6, R6, UR9, RZ ;  /* 0x0000000906067c24 */ /* 0x000fca000f8e02ff */
[C---:B------:R-:W-:Y:S02]  /*11950*/  IADD3 R12, P2, PT, R6.reuse, R2, RZ ;  /* 0x00000002060c7210 */ /* 0x040fe40007f5e0ff */
[----:B------:R-:W-:Y:S02]  /*11960*/  PRMT R80, RZ, 0x7610, R80 ;  /* 0x00007610ff507816 */ /* 0x000fe40000000050 */
[----:B------:R-:W-:Y:S01]  /*11970*/  LEA.HI.X.SX32 R13, R6, R0, 0x1, P2 ;  /* 0x00000000060d7211 */ /* 0x000fe200010f0eff */
[----:B------:R-:W-:Y:S01]  /*11980*/  @P0 IMAD.MOV.U32 R6, RZ, RZ, R92 ;  /* 0x000000ffff060224 */ /* 0x000fe200078e005c */
[----:B------:R-:W-:-:S06]  /*11990*/  PRMT R28, RZ, 0x7610, R28 ;  /* 0x00007610ff1c7816 */ /* 0x000fcc000000001c */
[----:B------:R-:W3:Y:S01]  /*119a0*/  @P0 LDG.E.U8 R28, desc[UR22][R12.64] ;  /* 0x000000160c1c0981 */ /* 0x000ee2000c1e1100 */
[----:B--2---:R-:W-:Y:S01]  /*119b0*/  ISETP.GE.AND P2, PT, R7, RZ, PT ;  /* 0x000000ff0700720c */ /* 0x004fe20003f46270 */
[----:B------:R-:W-:-:S05]  /*119c0*/  @P0 IMAD.MOV.U32 R7, RZ, RZ, R41 ;  /* 0x000000ffff070224 */ /* 0x000fca00078e0029 */
[----:B------:R1:W2:Y:S01]  /*119d0*/  @P0 LDG.E.U8 R80, desc[UR22][R6.64] ;  /* 0x0000001606500981 */ /* 0x0002a2000c1e1100 */
[----:B------:R-:W-:Y:S01]  /*119e0*/  ISETP.GT.U32.AND P3, PT, R3, R4, PT ;  /* 0x000000040300720c */ /* 0x000fe20003f64070 */
[----:B------:R-:W-:Y:S02]  /*119f0*/  IMAD R11, R11, UR9, RZ ;  /* 0x000000090b0b7c24 */ /* 0x000fe4000f8e02ff */
[----:B------:R-:W-:Y:S04]  /*11a00*/  STL [R1+0x6a0], R12 ;  /* 0x0006a00c01007387 */ /* 0x000fe80000100800 */
[----:B0-----:R-:W3:Y:S06]  /*11a10*/  LDL.LU R41, [R1+0xe9c] ;  /* 0x000e9c0001297983 */ /* 0x001eec0000300800 */
[----:B------:R-:W-:Y:S01]  /*11a20*/  @!P3 IMAD.IADD R4, R4, 0x1, -R3 ;  /* 0x000000010404b824 */ /* 0x000fe200078e0a03 */
[----:B------:R-:W-:Y:S01]  /*11a30*/  ISETP.GT.U32.AND P3, PT, R3, R30, PT ;  /* 0x0000001e0300720c */ /* 0x000fe20003f64070 */
[----:B------:R-:W-:Y:S01]  /*11a40*/  STL [R1+0x69c], R13 ;  /* 0x00069c0d01007387 */ /* 0x000fe20000100800 */
[----:B-1----:R-:W-:Y:S01]  /*11a50*/  IMAD.MOV.U32 R6, RZ, RZ, R29 ;  /* 0x000000ffff067224 */ /* 0x002fe200078e001d */
[----:B------:R-:W-:-:S10]  /*11a60*/  PRMT R7, RZ, 0x7610, R7 ;  /* 0x00007610ff077816 */ /* 0x000fd40000000007 */
[----:B------:R-:W-:Y:S01]  /*11a70*/  @!P3 IMAD.IADD R30, R30, 0x1, -R3 ;  /* 0x000000011e1eb824 */ /* 0x000fe200078e0a03 */
[----:B--2---:R0:W-:Y:S04]  /*11a80*/  STL [R1+0x80], R80 ;  /* 0x0000805001007387 */ /* 0x0041e80000100800 */
[----:B0-----:R-:W2:Y:S04]  /*11a90*/  LDL R80, [R1+0xbc0] ;  /* 0x000bc00001507983 */ /* 0x001ea80000100800 */
[----:B---3--:R0:W-:Y:S02]  /*11aa0*/  STL [R1+0x7c], R28 ;  /* 0x00007c1c01007387 */ /* 0x0081e40000100800 */
[----:B0-----:R-:W-:-:S04]  /*11ab0*/  IADD3 R28, P3, PT, R11, R2, RZ ;  /* 0x000000020b1c7210 */ /* 0x001fc80007f7e0ff */
[----:B------:R-:W-:Y:S01]  /*11ac0*/  LEA.HI.X.SX32 R29, R11, R0, 0x1, P3 ;  /* 0x000000000b1d7211 */ /* 0x000fe200018f0eff */
[----:B------:R-:W-:-:S04]  /*11ad0*/  @P0 IMAD.MOV.U32 R12, RZ, RZ, R28 ;  /* 0x000000ffff0c0224 */ /* 0x000fc800078e001c */
[----:B------:R-:W-:-:S05]  /*11ae0*/  @P0 IMAD.MOV.U32 R13, RZ, RZ, R29 ;  /* 0x000000ffff0d0224 */ /* 0x000fca00078e001d */
[----:B------:R-:W3:Y:S01]  /*11af0*/  @P0 LDG.E.U8 R7, desc[UR22][R12.64] ;  /* 0x000000160c070981 */ /* 0x000ee2000c1e1100 */
[----:B------:R-:W-:Y:S01]  /*11b00*/  @!P1 IMAD.MOV R6, RZ, RZ, -R6 ;  /* 0x000000ffff069224 */ /* 0x000fe200078e0a06 */
[----:B------:R-:W-:Y:S01]  /*11b10*/  ISETP.GT.U32.AND P1, PT, R3, R30, PT ;  /* 0x0000001e0300720c */ /* 0x000fe20003f24070 */
[----:B------:R-:W-:Y:S01]  /*11b20*/  @!P2 IMAD.MOV R89, RZ, RZ, -R89 ;  /* 0x000000ffff59a224 */ /* 0x000fe200078e0a59 */
[----:B----4-:R-:W-:Y:S02]  /*11b30*/  ISETP.GE.AND P2, PT, R31, RZ, PT ;  /* 0x000000ff1f00720c */ /* 0x010fe40003f46270 */
[C---:B------:R-:W-:Y:S02]  /*11b40*/  SEL R9, R38.reuse, R9, !P6 ;  /* 0x0000000926097207 */ /* 0x040fe40007000000 */
[----:B------:R-:W-:Y:S01]  /*11b50*/  SEL R8, R38, R8, !P6 ;  /* 0x0000000826087207 */ /* 0x000fe20007000000 */
[----:B------:R0:W-:Y:S02]  /*11b60*/  STL [R1+0x6c0], R28 ;  /* 0x0006c01c01007387 */ /* 0x0001e40000100800 */
[----:B------:R-:W-:-:S02]  /*11b70*/  IMAD R9, R9, UR9, RZ ;  /* 0x0000000909097c24 */ /* 0x000fc4000f8e02ff */
[----:B------:R-:W-:Y:S01]  /*11b80*/  IMAD R8, R8, UR9, RZ ;  /* 0x0000000908087c24 */ /* 0x000fe2000f8e02ff */
[----:B------:R1:W-:Y:S01]  /*11b90*/  STL [R1+0x6bc], R29 ;  /* 0x0006bc1d01007387 */ /* 0x0003e20000100800 */
[----:B------:R-:W-:Y:S02]  /*11ba0*/  @!P1 IMAD.IADD R30, R30, 0x1, -R3 ;  /* 0x000000011e1e9824 */ /* 0x000fe400078e0a03 */
[----:B------:R-:W-:Y:S01]  /*11bb0*/  @!P2 IMAD.MOV R87, RZ, RZ, -R87 ;  /* 0x000000ffff57a224 */ /* 0x000fe200078e0a57 */
[C---:B0-----:R-:W-:Y:S02]  /*11bc0*/  IADD3 R28, P2, PT, R8.reuse, R2, RZ ;  /* 0x00000002081c7210 */ /* 0x041fe40007f5e0ff */
[----:B------:R-:W-:Y:S02]  /*11bd0*/  PRMT R5, RZ, 0x7610, R5 ;  /* 0x00007610ff057816 */ /* 0x000fe40000000005 */
[----:B------:R-:W-:Y:S02]  /*11be0*/  LEA.HI.X.SX32 R31, R8, R0, 0x1, P2 ;  /* 0x00000000081f7211 */ /* 0x000fe400010f0eff */
[----:B------:R-:W-:Y:S01]  /*11bf0*/  PRMT R27, RZ, 0x7610, R27 ;  /* 0x00007610ff1b7816 */ /* 0x000fe2000000001b */
[----:B---3--:R0:W-:Y:S04]  /*11c00*/  STL [R1+0x78], R7 ;  /* 0x0000780701007387 */ /* 0x0081e80000100800 */
[----:B------:R-:W3:Y:S04]  /*11c10*/  LDL R92, [R1+0xbb8] ;  /* 0x000bb800015c7983 */ /* 0x000ee80000100800 */
[----:B-1----:R-:W4:Y:S01]  /*11c20*/  LDL R29, [R1+0xbb0] ;  /* 0x000bb000011d7983 */ /* 0x002f220000100800 */
[----:B0-----:R-:W-:Y:S01]  /*11c30*/  IMAD.MOV.U32 R7, RZ, RZ, R4 ;  /* 0x000000ffff077224 */ /* 0x001fe200078e0004 */
[----:B------:R-:W-:-:S04]  /*11c40*/  IADD3 R4, P1, PT, R9, R2, RZ ;  /* 0x0000000209047210 */ /* 0x000fc80007f3e0ff */
[----:B------:R-:W-:Y:S01]  /*11c50*/  LEA.HI.X.SX32 R9, R9, R0, 0x1, P1 ;  /* 0x0000000009097211 */ /* 0x000fe200008f0eff */
[----:B------:R-:W-:Y:S01]  /*11c60*/  @P0 IMAD.MOV.U32 R8, RZ, RZ, R4 ;  /* 0x000000ffff080224 */ /* 0x000fe200078e0004 */
[----:B------:R0:W-:Y:S04]  /*11c70*/  STL [R1+0x6e0], R4 ;  /* 0x0006e00401007387 */ /* 0x0001e80000100800 */
[----:B------:R-:W-:Y:S04]  /*11c80*/  STL [R1+0x700], R28 ;  /* 0x0007001c01007387 */ /* 0x000fe80000100800 */
[----:B------:R1:W-:Y:S04]  /*11c90*/  STL [R1+0x6dc], R9 ;  /* 0x0006dc0901007387 */ /* 0x0003e80000100800 */
[----:B------:R1:W3:Y:S01]  /*11ca0*/  @P0 LDG.E.U8 R5, desc[UR22][R8.64] ;  /* 0x0000001608050981 */ /* 0x0002e2000c1e1100 */
[----:B------:R-:W-:-:S02]  /*11cb0*/  ISETP.GT.U32.AND P3, PT, R3, R32, PT ;  /* 0x000000200300720c */ /* 0x000fc40003f64070 */
[----:B------:R-:W-:Y:S01]  /*11cc0*/  SEL R10, R38, R10, !P6 ;  /* 0x0000000a260a7207 */ /* 0x000fe20007000000 */
[----:B0-----:R-:W4:Y:S01]  /*11cd0*/  LDL.LU R4, [R1+0xe98] ;  /* 0x000e980001047983 */ /* 0x001f220000300800 */
[----:B-1----:R-:W-:Y:S02]  /*11ce0*/  @P0 IMAD.MOV.U32 R8, RZ, RZ, R28 ;  /* 0x000000ffff080224 */ /* 0x002fe400078e001c */
[----:B------:R-:W-:-:S05]  /*11cf0*/  @P0 IMAD.MOV.U32 R9, RZ, RZ, R31 ;  /* 0x000000ffff090224 */ /* 0x000fca00078e001f */
[----:B------:R0:W4:Y:S02]  /*11d00*/  @P0 LDG.E.U8 R27, desc[UR22][R8.64] ;  /* 0x00000016081b0981 */ /* 0x000124000c1e1100 */
[----:B------:R-:W-:-:S05]  /*11d10*/  @!P3 IMAD.IADD R32, R32, 0x1, -R3 ;  /* 0x000000012020b824 */ /* 0x000fca00078e0a03 */
[----:B------:R-:W-:Y:S01]  /*11d20*/  ISETP.GT.U32.AND P3, PT, R3, R32, PT ;  /* 0x000000200300720c */ /* 0x000fe20003f64070 */
[----:B------:R-:W-:Y:S01]  /*11d30*/  IMAD R10, R10, UR9, RZ ;  /* 0x000000090a0a7c24 */ /* 0x000fe2000f8e02ff */
[----:B--2---:R-:W-:-:S11]  /*11d40*/  ISETP.GE.AND P2, PT, R80, RZ, PT ;  /* 0x000000ff5000720c */ /* 0x004fd60003f46270 */
[----:B------:R-:W-:Y:S01]  /*11d50*/  @!P3 IMAD.IADD R32, R32, 0x1, -R3 ;  /* 0x000000012020b824 */ /* 0x000fe200078e0a03 */
[----:B------:R-:W-:-:S04]  /*11d60*/  IADD3 R80, P3, PT, R10, R2, RZ ;  /* 0x000000020a507210 */ /* 0x000fc80007f7e0ff */
[----:B0-----:R-:W-:Y:S02]  /*11d70*/  LEA.HI.X.SX32 R8, R10, R0, 0x1, P3 ;  /* 0x000000000a087211 */ /* 0x001fe400018f0eff */
[----:B------:R-:W-:-:S03]  /*11d80*/  PRMT R11, RZ, 0x7610, R11 ;  /* 0x00007610ff0b7816 */ /* 0x000fc6000000000b */
[----:B------:R-:W-:Y:S01]  /*11d90*/  @P0 IMAD.MOV.U32 R9, RZ, RZ, R8 ;  /* 0x000000ffff090224 */ /* 0x000fe200078e0008 */
[----:B---3--:R0:W-:Y:S04]  /*11da0*/  STL [R1+0x74], R5 ;  /* 0x0000740501007387 */ /* 0x0081e80000100800 */
[----:B0-----:R-:W2:Y:S04]  /*11db0*/  LDL.LU R5, [R1+0xe94] ;  /* 0x000e940001057983 */ /* 0x001ea80000300800 */
[----:B------:R0:W-:Y:S04]  /*11dc0*/  STL [R1+0x6fc], R31 ;  /* 0x0006fc1f01007387 */ /* 0x0001e80000100800 */
[----:B0-----:R-:W3:Y:S04]  /*11dd0*/  LDL R31, [R1+0xba8] ;  /* 0x000ba800011f7983 */ /* 0x001ee80000100800 */
[----:B----4-:R0:W-:Y:S04]  /*11de0*/  STL [R1+0x70], R27 ;  /* 0x0000701b01007387 */ /* 0x0101e80000100800 */
[----:B0-----:R-:W4:Y:S04]  /*11df0*/  LDL.LU R27, [R1+0x2c] ;  /* 0x00002c00011b7983 */ /* 0x001f280000300800 */
[----:B------:R-:W2:Y:S04]  /*11e00*/  LDL.LU R28, [R1+0x20] ;  /* 0x00002000011c7983 */ /* 0x000ea80000300800 */
[----:B------:R-:W-:Y:S04]  /*11e10*/  STL [R1+0x720], R80 ;  /* 0x0007205001007387 */ /* 0x000fe80000100800 */
[----:B------:R0:W-:Y:S02]  /*11e20*/  STL [R1+0x71c], R8 ;  /* 0x00071c0801007387 */ /* 0x0001e40000100800 */
[----:B0-----:R-:W-:-:S05]  /*11e30*/  @P0 IMAD.MOV.U32 R8, RZ, RZ, R80 ;  /* 0x000000ffff080224 */ /* 0x001fca00078e0050 */
[----:B------:R-:W2:Y:S01]  /*11e40*/  @P0 LDG.E.U8 R11, desc[UR22][R8.64] ;  /* 0x00000016080b0981 */ /* 0x000ea2000c1e1100 */
[----:B------:R-:W-:Y:S01]  /*11e50*/  SEL R6, R38, R6, !P6 ;  /* 0x0000000626067207 */ /* 0x000fe20007000000 */
[----:B------:R-:W-:-:S04]  /*11e60*/  @!P2 IMAD.MOV R7, RZ, RZ, -R7 ;  /* 0x000000ffff07a224 */ /* 0x000fc800078e0a07 */
[----:B------:R-:W-:Y:S01]  /*11e70*/  IMAD R6, R6, UR4, RZ ;  /* 0x0000000406067c24 */ /* 0x000fe2000f8e02ff */
[----:B------:R-:W-:Y:S01]  /*11e80*/  ISETP.GE.AND P3, PT, R29, RZ, PT ;  /* 0x000000ff1d00720c */ /* 0x000fe20003f66270 */
[----:B------:R-:W0:Y:S01]  /*11e90*/  LDCU UR4, c[0x0][0x3b0] ;  /* 0x00007600ff0477ac */ /* 0x000e220008000800 */
[----:B------:R-:W3:Y:S02]  /*11ea0*/  LDL.LU R29, [R1+0x38] ;  /* 0x00003800011d7983 */ /* 0x000ee40000300800 */
[----:B------:R-:W-:Y:S02]  /*11eb0*/  IADD3 R10, P2, PT, R6, R2, RZ ;  /* 0x00000002060a7210 */ /* 0x000fe40007f5e0ff */
[----:B------:R-:W-:-:S03]  /*11ec0*/  PRMT R25, RZ, 0x7610, R25 ;  /* 0x00007610ff197816 */ /* 0x000fc60000000019 */
[----:B------:R-:W-:Y:S04]  /*11ed0*/  STL [R1+0x740], R10 ;  /* 0x0007400a01007387 */ /* 0x000fe80000100800 */
[----:B--2---:R1:W-:Y:S02]  /*11ee0*/  STL [R1+0x6c], R11 ;  /* 0x00006c0b01007387 */ /* 0x0043e40000100800 */
[----:B-1----:R-:W-:-:S05]  /*11ef0*/  LEA.HI.X.SX32 R11, R6, R0, 0x1, P2 ;  /* 0x00000000060b7211 */ /* 0x002fca00010f0eff */
[----:B------:R-:W2:Y:S01]  /*11f00*/  @P0 LDG.E.U8 R25, desc[UR22][R10.64] ;  /* 0x000000160a190981 */ /* 0x000ea2000c1e1100 */
[----:B------:R-:W-:Y:S01]  /*11f10*/  SEL R89, R38, R89, !P6 ;  /* 0x0000005926597207 */ /* 0x000fe20007000000 */
[----:B------:R-:W-:-:S04]  /*11f20*/  IMAD.MOV.U32 R8, RZ, RZ, R32 ;  /* 0x000000ffff087224 */ /* 0x000fc800078e0020 */
[----:B------:R-:W-:Y:S01]  /*11f30*/  IMAD R89, R89, UR5, RZ ;  /* 0x0000000559597c24 */ /* 0x000fe2000f8e02ff */
[----:B------:R-:W-:Y:S01]  /*11f40*/  STL [R1+0x73c], R11 ;  /* 0x00073c0b01007387 */ /* 0x000fe20000100800 */
[----:B------:R-:W-:Y:S01]  /*11f50*/  @!P3 IMAD.MOV R8, RZ, RZ, -R8 ;  /* 0x000000ffff08b224 */ /* 0x000fe200078e0a08 */
[----:B------:R-:W-:Y:S02]  /*11f60*/  PRMT R9, RZ, 0x7610, R9 ;  /* 0x00007610ff097816 */ /* 0x000fe40000000009 */
[----:B------:R-:W-:Y:S02]  /*11f70*/  ISETP.GT.U32.AND P1, PT, R3, R93, PT ;  /* 0x0000005d0300720c */ /* 0x000fe40003f24070 */
[----:B------:R-:W-:Y:S01]  /*11f80*/  SEL R87, R38, R87, !P6 ;  /* 0x0000005726577207 */ /* 0x000fe20007000000 */
[----:B------:R-:W-:Y:S01]  /*11f90*/  IMAD.MOV.U32 R6, RZ, RZ, R30 ;  /* 0x000000ffff067224 */ /* 0x000fe200078e001e */
[----:B------:R-:W-:Y:S01]  /*11fa0*/  PRMT R26, RZ, 0x7610, R26 ;  /* 0x00007610ff1a7816 */ /* 0x000fe2000000001a */
[----:B------:R-:W1:Y:S08]  /*11fb0*/  LDCU UR5, c[0x0][0x3b0] ;  /* 0x00007600ff0577ac */ /* 0x000e700008000800 */
[----:B------:R-:W-:Y:S01]  /*11fc0*/  @!P1 IMAD.IADD R93, R93, 0x1, -R3 ;  /* 0x000000015d5d9824 */ /* 0x000fe200078e0a03 */
[----:B--2---:R2:W-:Y:S02]  /*11fd0*/  STL [R1+0x68], R25 ;  /* 0x0000681901007387 */ /* 0x0045e40000100800 */
[----:B--2---:R-:W-:-:S04]  /*11fe0*/  IADD3 R25, P3, PT, R89, R2, RZ ;  /* 0x0000000259197210 */ /* 0x004fc80007f7e0ff */
[----:B------:R-:W-:Y:S01]  /*11ff0*/  LEA.HI.X.SX32 R10, R89, R0, 0x1, P3 ;  /* 0x00000000590a7211 */ /* 0x000fe200018f0eff */
[----:B------:R-:W-:Y:S04]  /*12000*/  STL [R1+0x760], R25 ;  /* 0x0007601901007387 */ /* 0x000fe80000100800 */
[----:B------:R2:W-:Y:S01]  /*12010*/  STL [R1+0x75c], R10 ;  /* 0x00075c0a01007387 */ /* 0x0005e20000100800 */
[----:B------:R-:W-:Y:S01]  /*12020*/  @P0 IMAD.MOV.U32 R11, RZ, RZ, R10 ;  /* 0x000000ffff0b0224 */ /* 0x000fe200078e000a */
[----:B------:R-:W-:Y:S02]  /*12030*/  ISETP.GT.U32.AND P2, PT, R3, R93, PT ;  /* 0x0000005d0300720c */ /* 0x000fe40003f44070 */
[----:B------:R-:W-:Y:S01]  /*12040*/  ISETP.GE.AND P1, PT, R92, RZ, PT ;  /* 0x000000ff5c00720c */ /* 0x000fe20003f26270 */
[----:B0-----:R-:W-:Y:S01]  /*12050*/  IMAD R87, R87, UR4, RZ ;  /* 0x0000000457577c24 */ /* 0x001fe2000f8e02ff */
[----:B------:R-:W3:Y:S01]  /*12060*/  LDL R32, [R1+0xba0] ;  /* 0x000ba00001207983 */ /* 0x000ee20000100800 */
[----:B------:R-:W-:Y:S01]  /*12070*/  ISETP.GT.U32.AND P3, PT, R3, R28, PT ;  /* 0x0000001c0300720c */ /* 0x000fe20003f64070 */
[----:B------:R-:W0:Y:S01]  /*12080*/  LDCU UR4, c[0x0][0x3b0] ;  /* 0x00007600ff0477ac */ /* 0x000e220008000800 */
[----:B--2---:R-:W-:-:S02]  /*12090*/  @P0 IMAD.MOV.U32 R10, RZ, RZ, R25 ;  /* 0x000000ffff0a0224 */ /* 0x004fc400078e0019 */
[----:B------:R-:W2:Y:S04]  /*120a0*/  LDL R25, [R1+0xb98] ;  /* 0x000b980001197983 */ /* 0x000ea80000100800 */
[----:B------:R0:W2:Y:S01]  /*120b0*/  @P0 LDG.E.U8 R9, desc[UR22][R10.64] ;  /* 0x000000160a090981 */ /* 0x0000a2000c1e1100 */
[--C-:B------:R-:W-:Y:S01]  /*120c0*/  @!P2 IMAD.IADD R93, R93, 0x1, -R3.reuse ;  /* 0x000000015d5da824 */ /* 0x100fe200078e0a03 */
[----:B----4-:R-:W-:Y:S01]  /*120d0*/  ISETP.GT.U32.AND P2, PT, R3, R27, PT ;  /* 0x0000001b0300720c */ /* 0x010fe20003f44070 */
[----:B------:R-:W-:Y:S01]  /*120e0*/  @!P1 IMAD.MOV R6, RZ, RZ, -R6 ;  /* 0x000000ffff069224 */ /* 0x000fe200078e0a06 */
[----:B---3--:R-:W-:Y:S02]  /*120f0*/  ISETP.GE.AND P1, PT, R31, RZ, PT ;  /* 0x000000ff1f00720c */ /* 0x008fe40003f26270 */
[----:B------:R-:W3:Y:S09]  /*12100*/  LDL.LU R31, [R1+0x3c] ;  /* 0x00003c00011f7983 */ /* 0x000ef20000300800 */
[----:B------:R-:W-:Y:S01]  /*12110*/  @!P2 IMAD.IADD R27, R27, 0x1, -R3 ;  /* 0x000000011b1ba824 */ /* 0x000fe200078e0a03 */
[----:B------:R-:W-:-:S04]  /*12120*/  IADD3 R30, P2, PT, R87, R2, RZ ;  /* 0x00000002571e7210 */ /* 0x000fc80007f5e0ff */
[----:B------:R-:W-:Y:S01]  /*12130*/  LEA.HI.X.SX32 R80, R87, R0, 0x1, P2 ;  /* 0x0000000057507211 */ /* 0x000fe200010f0eff */
[----:B------:R-:W-:Y:S01]  /*12140*/  STL [R1+0x780], R30 ;  /* 0x0007801e01007387 */ /* 0x000fe20000100800 */
[----:B0-----:R-:W-:-:S03]  /*12150*/  SEL R10, R38, R7, !P6 ;  /* 0x00000007260a7207 */ /* 0x001fc60007000000 */
[----:B------:R-:W-:Y:S01]  /*12160*/  STL [R1+0x77c], R80 ;  /* 0x00077c5001007387 */ /* 0x000fe20000100800 */
[----:B------:R-:W-:-:S03]  /*12170*/  @P0 IMAD.MOV.U32 R7, RZ, RZ, R80 ;  /* 0x000000ffff070224 */ /* 0x000fc600078e0050 */
[----:B--2---:R0:W-:Y:S02]  /*12180*/  STL [R1+0x64], R9 ;  /* 0x0000640901007387 */ /* 0x0041e40000100800 */
[----:B0-----:R-:W-:Y:S01]  /*12190*/  SEL R9, R38, R6, !P6 ;  /* 0x0000000626097207 */ /* 0x001fe20007000000 */
[----:B------:R-:W-:-:S05]  /*121a0*/  @P0 IMAD.MOV.U32 R6, RZ, RZ, R30 ;  /* 0x000000ffff060224 */ /* 0x000fca00078e001e */
[----:B------:R0:W2:Y:S01]  /*121b0*/  @P0 LDG.E.U8 R26, desc[UR22][R6.64] ;  /* 0x00000016061a0981 */ /* 0x0000a2000c1e1100 */
[----:B------:R-:W-:Y:S01]  /*121c0*/  @!P3 IMAD.IADD R28, R28, 0x1, -R3 ;  /* 0x000000011c1cb824 */ /* 0x000fe200078e0a03 */
[----:B------:R-:W-:-:S04]  /*121d0*/  ISETP.GT.U32.AND P3, PT, R3, R27, PT ;  /* 0x0000001b0300720c */ /* 0x000fc80003f64070 */
[----:B------:R-:W-:Y:S01]  /*121e0*/  ISETP.GT.U32.AND P2, PT, R3, R28, PT ;  /* 0x0000001c0300720c */ /* 0x000fe20003f44070 */
[----:B-1----:R-:W-:Y:S01]  /*121f0*/  IMAD R10, R10, UR5, RZ ;  /* 0x000000050a0a7c24 */ /* 0x002fe2000f8e02ff */
[----:B------:R-:W-:Y:S01]  /*12200*/  PRMT R81, RZ, 0x7610, R81 ;  /* 0x00007610ff517816 */ /* 0x000fe20000000051 */
[----:B------:R-:W-:Y:S01]  /*12210*/  IMAD R9, R9, UR4, RZ ;  /* 0x0000000409097c24 */ /* 0x000fe2000f8e02ff */
[----:B------:R-:W-:Y:S01]  /*12220*/  PRMT R23, RZ, 0x7610, R23 ;  /* 0x00007610ff177816 */ /* 0x000fe20000000017 */
[----:B------:R-:W-:-:S04]  /*12230*/  @!P1 IMAD.MOV R93, RZ, RZ, -R93 ;  /* 0x000000ffff5d9224 */ /* 0x000fc800078e0a5d */
[--C-:B------:R-:W-:Y:S01]  /*12240*/  @!P3 IMAD.IADD R27, R27, 0x1, -R3.reuse ;  /* 0x000000011b1bb824 */ /* 0x100fe200078e0a03 */
[-C--:B------:R-:W-:Y:S01]  /*12250*/  IADD3 R92, P3, PT, R10, R2.reuse, RZ ;  /* 0x000000020a5c7210 */ /* 0x080fe20007f7e0ff */
[----:B------:R-:W1:Y:S02]  /*12260*/  LDCU UR5, c[0x0][0x3b0] ;  /* 0x00007600ff0577ac */ /* 0x000e640008000800 */
[----:B------:R-:W-:Y:S01]  /*12270*/  @!P2 IMAD.IADD R28, R28, 0x1, -R3 ;  /* 0x000000011c1ca824 */ /* 0x000fe200078e0a03 */
[C---:B------:R-:W-:Y:S01]  /*12280*/  IADD3 R30, P2, PT, R9.reuse, R2, RZ ;  /* 0x00000002091e7210 */ /* 0x040fe20007f5e0ff */
[----:B0-----:R-:W-:Y:S01]  /*12290*/  @P0 IMAD.MOV.U32 R6, RZ, RZ, R92 ;  /* 0x000000ffff060224 */ /* 0x001fe200078e005c */
[-C--:B------:R-:W-:Y:S01]  /*122a0*/  LEA.HI.X.SX32 R7, R10, R0.reuse, 0x1, P3 ;  /* 0x000000000a077211 */ /* 0x080fe200018f0eff */
[----:B------:R-:W0:Y:S01]  /*122b0*/  LDCU UR4, c[0x0][0x3b0] ;  /* 0x00007600ff0477ac */ /* 0x000e220008000800 */
[----:B------:R-:W-:-:S03]  /*122c0*/  LEA.HI.X.SX32 R80, R9, R0, 0x1, P2 ;  /* 0x0000000009507211 */ /* 0x000fc600010f0eff */
[----:B------:R4:W3:Y:S02]  /*122d0*/  @P0 LDG.E.U8 R81, desc[UR22][R6.64] ;  /* 0x0000001606510981 */ /* 0x0008e4000c1e1100 */
[----:B----4-:R-:W-:Y:S02]  /*122e0*/  @P0 IMAD.MOV.U32 R6, RZ, RZ, R30 ;  /* 0x000000ffff060224 */ /* 0x010fe400078e001e */
[----:B--2---:R2:W-:Y:S04]  /*122f0*/  STL [R1+0x60], R26 ;  /* 0x0000601a01007387 */ /* 0x0045e80000100800 */
[----:B--2---:R-:W2:Y:S04]  /*12300*/  LDL R26, [R1+0xc70] ;  /* 0x000c7000011a7983 */ /* 0x004ea80000100800 */
[----:B------:R-:W-:Y:S04]  /*12310*/  STL [R1+0x7a0], R92 ;  /* 0x0007a05c01007387 */ /* 0x000fe80000100800 */
[----:B------:R-:W-:Y:S04]  /*12320*/  STL [R1+0x7c0], R30 ;  /* 0x0007c01e01007387 */ /* 0x000fe80000100800 */
[----:B------:R4:W-:Y:S02]  /*12330*/  STL [R1+0x79c], R7 ;  /* 0x00079c0701007387 */ /* 0x0009e40000100800 */
[----:B----4-:R-:W-:-:S05]  /*12340*/  @P0 IMAD.MOV.U32 R7, RZ, RZ, R80 ;  /* 0x000000ffff070224 */ /* 0x010fca00078e0050 */
[----:B------:R4:W2:Y:S01]  /*12350*/  @P0 LDG.E.U8 R23, desc[UR22][R6.64] ;  /* 0x0000001606170981 */ /* 0x0008a2000c1e1100 */
[C---:B------:R-:W-:Y:S02]  /*12360*/  ISETP.GT.U32.AND P1, PT, R3.reuse, R29, PT ;  /* 0x0000001d0300720c */ /* 0x040fe40003f24070 */
[----:B---3--:R-:W-:Y:S02]  /*12370*/  ISETP.GT.U32.AND P3, PT, R3, R31, PT ;  /* 0x0000001f0300720c */ /* 0x008fe40003f64070 */
[----:B------:R-:W-:-:S05]  /*12380*/  SEL R8, R38, R8, !P6 ;  /* 0x0000000826087207 */ /* 0x000fca0007000000 */
[----:B------:R-:W-:-:S04]  /*12390*/  IMAD R8, R8, UR16, RZ ;  /* 0x0000001008087c24 */ /* 0x000fc8000f8e02ff */
[--C-:B------:R-:W-:Y:S02]  /*123a0*/  @!P1 IMAD.IADD R29, R29, 0x1, -R3.reuse ;  /* 0x000000011d1d9824 */ /* 0x100fe400078e0a03 */
[--C-:B------:R-:W-:Y:S01]  /*123b0*/  @!P3 IMAD.IADD R31, R31, 0x1, -R3.reuse ;  /* 0x000000011f1fb824 */ /* 0x100fe200078e0a03 */
[----:B------:R-:W-:Y:S02]  /*123c0*/  IADD3 R9, P3, PT, R8, R2, RZ ;  /* 0x0000000208097210 */ /* 0x000fe40007f7e0ff */
[----:B------:R-:W-:Y:S02]  /*123d0*/  ISETP.GT.U32.AND P1, PT, R3, R29, PT ;  /* 0x0000001d0300720c */ /* 0x000fe40003f24070 */
[----:B------:R-:W-:Y:S02]  /*123e0*/  ISETP.GE.AND P2, PT, R32, RZ, PT ;  /* 0x000000ff2000720c */ /* 0x000fe40003f46270 */
[----:B------:R-:W-:Y:S01]  /*123f0*/  LEA.HI.X.SX32 R8, R8, R0, 0x1, P3 ;  /* 0x0000000008087211 */ /* 0x000fe200018f0eff */
[----:B------:R-:W3:Y:S04]  /*12400*/  LDL R32, [R1+0xb90] ;  /* 0x000b900001207983 */ /* 0x000ee80000100800 */
[----:B------:R-:W-:Y:S04]  /*12410*/  STL [R1+0x7bc], R80 ;  /* 0x0007bc5001007387 */ /* 0x000fe80000100800 */
[----:B------:R0:W-:Y:S01]  /*12420*/  STL [R1+0x7e0], R9 ;  /* 0x0007e00901007387 */ /* 0x0001e20000100800 */
[----:B------:R-:W-:Y:S01]  /*12430*/  @!P1 IMAD.IADD R29, R29, 0x1, -R3 ;  /* 0x000000011d1d9824 */ /* 0x000fe200078e0a03 */
[----:B------:R-:W-:-:S02]  /*12440*/  ISETP.GE.AND P1, PT, R25, RZ, PT ;  /* 0x000000ff1900720c */ /* 0x000fc40003f26270 */
[----:B0-----:R-:W-:Y:S02]  /*12450*/  @P0 LOP3.LUT R9, R9, R8, RZ, 0x3c, !PT ;  /* 0x0000000809090212 */ /* 0x001fe400078e3cff */
[----:B------:R-:W-:Y:S02]  /*12460*/  PRMT R10, RZ, 0x7610, R10 ;  /* 0x00007610ff0a7816 */ /* 0x000fe4000000000a */
[----:B------:R-:W-:Y:S01]  /*12470*/  SEL R93, R38, R93, !P6 ;  /* 0x0000005d265d7207 */ /* 0x000fe20007000000 */
[----:B----4-:R-:W-:-:S04]  /*12480*/  IMAD.MOV.U32 R6, RZ, RZ, R28 ;  /* 0x000000ffff067224 */ /* 0x010fc800078e001c */
[----:B-1----:R-:W-:Y:S01]  /*12490*/  IMAD R93, R93, UR5, RZ ;  /* 0x000000055d5d7c24 */ /* 0x002fe2000f8e02ff */
[----:B------:R-:W-:Y:S01]  /*124a0*/  PRMT R19, RZ, 0x7610, R19 ;  /* 0x00007610ff137816 */ /* 0x000fe20000000013 */
[----:B------:R-:W-:Y:S02]  /*124b0*/  @!P1 IMAD.MOV R6, RZ, RZ, -R6 ;  /* 0x000000ffff069224 */ /* 0x000fe400078e0a06 */
[----:B------:R-:W-:Y:S01]  /*124c0*/  IMAD.MOV.U32 R7, RZ, RZ, R27 ;  /* 0x000000ffff077224 */ /* 0x000fe200078e001b */
[----:B------:R-:W-:Y:S01]  /*124d0*/  ISETP.GT.U32.AND P3, PT, R3, R86, PT ;  /* 0x000000560300720c */ /* 0x000fe20003f64070 */
[----:B------:R-:W0:Y:S01]  /*124e0*/  LDCU UR5, c[0x0][0x3b0] ;  /* 0x00007600ff0577ac */ /* 0x000e220008000800 */
[----:B--2---:R-:W-:Y:S04]  /*124f0*/  STL [R1+0x58], R23 ;  /* 0x0000581701007387 */ /* 0x004fe80000100800 */
[----:B------:R1:W-:Y:S02]  /*12500*/  STL [R1+0x7dc], R8 ;  /* 0x0007dc0801007387 */ /* 0x0003e40000100800 */
[----:B-1----:R-:W-:-:S04]  /*12510*/  @P0 LOP3.LUT R8, R9, R8, RZ, 0x3c, !PT ;  /* 0x0000000809080212 */ /* 0x002fc800078e3cff */
[----:B------:R-:W-:-:S05]  /*12520*/  @P0 LOP3.LUT R9, R9, R8, RZ, 0x3c, !PT ;  /* 0x0000000809090212 */ /* 0x000fca00078e3cff */
[----:B------:R1:W2:Y:S01]  /*12530*/  @P0 LDG.E.U8 R10, desc[UR22][R8.64] ;  /* 0x00000016080a0981 */ /* 0x0002a2000c1e1100 */
[----:B------:R-:W-:-:S04]  /*12540*/  IADD3 R23, P1, PT, R93, R2, RZ ;  /* 0x000000025d177210 */ /* 0x000fc80007f3e0ff */
[----:B------:R-:W-:Y:S01]  /*12550*/  LEA.HI.X.SX32 R25, R93, R0, 0x1, P1 ;  /* 0x000000005d197211 */ /* 0x000fe200008f0eff */
[----:B-1----:R-:W-:-:S04]  /*12560*/  @P0 IMAD.MOV.U32 R8, RZ, RZ, R23 ;  /* 0x000000ffff080224 */ /* 0x002fc800078e0017 */
[----:B------:R-:W-:-:S05]  /*12570*/  @P0 IMAD.MOV.U32 R9, RZ, RZ, R25 ;  /* 0x000000ffff090224 */ /* 0x000fca00078e0019 */
[----:B------:R1:W4:Y:S01]  /*12580*/  @P0 LDG.E.U8 R19, desc[UR22][R8.64] ;  /* 0x0000001608130981 */ /* 0x000322000c1e1100 */
[----:B------:R-:W-:-:S03]  /*12590*/  @!P2 IMAD.MOV R7, RZ, RZ, -R7 ;  /* 0x000000ffff07a224 */ /* 0x000fc600078e0a07 */
[----:B------:R0:W-:Y:S01]  /*125a0*/  STL [R1+0x800], R23 ;  /* 0x0008001701007387 */ /* 0x0001e20000100800 */
[----:B---3--:R-:W-:-:S03]  /*125b0*/  ISETP.GE.AND P1, PT, R32, RZ, PT ;  /* 0x000000ff2000720c */ /* 0x008fc60003f26270 */
[----:B------:R-:W3:Y:S01]  /*125c0*/  LDL R27, [R1+0xb88] ;  /* 0x000b8800011b7983 */ /* 0x000ee20000100800 */
[----:B------:R-:W-:-:S03]  /*125d0*/  SEL R7, R38, R7, !P6 ;  /* 0x0000000726077207 */ /* 0x000fc60007000000 */
[----:B------:R-:W-:Y:S04]  /*125e0*/  STL [R1+0x5c], R81 ;  /* 0x00005c5101007387 */ /* 0x000fe80000100800 */
[----:B------:R-:W-:Y:S04]  /*125f0*/  STL [R1+0x7fc], R25 ;  /* 0x0007fc1901007387 */ /* 0x000fe80000100800 */
[----:B------:R-:W3:Y:S01]  /*12600*/  LDL R32, [R1+0xb80] ;  /* 0x000b800001207983 */ /* 0x000ee20000100800 */
[----:B-1----:R-:W-:Y:S02]  /*12610*/  IMAD R8, R7, UR4, RZ ;  /* 0x0000000407087c24 */ /* 0x002fe4000f8e02ff */
[----:B------:R-:W-:Y:S01]  /*12620*/  @!P3 IMAD.IADD R86, R86, 0x1, -R3 ;  /* 0x000000015656b824 */ /* 0x000fe200078e0a03 */
[----:B------:R-:W-:Y:S01]  /*12630*/  SEL R7, R38, R6, !P6 ;  /* 0x0000000626077207 */ /* 0x000fe20007000000 */
[----:B------:R-:W1:Y:S01]  /*12640*/  LDCU UR4, c[0x0][0x3b0] ;  /* 0x00007600ff0477ac */ /* 0x000e620008000800 */
[----:B0-----:R-:W-:Y:S01]  /*12650*/  IADD3 R23, P3, PT, R8, R2, RZ ;  /* 0x0000000208177210 */ /* 0x001fe20007f7e0ff */
[----:B------:R-:W-:Y:S01]  /*12660*/  IMAD.MOV.U32 R6, RZ, RZ, R29 ;  /* 0x000000ffff067224 */ /* 0x000fe200078e001d */
[----:B------:R-:W-:-:S02]  /*12670*/  ISETP.GE.AND P2, PT, R26, RZ, PT ;  /* 0x000000ff1a00720c */ /* 0x000fc40003f46270 */
[----:B------:R-:W-:Y:S01]  /*12680*/  LEA.HI.X.SX32 R8, R8, R0, 0x1, P3 ;  /* 0x0000000008087211 */ /* 0x000fe200018f0eff */
[----:B------:R-:W-:Y:S01]  /*12690*/  IMAD R7, R7, UR5, RZ ;  /* 0x0000000507077c24 */ /* 0x000fe2000f8e02ff */
[----:B------:R-:W-:Y:S01]  /*126a0*/  PRMT R22, RZ, 0x7610, R22 ;  /* 0x00007610ff167816 */ /* 0x000fe20000000016 */
[----:B------:R-:W-:Y:S01]  /*126b0*/  @!P1 IMAD.MOV R6, RZ, RZ, -R6 ;  /* 0x000000ffff069224 */ /* 0x000fe200078e0a06 */
[----:B------:R-:W-:Y:S01]  /*126c0*/  PRMT R11, RZ, 0x7610, R11 ;  /* 0x00007610ff0b7816 */ /* 0x000fe2000000000b */
[----:B------:R-:W-:Y:S01]  /*126d0*/  @P0 IMAD.MOV.U32 R9, RZ, RZ, R8 ;  /* 0x000000ffff090224 */ /* 0x000fe200078e0008 */
[----:B--2---:R0:W-:Y:S01]  /*126e0*/  STL [R1+0x54], R10 ;  /* 0x0000540a01007387 */ /* 0x0041e20000100800 */
[----:B------:R-:W-:Y:S01]  /*126f0*/  ISETP.GT.U32.AND P3, PT, R3, R86, PT ;  /* 0x000000560300720c */ /* 0x000fe20003f64070 */
[----:B------:R-:W2:Y:S02]  /*12700*/  LDCU UR5, c[0x0][0x3b0] ;  /* 0x00007600ff0577ac */ /* 0x000ea40008000800 */
[----:B0-----:R-:W2:Y:S04]  /*12710*/  LDL.LU R10, [R1+0x24c] ;  /* 0x00024c00010a7983 */ /* 0x001ea80000300800 */
[----:B------:R-:W2:Y:S04]  /*12720*/  LDL.LU R28, [R1+0x288] ;  /* 0x00028800011c7983 */ /* 0x000ea80000300800 */
[----:B------:R-:W2:Y:S04]  /*12730*/  LDL.LU R26, [R1+0x28c] ;  /* 0x00028c00011a7983 */ /* 0x000ea80000300800 */
[----:B------:R-:W2:Y:S04]  /*12740*/  LDL R29, [R1+0xc3c] ;  /* 0x000c3c00011d7983 */ /* 0x000ea80000100800 */
[----:B------:R-:W-:Y:S04]  /*12750*/  STL [R1+0x820], R23 ;  /* 0x0008201701007387 */ /* 0x000fe80000100800 */
[----:B------:R0:W-:Y:S04]  /*12760*/  STL [R1+0x81c], R8 ;  /* 0x00081c0801007387 */ /* 0x0001e80000100800 */
[----:B----4-:R4:W-:Y:S01]  /*12770*/  STL [R1+0x50], R19 ;  /* 0x0000501301007387 */ /* 0x0109e20000100800 */
[----:B0-----:R-:W-:Y:S01]  /*12780*/  @P0 IMAD.MOV.U32 R8, RZ, RZ, R23 ;  /* 0x000000ffff080224 */ /* 0x001fe200078e0017 */
[----:B----4-:R-:W-:-:S04]  /*12790*/  IADD3 R19, P1, PT, R7, R2, RZ ;  /* 0x0000000207137210 */ /* 0x010fc80007f3e0ff */
[----:B------:R0:W4:Y:S01]  /*127a0*/  @P0 LDG.E.U8 R22, desc[UR22][R8.64] ;  /* 0x0000001608160981 */ /* 0x000122000c1e1100 */
[----:B------:R-:W-:Y:S02]  /*127b0*/  LEA.HI.X.SX32 R7, R7, R0, 0x1, P1 ;  /* 0x0000000007077211 */ /* 0x000fe400008f0eff */
[----:B0-----:R-:W-:Y:S01]  /*127c0*/  SEL R8, R38, R6, !P6 ;  /* 0x0000000626087207 */ /* 0x001fe20007000000 */
[----:B------:R-:W-:-:S05]  /*127d0*/  @P0 IMAD.MOV.U32 R6, RZ, RZ, R19 ;  /* 0x000000ffff060224 */ /* 0x000fca00078e0013 */
[----:B------:R0:W4:Y:S01]  /*127e0*/  @P0 LDG.E.U8 R11, desc[UR22][R6.64] ;  /* 0x00000016060b0981 */ /* 0x000122000c1e1100 */
[----:B-1----:R-:W-:Y:S02]  /*127f0*/  IMAD R8, R8, UR4, RZ ;  /* 0x0000000408087c24 */ /* 0x002fe4000f8e02ff */
[----:B------:R-:W-:Y:S01]  /*12800*/  @!P3 IMAD.IADD R86, R86, 0x1, -R3 ;  /* 0x000000015656b824 */ /* 0x000fe200078e0a03 */
[----:B------:R-:W-:Y:S01]  /*12810*/  STL [R1+0x840], R19 ;  /* 0x0008401301007387 */ /* 0x000fe20000100800 */
[----:B---3--:R-:W-:Y:S01]  /*12820*/  ISETP.GE.AND P1, PT, R32, RZ, PT ;  /* 0x000000ff2000720c */ /* 0x008fe20003f26270 */
[----:B------:R-:W1:Y:S02]  /*12830*/  LDCU UR4, c[0x0][0x3b0] ;  /* 0x00007600ff0477ac */ /* 0x000e640008000800 */
[----:B------:R0:W-:Y:S04]  /*12840*/  STL [R1+0x83c], R7 ;  /* 0x00083c0701007387 */ /* 0x0001e80000100800 */
[----:B------:R-:W3:Y:S01]  /*12850*/  LDL.LU R32, [R1+0x280] ;  /* 0x0002800001207983 */ /* 0x000ee20000300800 */
[----:B0-----:R-:W-:-:S02]  /*12860*/  IADD3 R7, P3, PT, R8, R2, RZ ;  /* 0x0000000208077210 */ /* 0x001fc40007f7e0ff */
[----:B------:R-:W-:Y:S01]  /*12870*/  PRMT R9, RZ, 0x7610, R9 ;  /* 0x00007610ff097816 */ /* 0x000fe20000000009 */
[----:B--2---:R-:W-:Y:S01]  /*12880*/  @!P2 IMAD.MOV R10, RZ, RZ, -R10 ;  /* 0x000000ffff0aa224 */ /* 0x004fe200078e0a0a */
[----:B------:R-:W-:-:S13]  /*12890*/  ISETP.GT.U32.AND P2, PT, R3, R31, PT ;  /* 0x0000001f0300720c */ /* 0x000fda0003f44070 */
[----:B------:R-:W-:Y:S01]  /*128a0*/  @!P2 IMAD.IADD R31, R31, 0x1, -R3 ;  /* 0x000000011f1fa824 */ /* 0x000fe200078e0a03 */
[----:B------:R-:W-:Y:S02]  /*128b0*/  ISETP.GE.AND P2, PT, R27, RZ, PT ;  /* 0x000000ff1b00720c */ /* 0x000fe40003f46270 */
[----:B------:R-:W2:Y:S01]  /*128c0*/  LDL.LU R27, [R1+0x44] ;  /* 0x00004400011b7983 */ /* 0x000ea20000300800 */
[----:B------:R-:W-:-:S03]  /*128d0*/  IMAD.MOV.U32 R6, RZ, RZ, R31 ;  /* 0x000000ffff067224 */ /* 0x000fc600078e001f */
[----:B------:R-:W2:Y:S04]  /*128e0*/  LDL.LU R31, [R1+0x40] ;  /* 0x00004000011f7983 */ /* 0x000ea80000300800 */
[----:B------:R-:W-:Y:S03]  /*128f0*/  STL [R1+0x858], R7 ;  /* 0x0008580701007387 */ /* 0x000fe60000100800 */
[----:B------:R-:W-:Y:S01]  /*12900*/  @!P2 IMAD.MOV R6, RZ, RZ, -R6 ;  /* 0x000000ffff06a224 */ /* 0x000fe200078e0a06 */
[----:B----4-:R0:W-:Y:S02]  /*12910*/  STL [R1+0x30], R11 ;  /* 0x0000300b01007387 */ /* 0x0101e40000100800 */
[----:B0-----:R-:W-:-:S02]  /*12920*/  LEA.HI.X.SX32 R11, R8, R0, 0x1, P3 ;  /* 0x00000000080b7211 */ /* 0x001fc400018f0eff */
[----:B------:R-:W-:Y:S01]  /*12930*/  SEL R8, R38, R6, !P6 ;  /* 0x0000000626087207 */ /* 0x000fe20007000000 */
[----:B------:R-:W-:Y:S02]  /*12940*/  @P0 IMAD.MOV.U32 R6, RZ, RZ, R7 ;  /* 0x000000ffff060224 */ /* 0x000fe400078e0007 */
[----:B------:R-:W-:-:S05]  /*12950*/  @P0 IMAD.MOV.U32 R7, RZ, RZ, R11 ;  /* 0x000000ffff070224 */ /* 0x000fca00078e000b */
[----:B------:R0:W4:Y:S01]  /*12960*/  @P0 LDG.E.U8 R9, desc[UR22][R6.64] ;  /* 0x0000001606090981 */ /* 0x000122000c1e1100 */
[C---:B------:R-:W-:Y:S01]  /*12970*/  ISETP.GT.U32.AND P2, PT, R3.reuse, R28, PT ;  /* 0x0000001c0300720c */ /* 0x040fe20003f44070 */
[----:B------:R-:W-:Y:S01]  /*12980*/  @!P1 IMAD.MOV R86, RZ, RZ, -R86 ;  /* 0x000000ffff569224 */ /* 0x000fe200078e0a56 */
[----:B------:R-:W-:Y:S01]  /*12990*/  ISETP.GT.U32.AND P1, PT, R3, R26, PT ;  /* 0x0000001a0300720c */ /* 0x000fe20003f24070 */
[----:B------:R-:W-:-:S03]  /*129a0*/  IMAD R8, R8, UR5, RZ ;  /* 0x0000000508087c24 */ /* 0x000fc6000f8e02ff */
[----:B------:R-:W-:Y:S01]  /*129b0*/  SEL R86, R38, R86, !P6 ;  /* 0x0000005626567207 */ /* 0x000fe20007000000 */
[----:B------:R-:W-:Y:S04]  /*129c0*/  STL [R1+0x854], R11 ;  /* 0x0008540b01007387 */ /* 0x000fe80000100800 */
[----:B------:R3:W-:Y:S01]  /*129d0*/  STL [R1+0x34], R22 ;  /* 0x0000341601007387 */ /* 0x0007e20000100800 */
[----:B-1----:R-:W-:Y:S02]  /*129e0*/  IMAD R86, R86, UR4, RZ ;  /* 0x0000000456567c24 */ /* 0x002fe4000f8e02ff */
[----:B------:R-:W-:Y:S01]  /*129f0*/  @!P2 IMAD.IADD R28, R28, 0x1, -R3 ;  /* 0x000000011c1ca824 */ /* 0x000fe200078e0a03 */
[----:B------:R-:W2:Y:S01]  /*12a00*/  LDL.LU R23, [R1+0x2a8] ;  /* 0x0002a80001177983 */ /* 0x000ea20000300800 */
[----:B0-----:R-:W-:-:S03]  /*12a10*/  IADD3 R7, P2, PT, R8, R2, RZ ;  /* 0x0000000208077210 */ /* 0x001fc60007f5e0ff */
[----:B------:R-:W2:Y:S01]  /*12a20*/  LDL.LU R6, [R1+0x260] ;  /* 0x0002600001067983 */ /* 0x000ea20000300800 */
[----:B------:R-:W-:Y:S01]  /*12a30*/  ISETP.GE.AND P3, PT, R29, RZ, PT ;  /* 0x000000ff1d00720c */ /* 0x000fe20003f66270 */
[----:B------:R-:W-:Y:S01]  /*12a40*/  @!P1 IMAD.IADD R26, R26, 0x1, -R3 ;  /* 0x000000011a1a9824 */ /* 0x000fe200078e0a03 */
[----:B------:R-:W-:Y:S01]  /*12a50*/  IADD3 R19, P1, PT, R86, R2, RZ ;  /* 0x0000000256137210 */ /* 0x000fe20007f3e0ff */
[----:B------:R-:W2:Y:S01]  /*12a60*/  LDL R29, [R1+0xd84] ;  /* 0x000d8400011d7983 */ /* 0x000ea20000100800 */
[----:B------:R-:W-:-:S03]  /*12a70*/  PRMT R24, RZ, 0x7610, R24 ;  /* 0x00007610ff187816 */ /* 0x000fc60000000018 */
[----:B------:R-:W-:Y:S01]  /*12a80*/  STL [R1+0x870], R7 ;  /* 0x0008700701007387 */ /* 0x000fe20000100800 */
[-C--:B---3--:R-:W-:Y:S02]  /*12a90*/  LEA.HI.X.SX32 R22, R86, R0.reuse, 0x1, P1 ;  /* 0x0000000056167211 */ /* 0x088fe400008f0eff */
[----:B------:R-:W-:Y:S01]  /*12aa0*/  PRMT R17, RZ, 0x7610, R17 ;  /* 0x00007610ff117816 */ /* 0x000fe20000000011 */
[----:B----4-:R0:W-:Y:S04]  /*12ab0*/  STL [R1+0x2c], R9 ;  /* 0x00002c0901007387 */ /* 0x0101e80000100800 */
[----:B------:R-:W-:Y:S01]  /*12ac0*/  STL [R1+0x888], R19 ;  /* 0x0008881301007387 */ /* 0x000fe20000100800 */
[----:B0-----:R-:W-:Y:S01]  /*12ad0*/  LEA.HI.X.SX32 R9, R8, R0, 0x1, P2 ;  /* 0x0000000008097211 */ /* 0x001fe200010f0eff */
[----:B------:R-:W-:-:S04]  /*12ae0*/  @P0 IMAD.MOV.U32 R8, RZ, RZ, R7 ;  /* 0x000000ffff080224 */ /* 0x000fc800078e0007 */
[----:B------:R0:W-:Y:S04]  /*12af0*/  STL [R1+0x86c], R9 ;  /* 0x00086c0901007387 */ /* 0x0001e80000100800 */
[----:B------:R1:W3:Y:S02]  /*12b00*/  @P0 LDG.E.U8 R24, desc[UR22][R8.64] ;  /* 0x0000001608180981 */ /* 0x0002e4000c1e1100 */
[----:B-1----:R-:W-:Y:S02]  /*12b10*/  @P0 IMAD.MOV.U32 R8, RZ, RZ, R19 ;  /* 0x000000ffff080224 */ /* 0x002fe400078e0013 */
[----:B0-----:R-:W-:-:S05]  /*12b20*/  @P0 IMAD.MOV.U32 R9, RZ, RZ, R22 ;  /* 0x000000ffff090224 */ /* 0x001fca00078e0016 */
[----:B------:R0:W4:Y:S01]  /*12b30*/  @P0 LDG.E.U8 R17, desc[UR22][R8.64] ;  /* 0x0000001608110981 */ /* 0x000122000c1e1100 */
[----:B--2---:R-:W-:Y:S01]  /*12b40*/  @!P3 IMAD.MOV R6, RZ, RZ, -R6 ;  /* 0x000000ffff06b224 */ /* 0x004fe200078e0a06 */
[C---:B------:R-:W-:Y:S02]  /*12b50*/  ISETP.GT.U32.AND P3, PT, R3.reuse, R32, PT ;  /* 0x000000200300720c */ /* 0x040fe40003f64070 */
[----:B------:R-:W-:Y:S02]  /*12b60*/  ISETP.GT.U32.AND P2, PT, R3, R28, PT ;  /* 0x0000001c0300720c */ /* 0x000fe40003f44070 */
[C---:B------:R-:W-:Y:S02]  /*12b70*/  SEL R11, R38.reuse, R27, !P6 ;  /* 0x0000001b260b7207 */ /* 0x040fe40007000000 */
[----:B------:R-:W-:Y:S01]  /*12b80*/  SEL R7, R38, R31, !P6 ;  /* 0x0000001f26077207 */ /* 0x000fe20007000000 */
[----:B------:R-:W2:Y:S02]  /*12b90*/  LDL.LU R27, [R1+0x2ac] ;  /* 0x0002ac00011b7983 */ /* 0x000ea40000300800 */
[----:B------:R-:W-:-:S02]  /*12ba0*/  IMAD R11, R11, UR9, RZ ;  /* 0x000000090b0b7c24 */ /* 0x000fc4000f8e02ff */
[----:B------:R1:W-:Y:S01]  /*12bb0*/  STL [R1+0x884], R22 ;  /* 0x0008841601007387 */ /* 0x0003e20000100800 */
[----:B0-----:R-:W-:Y:S02]  /*12bc0*/  IMAD R8, R7, UR9, RZ ;  /* 0x0000000907087c24 */ /* 0x001fe4000f8e02ff */
[--C-:B------:R-:W-:Y:S02]  /*12bd0*/  @!P3 IMAD.IADD R32, R32, 0x1, -R3.reuse ;  /* 0x000000012020b824 */ /* 0x100fe400078e0a03 */
[----:B------:R-:W-:Y:S01]  /*12be0*/  @!P2 IMAD.IADD R28, R28, 0x1, -R3 ;  /* 0x000000011c1ca824 */ /* 0x000fe200078e0a03 */
[----:B-1----:R-:W-:-:S04]  /*12bf0*/  IADD3 R22, P3, PT, R11, R2, RZ ;  /* 0x000000020b167210 */ /* 0x002fc80007f7e0ff */
[----:B------:R-:W-:Y:S02]  /*12c00*/  LEA.HI.X.SX32 R30, R11, R0, 0x1, P3 ;  /* 0x000000000b1e7211 */ /* 0x000fe400018f0eff */
[----:B------:R-:W-:-:S03]  /*12c10*/  PRMT R21, RZ, 0x7610, R21 ;  /* 0x00007610ff157816 */ /* 0x000fc60000000015 */
[----:B------:R-:W-:Y:S01]  /*12c20*/  @P0 IMAD.MOV.U32 R9, RZ, RZ, R30 ;  /* 0x000000ffff090224 */ /* 0x000fe200078e001e */
[----:B------:R-:W-:Y:S01]  /*12c30*/  PRMT R13, RZ, 0x7610, R13 ;  /* 0x00007610ff0d7816 */ /* 0x000fe2000000000d */
[----:B---3--:R0:W-:Y:S04]  /*12c40*/  STL [R1+0x28], R24 ;  /* 0x0000281801007387 */ /* 0x0081e80000100800 */
[----:B------:R-:W3:Y:S04]  /*12c50*/  LDL R25, [R1+0xce0] ;  /* 0x000ce00001197983 */ /* 0x000ee80000100800 */
[----:B0-----:R-:W2:Y:S04]  /*12c60*/  LDL R24, [R1+0xd4c] ;  /* 0x000d4c0001187983 */ /* 0x001ea80000100800 */
[----:B------:R-:W2:Y:S04]  /*12c70*/  LDL.LU R31, [R1+0x4c] ;  /* 0x00004c00011f7983 */ /* 0x000ea80000300800 */
[----:B----4-:R0:W-:Y:S02]  /*12c80*/  STL [R1+0x24], R17 ;  /* 0x0000241101007387 */ /* 0x0101e40000100800 */
[----:B0-----:R-:W-:-:S04]  /*12c90*/  IADD3 R17, P2, PT, R8, R2, RZ ;  /* 0x0000000208117210 */ /* 0x001fc80007f5e0ff */
[----:B------:R-:W-:Y:S01]  /*12ca0*/  LEA.HI.X.SX32 R19, R8, R0, 0x1, P2 ;  /* 0x0000000008137211 */ /* 0x000fe200010f0eff */
[----:B------:R-:W-:-:S05]  /*12cb0*/  @P0 IMAD.MOV.U32 R8, RZ, RZ, R22 ;  /* 0x000000ffff080224 */ /* 0x000fca00078e0016 */
[----:B------:R0:W4:Y:S02]  /*12cc0*/  @P0 LDG.E.U8 R21, desc[UR22][R8.64] ;  /* 0x0000001608150981 */ /* 0x000124000c1e1100 */
[----:B0-----:R-:W-:Y:S02]  /*12cd0*/  @P0 IMAD.MOV.U32 R8, RZ, RZ, R17 ;  /* 0x000000ffff080224 */ /* 0x001fe400078e0011 */
[----:B------:R-:W-:-:S05]  /*12ce0*/  @P0 IMAD.MOV.U32 R9, RZ, RZ, R19 ;  /* 0x000000ffff090224 */ /* 0x000fca00078e0013 */
[----:B------:R-:W2:Y:S01]  /*12cf0*/  @P0 LDG.E.U8 R13, desc[UR22][R8.64] ;  /* 0x00000016080d0981 */ /* 0x000ea2000c1e1100 */
[----:B------:R-:W-:Y:S02]  /*12d00*/  ISETP.GT.U32.AND P1, PT, R3, R26, PT ;  /* 0x0000001a0300720c */ /* 0x000fe40003f24070 */
[----:B------:R-:W-:Y:S01]  /*12d10*/  SEL R7, R38, R41, !P6 ;  /* 0x0000002926077207 */ /* 0x000fe20007000000 */
[----:B------:R-:W-:Y:S01]  /*12d20*/  STL [R1+0x204], R22 ;  /* 0x0002041601007387 */ /* 0x000fe20000100800 */
[----:B------:R-:W-:-:S03]  /*12d30*/  ISETP.GE.AND P2, PT, R29, RZ, PT ;  /* 0x000000ff1d00720c */ /* 0x000fc60003f46270 */
[----:B------:R-:W-:Y:S01]  /*12d40*/  STL [R1+0x224], R17 ;  /* 0x0002241101007387 */ /* 0x000fe20000100800 */
[----:B------:R-:W-:-:S03]  /*12d50*/  IMAD R11, R7, UR9, RZ ;  /* 0x00000009070b7c24 */ /* 0x000fc6000f8e02ff */
[----:B------:R-:W-:Y:S02]  /*12d60*/  STL [R1+0x200], R30 ;  /* 0x0002001e01007387 */ /* 0x000fe40000100800 */
[----:B------:R-:W-:Y:S02]  /*12d70*/  @!P1 IMAD.IADD R26, R26, 0x1, -R3 ;  /* 0x000000011a1a9824 */ /* 0x000fe400078e0a03 */
[----:B------:R-:W3:Y:S04]  /*12d80*/  LDL.LU R29, [R1+0x2c4] ;  /* 0x0002c400011d7983 */ /* 0x000ee80000300800 */
[----:B------:R-:W-:Y:S01]  /*12d90*/  STL [R1+0x220], R19 ;  /* 0x0002201301007387 */ /* 0x000fe20000100800 */
[----:B------:R-:W-:-:S03]  /*12da0*/  PRMT R12, RZ, 0x7610, R12 ;  /* 0x00007610ff0c7816 */ /* 0x000fc6000000000c */
[----:B--2---:R0:W-:Y:S04]  /*12db0*/  STL [R1+0x1c], R13 ;  /* 0x00001c0d01007387 */ /* 0x0041e80000100800 */
[----:B------:R-:W2:Y:S01]  /*12dc0*/  LDL.LU R7, [R1+0x264] ;  /* 0x0002640001077983 */ /* 0x000ea20000300800 */
[----:B0-----:R-:W-:-:S04]  /*12dd0*/  IADD3 R13, P1, PT, R11, R2, RZ ;  /* 0x000000020b0d7210 */ /* 0x001fc80007f3e0ff */
[----:B------:R-:W-:Y:S01]  /*12de0*/  LEA.HI.X.SX32 R8, R11, R0, 0x1, P1 ;  /* 0x000000000b087211 */ /* 0x000fe200008f0eff */
[----:B------:R-:W-:Y:S04]  /*12df0*/  STL [R1+0x244], R13 ;  /* 0x0002440d01007387 */ /* 0x000fe80000100800 */
[----:B------:R0:W-:Y:S01]  /*12e00*/  STL [R1+0x240], R8 ;  /* 0x0002400801007387 */ /* 0x0001e20000100800 */
[----:B------:R-:W-:Y:S01]  /*12e10*/  @P0 IMAD.MOV.U32 R9, RZ, RZ, R8 ;  /* 0x000000ffff090224 */ /* 0x000fe200078e0008 */
[----:B------:R-:W-:Y:S02]  /*12e20*/  SEL R11, R38, R82, !P6 ;  /* 0x00000052260b7207 */ /* 0x000fe40007000000 */
[----:B------:R-:W4:Y:S01]  /*12e30*/  LDL.LU R82, [R1+0xe90] ;  /* 0x000e900001527983 */ /* 0x000f220000300800 */
[----:B0-----:R-:W-:-:S05]  /*12e40*/  @P0 IMAD.MOV.U32 R8, RZ, RZ, R13 ;  /* 0x000000ffff080224 */ /* 0x001fca00078e000d */
[----:B------:R0:W4:Y:S02]  /*12e50*/  @P0 LDG.E.U8 R12, desc[UR22][R8.64] ;  /* 0x00000016080c0981 */ /* 0x000124000c1e1100 */
[----:B0-----:R-:W-:Y:S02]  /*12e60*/  SEL R8, R38, R31, !P6 ;  /* 0x0000001f26087207 */ /* 0x001fe40007000000 */
[----:B------:R-:W4:Y:S04]  /*12e70*/  LDL.LU R31, [R1+0x2c8] ;  /* 0x0002c800011f7983 */ /* 0x000f280000300800 */
[----:B------:R-:W4:Y:S01]  /*12e80*/  LDL.LU R9, [R1+0x26c] ;  /* 0x00026c0001097983 */ /* 0x000f220000300800 */
[----:B------:R-:W-:Y:S01]  /*12e90*/  ISETP.GT.U32.AND P3, PT, R3, R23, PT ;  /* 0x000000170300720c */ /* 0x000fe20003f64070 */
[----:B------:R-:W-:-:S12]  /*12ea0*/  IMAD R11, R11, UR9, RZ ;  /* 0x000000090b0b7c24 */ /* 0x000fd8000f8e02ff */
[----:B------:R-:W-:Y:S01]  /*12eb0*/  @!P3 IMAD.IADD R23, R23, 0x1, -R3 ;  /* 0x000000011717b824 */ /* 0x000fe200078e0a03 */
[----:B---3--:R-:W-:Y:S02]  /*12ec0*/  ISETP.GE.AND P3, PT, R25, RZ, PT ;  /* 0x000000ff1900720c */ /* 0x008fe40003f66270 */
[----:B------:R-:W-:Y:S02]  /*12ed0*/  PRMT R20, RZ, 0x7610, R20 ;  /* 0x00007610ff147816 */ /* 0x000fe40000000014 */
[----:B------:R-:W-:Y:S01]  /*12ee0*/  PRMT R16, RZ, 0x7610, R16 ;  /* 0x00007610ff107816 */ /* 0x000fe20000000010 */
[----:B--2---:R-:W-:Y:S01]  /*12ef0*/  @!P2 IMAD.MOV R7, RZ, RZ, -R7 ;  /* 0x000000ffff07a224 */ /* 0x004fe200078e0a07 */
[----:B------:R-:W-:Y:S01]  /*12f00*/  ISETP.GE.AND P2, PT, R24, RZ, PT ;  /* 0x000000ff1800720c */ /* 0x000fe20003f46270 */
[----:B----4-:R0:W-:Y:S04]  /*12f10*/  STL [R1+0x18], R12 ;  /* 0x0000180c01007387 */ /* 0x0101e80000100800 */
[----:B------:R-:W2:Y:S04]  /*12f20*/  LDL R24, [R1+0xc68] ;  /* 0x000c680001187983 */ /* 0x000ea80000100800 */
[----:B------:R-:W3:Y:S01]  /*12f30*/  LDL R25, [R1+0xc38] ;  /* 0x000c380001197983 */ /* 0x000ee20000100800 */
[----:B0-----:R-:W-:-:S02]  /*12f40*/  IMAD R12, R8, UR9, RZ ;  /* 0x00000009080c7c24 */ /* 0x001fc4000f8e02ff */
[----:B------:R-:W-:Y:S02]  /*12f50*/  IMAD.MOV.U32 R8, RZ, RZ, R32 ;  /* 0x000000ffff087224 */ /* 0x000fe400078e0020 */
[----:B------:R-:W-:Y:S01]  /*12f60*/  @!P2 IMAD.MOV R9, RZ, RZ, -R9 ;  /* 0x000000ffff09a224 */ /* 0x000fe200078e0a09 */
[CC--:B------:R-:W-:Y:S01]  /*12f70*/  IADD3 R13, P2, PT, R12.reuse, R2.reuse, RZ ;  /* 0x000000020c0d7210 */ /* 0x0c0fe20007f5e0ff */
[----:B------:R0:W-:Y:S01]  /*12f80*/  STL [R1+0x20], R21 ;  /* 0x0000201501007387 */ /* 0x0001e20000100800 */
[----:B------:R-:W-:Y:S01]  /*12f90*/  @!P3 IMAD.MOV R8, RZ, RZ, -R8 ;  /* 0x000000ffff08b224 */ /* 0x000fe200078e0a08 */
[C---:B------:R-:W-:Y:S02]  /*12fa0*/  IADD3 R17, P3, PT, R11.reuse, R2, RZ ;  /* 0x000000020b117210 */ /* 0x040fe40007f7e0ff */
[----:B------:R1:W-:Y:S01]  /*12fb0*/  STL [R1+0x264], R13 ;  /* 0x0002640d01007387 */ /* 0x0003e20000100800 */
[-C--:B0-----:R-:W-:Y:S01]  /*12fc0*/  LEA.HI.X.SX32 R21, R12, R0.reuse, 0x1, P2 ;  /* 0x000000000c157211 */ /* 0x081fe200010f0eff */
[----:B------:R-:W-:Y:S01]  /*12fd0*/  @P0 IMAD.MOV.U32 R12, RZ, RZ, R13 ;  /* 0x000000ffff0c0224 */ /* 0x000fe200078e000d */
[----:B------:R-:W-:-:S03]  /*12fe0*/  LEA.HI.X.SX32 R19, R11, R0, 0x1, P3 ;  /* 0x000000000b137211 */ /* 0x000fc600018f0eff */
[----:B-1----:R-:W-:-:S05]  /*12ff0*/  @P0 IMAD.MOV.U32 R13, RZ, RZ, R21 ;  /* 0x000000ffff0d0224 */ /* 0x002fca00078e0015 */
[----:B------:R0:W4:Y:S02]  /*13000*/  @P0 LDG.E.U8 R20, desc[UR22][R12.64] ;  /* 0x000000160c140981 */ /* 0x000124000c1e1100 */
[----:B0-----:R-:W-:Y:S02]  /*13010*/  @P0 IMAD.MOV.U32 R12, RZ, RZ, R17 ;  /* 0x000000ffff0c0224 */ /* 0x001fe400078e0011 */
[----:B------:R-:W-:-:S05]  /*13020*/  @P0 IMAD.MOV.U32 R13, RZ, RZ, R19 ;  /* 0x000000ffff0d0224 */ /* 0x000fca00078e0013 */
[----:B------:R0:W2:Y:S01]  /*13030*/  @P0 LDG.E.U8 R16, desc[UR22][R12.64] ;  /* 0x000000160c100981 */ /* 0x0000a2000c1e1100 */
[C---:B------:R-:W-:Y:S02]  /*13040*/  ISETP.GT.U32.AND P1, PT, R3.reuse, R27, PT ;  /* 0x0000001b0300720c */ /* 0x040fe40003f24070 */
[----:B------:R-:W-:Y:S02]  /*13050*/  ISETP.GT.U32.AND P2, PT, R3, R23, PT ;  /* 0x000000170300720c */ /* 0x000fe40003f44070 */
[----:B------:R-:W-:Y:S01]  /*13060*/  SEL R11, R38, R44, !P6 ;  /* 0x0000002c260b7207 */ /* 0x000fe20007000000 */
[----:B------:R-:W-:Y:S08]  /*13070*/  STL [R1+0x284], R17 ;  /* 0x0002841101007387 */ /* 0x000ff00000100800 */
[----:B------:R-:W-:-:S02]  /*13080*/  @!P1 IMAD.IADD R27, R27, 0x1, -R3 ;  /* 0x000000011b1b9824 */ /* 0x000fc400078e0a03 */
[----:B------:R-:W-:-:S03]  /*13090*/  IMAD R11, R11, UR9, RZ ;  /* 0x000000090b0b7c24 */ /* 0x000fc6000f8e02ff */
[----:B------:R-:W-:Y:S01]  /*130a0*/  ISETP.GT.U32.AND P3, PT, R3, R27, PT ;  /* 0x0000001b0300720c */ /* 0x000fe20003f64070 */
[----:B------:R-:W-:Y:S01]  /*130b0*/  STL [R1+0x260], R21 ;  /* 0x0002601501007387 */ /* 0x000fe20000100800 */
[----:B------:R-:W-:Y:S01]  /*130c0*/  SEL R15, R38, R15, !P6 ;  /* 0x0000000f260f7207 */ /* 0x000fe20007000000 */
[----:B------:R-:W-:Y:S02]  /*130d0*/  @!P2 IMAD.IADD R23, R23, 0x1, -R3 ;  /* 0x000000011717a824 */ /* 0x000fe400078e0a03 */
[----:B------:R1:W-:Y:S02]  /*130e0*/  STL [R1+0x280], R19 ;  /* 0x0002801301007387 */ /* 0x0003e40000100800 */
[----:B------:R-:W-:Y:S02]  /*130f0*/  IMAD R15, R15, UR9, RZ ;  /* 0x000000090f0f7c24 */ /* 0x000fe4000f8e02ff */
[----:B------:R-:W3:Y:S01]  /*13100*/  LDL R32, [R1+0xd94] ;  /* 0x000d940001207983 */ /* 0x000ee20000100800 */
[----:B-1----:R-:W-:-:S03]  /*13110*/  IADD3 R19, P2, PT, R11, R2, RZ ;  /* 0x000000020b137210 */ /* 0x002fc60007f5e0ff */
[----:B------:R-:W-:Y:S01]  /*13120*/  @!P3 IMAD.IADD R27, R27, 0x1, -R3 ;  /* 0x000000011b1bb824 */ /* 0x000fe200078e0a03 */
[----:B------:R-:W-:Y:S01]  /*13130*/  PRMT R18, RZ, 0x7610, R18 ;  /* 0x00007610ff127816 */ /* 0x000fe20000000012 */
[----:B0-----:R-:W-:Y:S01]  /*13140*/  @P0 IMAD.MOV.U32 R12, RZ, RZ, R19 ;  /* 0x000000ffff0c0224 */ /* 0x001fe200078e0013 */
[----:B------:R-:W-:Y:S01]  /*13150*/  PRMT R14, RZ, 0x7610, R14 ;  /* 0x00007610ff0e7816 */ /* 0x000fe2000000000e */
[----:B--2---:R0:W-:Y:S04]  /*13160*/  STL [R1+0x10], R16 ;  /* 0x0000101001007387 */ /* 0x0041e80000100800 */
[----:B------:R-:W-:Y:S04]  /*13170*/  STL [R1+0x2a4], R19 ;  /* 0x0002a41301007387 */ /* 0x000fe80000100800 */
[----:B----4-:R1:W-:Y:S01]  /*13180*/  STL [R1+0x14], R20 ;  /* 0x0000141401007387 */ /* 0x0103e20000100800 */
[----:B0-----:R-:W-:-:S02]  /*13190*/  IADD3 R16, P3, PT, R15, R2, RZ ;  /* 0x000000020f107210 */ /* 0x001fc40007f7e0ff */
[-C--:B-1----:R-:W-:Y:S02]  /*131a0*/  LEA.HI.X.SX32 R20, R11, R0.reuse, 0x1, P2 ;  /* 0x000000000b147211 */ /* 0x082fe400010f0eff */
[----:B------:R-:W-:-:S03]  /*131b0*/  LEA.HI.X.SX32 R17, R15, R0, 0x1, P3 ;  /* 0x000000000f117211 */ /* 0x000fc600018f0eff */
[----:B------:R-:W-:-:S05]  /*131c0*/  @P0 IMAD.MOV.U32 R13, RZ, RZ, R20 ;  /* 0x000000ffff0d0224 */ /* 0x000fca00078e0014 */
[----:B------:R0:W2:Y:S02]  /*131d0*/  @P0 LDG.E.U8 R18, desc[UR22][R12.64] ;  /* 0x000000160c120981 */ /* 0x0000a4000c1e1100 */
[----:B0-----:R-:W-:Y:S02]  /*131e0*/  @P0 IMAD.MOV.U32 R12, RZ, RZ, R16 ;  /* 0x000000ffff0c0224 */ /* 0x001fe400078e0010 */
[----:B------:R-:W-:-:S05]  /*131f0*/  @P0 IMAD.MOV.U32 R13, RZ, RZ, R17 ;  /* 0x000000ffff0d0224 */ /* 0x000fca00078e0011 */
[----:B------:R0:W4:Y:S01]  /*13200*/  @P0 LDG.E.U8 R14, desc[UR22][R12.64] ;  /* 0x000000160c0e0981 */ /* 0x000122000c1e1100 */
[----:B------:R-:W-:Y:S02]  /*13210*/  ISETP.GT.U32.AND P1, PT, R3, R29, PT ;  /* 0x0000001d0300720c */ /* 0x000fe40003f24070 */
[----:B---3--:R-:W-:Y:S02]  /*13220*/  ISETP.GE.AND P3, PT, R25, RZ, PT ;  /* 0x000000ff1900720c */ /* 0x008fe40003f66270 */
[----:B------:R-:W-:Y:S02]  /*13230*/  ISETP.GE.AND P2, PT, R24, RZ, PT ;  /* 0x000000ff1800720c */ /* 0x000fe40003f46270 */
[----:B0-----:R-:W-:-:S07]  /*13240*/  SEL R12, R38, R10, !P6 ;  /* 0x0000000a260c7207 */ /* 0x001fce0007000000 */
[----:B------:R-:W-:Y:S01]  /*13250*/  @!P1 IMAD.IADD R29, R29, 0x1, -R3 ;  /* 0x000000011d1d9824 */ /* 0x000fe200078e0a03 */
[----:B------:R-:W-:Y:S01]  /*13260*/  ISETP.GT.U32.AND P1, PT, R3, R31, PT ;  /* 0x0000001f0300720c */ /* 0x000fe20003f24070 */
[----:B------:R-:W-:Y:S01]  /*13270*/  IMAD R12, R12, UR9, RZ ;  /* 0x000000090c0c7c24 */ /* 0x000fe2000f8e02ff */
[----:B------:R-:W-:Y:S01]  /*13280*/  SEL R11, R38, R6, !P6 ;  /* 0x00000006260b7207 */ /* 0x000fe20007000000 */
[----:B------:R-:W-:Y:S01]  /*13290*/  IMAD.MOV.U32 R6, RZ, RZ, R26 ;  /* 0x000000ffff067224 */ /* 0x000fe200078e001a */
[----:B------:R0:W-:Y:S01]  /*132a0*/  STL [R1+0x2c0], R16 ;  /* 0x0002c01001007387 */ /* 0x0001e20000100800 */
[----:B------:R-:W-:Y:S02]  /*132b0*/  IMAD.MOV.U32 R10, RZ, RZ, R28 ;  /* 0x000000ffff0a7224 */ /* 0x000fe400078e001c */
[----:B------:R-:W-:Y:S01]  /*132c0*/  @!P3 IMAD.MOV R6, RZ, RZ, -R6 ;  /* 0x000000ffff06b224 */ /* 0x000fe200078e0a06 */
[----:B------:R-:W-:Y:S01]  /*132d0*/  IADD3 R13, P3, PT, R12, R2, RZ ;  /* 0x000000020c0d7210 */ /* 0x000fe20007f7e0ff */
[----:B------:R1:W-:Y:S01]  /*132e0*/  STL [R1+0x2a0], R20 ;  /* 0x0002a01401007387 */ /* 0x0003e20000100800 */
[----:B------:R-:W-:-:S03]  /*132f0*/  IMAD R11, R11, UR9, RZ ;  /* 0x000000090b0b7c24 */ /* 0x000fc6000f8e02ff */
[----:B------:R-:W-:Y:S01]  /*13300*/  STL [R1+0x2bc], R17 ;  /* 0x0002bc1101007387 */ /* 0x000fe20000100800 */
[----:B0-----:R-:W-:Y:S01]  /*13310*/  LEA.HI.X.SX32 R16, R12, R0, 0x1, P3 ;  /* 0x000000000c107211 */ /* 0x001fe200018f0eff */
[----:B------:R-:W-:Y:S02]  /*13320*/  @!P1 IMAD.IADD R31, R31, 0x1, -R3 ;  /* 0x000000011f1f9824 */ /* 0x000fe400078e0a03 */
[----:B------:R-:W3:Y:S01]  /*13330*/  LDL.LU R28, [R1+0x2e0] ;  /* 0x0002e000011c7983 */ /* 0x000ee20000300800 */
[----:B------:R-:W-:Y:S01]  /*13340*/  @!P2 IMAD.MOV R10, RZ, RZ, -R10 ;  /* 0x000000ffff0aa224 */ /* 0x000fe200078e0a0a */
[----:B------:R-:W-:Y:S02]  /*13350*/  ISETP.GT.U32.AND P2, PT, R3, R29, PT ;  /* 0x0000001d0300720c */ /* 0x000fe40003f44070 */
[----:B-1----:R-:W2:Y:S04]  /*13360*/  LDL R20, [R1+0xd28] ;  /* 0x000d280001147983 */ /* 0x002ea80000100800 */
[----:B------:R-:W2:Y:S01]  /*13370*/  LDL R24, [R1+0xcfc] ;  /* 0x000cfc0001187983 */ /* 0x000ea20000100800 */
[----:B------:R-:W-:Y:S01]  /*13380*/  PRMT R93, RZ, 0x7610, R93 ;  /* 0x00007610ff5d7816 */ /* 0x000fe2000000005d */
[----:B------:R-:W-:Y:S01]  /*13390*/  @P0 IMAD.MOV.U32 R12, RZ, RZ, R13 ;  /* 0x000000ffff0c0224 */ /* 0x000fe200078e000d */
[----:B------:R-:W-:-:S02]  /*133a0*/  SEL R7, R38, R7, !P6 ;  /* 0x0000000726077207 */ /* 0x000fc40007000000 */
[----:B------:R-:W-:-:S03]  /*133b0*/  PRMT R91, RZ, 0x7610, R91 ;  /* 0x00007610ff5b7816 */ /* 0x000fc6000000005b */
[----:B------:R-:W-:Y:S02]  /*133c0*/  IMAD R7, R7, UR9, RZ ;  /* 0x0000000907077c24 */ /* 0x000fe4000f8e02ff */
[----:B------:R-:W-:Y:S01]  /*133d0*/  @!P2 IMAD.IADD R29, R29, 0x1, -R3 ;  /* 0x000000011d1da824 */ /* 0x000fe200078e0a03 */
[----:B------:R-:W-:Y:S01]  /*133e0*/  PRMT R90, RZ, 0x7610, R90 ;  /* 0x00007610ff5a7816 */ /* 0x000fe2000000005a */
[----:B----4-:R0:W-:Y:S04]  /*133f0*/  STL [R1+0x8], R14 ;  /* 0x0000080e01007387 */ /* 0x0101e80000100800 */
[----:B------:R1:W-:Y:S01]  /*13400*/  STL [R1+0x2d8], R13 ;  /* 0x0002d80d01007387 */ /* 0x0003e20000100800 */
[----:B0-----:R-:W-:Y:S01]  /*13410*/  IADD3 R14, P1, PT, R11, R2, RZ ;  /* 0x000000020b0e7210 */ /* 0x001fe20007f3e0ff */
[----:B-1----:R-:W-:-:S03]  /*13420*/  @P0 IMAD.MOV.U32 R13, RZ, RZ, R16 ;  /* 0x000000ffff0d0224 */ /* 0x002fc600078e0010 */
[----:B------:R-:W-:Y:S02]  /*13430*/  LEA.HI.X.SX32 R15, R11, R0, 0x1, P1 ;  /* 0x000000000b0f7211 */ /* 0x000fe400008f0eff */
[----:B------:R0:W4:Y:S04]  /*13440*/  @P0 LDG.E.U8 R93, desc[UR22][R12.64] ;  /* 0x000000160c5d0981 */ /* 0x000128000c1e1100 */
[----:B------:R1:W-:Y:S01]  /*13450*/  STL [R1+0x2f8], R14 ;  /* 0x0002f80e01007387 */ /* 0x0003e20000100800 */
[----:B0-----:R-:W-:Y:S02]  /*13460*/  @P0 IMAD.MOV.U32 R12, RZ, RZ, R14 ;  /* 0x000000ffff0c0224 */ /* 0x001fe400078e000e */
[----:B------:R-:W-:Y:S01]  /*13470*/  @P0 IMAD.MOV.U32 R13, RZ, RZ, R15 ;  /* 0x000000ffff0d0224 */ /* 0x000fe200078e000f */
[----:B-1----:R-:W-:-:S04]  /*13480*/  IADD3 R14, P2, PT, R7, R2, RZ ;  /* 0x00000002070e7210 */ /* 0x002fc80007f5e0ff */
[----:B------:R0:W3:Y:S01]  /*13490*/  @P0 LDG.E.U8 R91, desc[UR22][R12.64] ;  /* 0x000000160c5b0981 */ /* 0x0000e2000c1e1100 */
[----:B------:R-:W-:Y:S01]  /*134a0*/  LEA.HI.X.SX32 R7, R7, R0, 0x1, P2 ;  /* 0x0000000007077211 */ /* 0x000fe200010f0eff */
[----:B0-----:R-:W-:-:S04]  /*134b0*/  @P0 IMAD.MOV.U32 R12, RZ, RZ, R14 ;  /* 0x000000ffff0c0224 */ /* 0x001fc800078e000e */
[----:B------:R-:W-:-:S05]  /*134c0*/  @P0 IMAD.MOV.U32 R13, RZ, RZ, R7 ;  /* 0x000000ffff0d0224 */ /* 0x000fca00078e0007 */
[----:B------:R0:W3:Y:S01]  /*134d0*/  @P0 LDG.E.U8 R90, desc[UR22][R12.64] ;  /* 0x000000160c5a0981 */ /* 0x0000e2000c1e1100 */
[----:B------:R-:W-:Y:S02]  /*134e0*/  ISETP.GE.AND P1, PT, R32, RZ, PT ;  /* 0x000000ff2000720c */ /* 0x000fe40003f26270 */
[----:B------:R-:W-:Y:S01]  /*134f0*/  ISETP.GT.U32.AND P3, PT, R3, R31, PT ;  /* 0x0000001f0300720c */ /* 0x000fe20003f64070 */
[----:B------:R-:W-:Y:S01]  /*13500*/  IMAD.MOV.U32 R11, RZ, RZ, R23 ;  /* 0x000000ffff0b7224 */ /* 0x000fe200078e0017 */
[----:B------:R-:W-:Y:S04]  /*13510*/  STL [R1+0x2d4], R16 ;  /* 0x0002d41001007387 */ /* 0x000fe80000100800 */
[----:B------:R-:W-:Y:S05]  /*13520*/  STL [R1+0x2f4], R15 ;  /* 0x0002f40f01007387 */ /* 0x000fea0000100800 */
[----:B------:R-:W-:Y:S01]  /*13530*/  @!P1 IMAD.MOV R11, RZ, RZ, -R11 ;  /* 0x000000ffff0b9224 */ /* 0x000fe200078e0a0b */
[----:B--2---:R-:W-:Y:S01]  /*13540*/  ISETP.GE.AND P1, PT, R20, RZ, PT ;  /* 0x000000ff1400720c */ /* 0x004fe20003f26270 */
[----:B------:R-:W-:Y:S01]  /*13550*/  STL [R1+0xc], R18 ;  /* 0x00000c1201007387 */ /* 0x000fe20000100800 */
[----:B------:R-:W-:Y:S01]  /*13560*/  @!P3 IMAD.IADD R31, R31, 0x1, -R3 ;  /* 0x000000011f1fb824 */ /* 0x000fe200078e0a03 */
[----:B0-----:R-:W-:-:S02]  /*13570*/  SEL R12, R38, R9, !P6 ;  /* 0x00000009260c7207 */ /* 0x001fc40007000000 */
[----:B------:R-:W-:Y:S02]  /*13580*/  ISETP.GE.AND P3, PT, R24, RZ, PT ;  /* 0x000000ff1800720c */ /* 0x000fe40003f66270 */
[----:B------:R-:W-:Y:S01]  /*13590*/  SEL R9, R38, R8, !P6 ;  /* 0x0000000826097207 */ /* 0x000fe20007000000 */
[----:B------:R-:W-:Y:S02]  /*135a0*/  IMAD R12, R12, UR9, RZ ;  /* 0x000000090c0c7c24 */ /* 0x000fe4000f8e02ff */
[----:B------:R-:W-:Y:S02]  /*135b0*/  IMAD.MOV.U32 R8, RZ, RZ, R29 ;  /* 0x000000ffff087224 */ /* 0x000fe400078e001d */
[----:B------:R-:W-:-:S06]  /*135c0*/  IMAD R9, R9, UR9, RZ ;  /* 0x0000000909097c24 */ /* 0x000fcc000f8e02ff */
[----:B------:R-:W-:Y:S01]  /*135d0*/  @!P3 IMAD.MOV R8, RZ, RZ, -R8 ;  /* 0x000000ffff08b224 */ /* 0x000fe200078e0a08 */
[----:B------:R-:W-:Y:S01]  /*135e0*/  PRMT R89, RZ, 0x7610, R89 ;  /* 0x00007610ff597816 */ /* 0x000fe20000000059 */
[----:B----4-:R-:W-:Y:S04]  /*135f0*/  STL [R1+0xe60], R93 ;  /* 0x000e605d01007387 */ /* 0x010fe80000100800 */
[----:B------:R-:W2:Y:S04]  /*13600*/  LDL R26, [R1+0xc60] ;  /* 0x000c6000011a7983 */ /* 0x000ea80000100800 */
[----:B------:R-:W4:Y:S04]  /*13610*/  LDL.LU R25, [R1+0x2fc] ;  /* 0x0002fc0001197983 */ /* 0x000f280000300800 */
[----:B------:R-:W2:Y:S04]  /*13620*/  LDL.LU R32, [R1+0x300] ;  /* 0x0003000001207983 */ /* 0x000ea80000300800 */
[----:B---3--:R-:W-:Y:S04]  /*13630*/  STL [R1+0xe64], R91 ;  /* 0x000e645b01007387 */ /* 0x008fe80000100800 */
[----:B------:R-:W-:Y:S04]  /*13640*/  STL [R1+0x310], R14 ;  /* 0x0003100e01007387 */ /* 0x000fe80000100800 */
[----:B------:R0:W-:Y:S02]  /*13650*/  STL [R1+0x30c], R7 ;  /* 0x00030c0701007387 */ /* 0x0001e40000100800 */
[----:B0-----:R-:W-:-:S04]  /*13660*/  IMAD.MOV.U32 R7, RZ, RZ, R27 ;  /* 0x000000ffff077224 */ /* 0x001fc800078e001b */
[----:B------:R-:W-:Y:S01]  /*13670*/  @!P1 IMAD.MOV R7, RZ, RZ, -R7 ;  /* 0x000000ffff079224 */ /* 0x000fe200078e0a07 */
[CC--:B------:R-:W-:Y:S01]  /*13680*/  IADD3 R13, P1, PT, R12.reuse, R2.reuse, RZ ;  /* 0x000000020c0d7210 */ /* 0x0c0fe20007f3e0ff */
[----:B------:R-:W-:Y:S01]  /*13690*/  STL [R1+0xe68], R90 ;  /* 0x000e685a01007387 */ /* 0x000fe20000100800 */
[----:B------:R-:W-:Y:S02]  /*136a0*/  IADD3 R14, P3, PT, R9, R2, RZ ;  /* 0x00000002090e7210 */ /* 0x000fe40007f7e0ff */
[----:B------:R-:W-:Y:S01]  /*136b0*/  LEA.HI.X.SX32 R12, R12, R0, 0x1, P1 ;  /* 0x000000000c0c7211 */ /* 0x000fe200008f0eff */
[----:B------:R0:W-:Y:S04]  /*136c0*/  STL [R1+0x328], R13 ;  /* 0x0003280d01007387 */ /* 0x0001e80000100800 */
[----:B------:R-:W-:Y:S01]  /*136d0*/  STL [R1+0x348], R14 ;  /* 0x0003480e01007387 */ /* 0x000fe20000100800 */
[----:B0-----:R-:W-:-:S03]  /*136e0*/  @P0 LOP3.LUT R13, R13, R12, RZ, 0x3c, !PT ;  /* 0x0000000c0d0d0212 */ /* 0x001fc600078e3cff */
[----:B------:R0:W-:Y:S02]  /*136f0*/  STL [R1+0x324], R12 ;  /* 0x0003240c01007387 */ /* 0x0001e40000100800 */
[----:B0-----:R-:W-:-:S04]  /*13700*/  @P0 LOP3.LUT R12, R13, R12, RZ, 0x3c, !PT ;  /* 0x0000000c0d0c0212 */ /* 0x001fc800078e3cff */
[----:B------:R-:W-:-:S05]  /*13710*/  @P0 LOP3.LUT R13, R13, R12, RZ, 0x3c, !PT ;  /* 0x0000000c0d0d0212 */ /* 0x000fca00078e3cff */
[----:B------:R0:W3:Y:S01]  /*13720*/  @P0 LDG.E.U8 R89, desc[UR22][R12.64] ;  /* 0x000000160c590981 */ /* 0x0000e2000c1e1100 */
[----:B------:R-:W-:Y:S02]  /*13730*/  LEA.HI.X.SX32 R9, R9, R0, 0x1, P3 ;  /* 0x0000000009097211 */ /* 0x000fe400018f0eff */
[C---:B------:R-:W-:Y:S02]  /*13740*/  SEL R10, R38.reuse, R10, !P6 ;  /* 0x0000000a260a7207 */ /* 0x040fe40007000000 */
[----:B------:R-:W-:Y:S02]  /*13750*/  SEL R6, R38, R6, !P6 ;  /* 0x0000000626067207 */ /* 0x000fe40007000000 */
[----:B------:R-:W-:Y:S01]  /*13760*/  PRMT R88, RZ, 0x7610, R88 ;  /* 0x00007610ff587816 */ /* 0x000fe20000000058 */
[----:B------:R-:W-:Y:S02]  /*13770*/  IMAD R10, R10, UR9, RZ ;  /* 0x000000090a0a7c24 */ /* 0x000fe4000f8e02ff */
[----:B0-----:R-:W-:-:S02]  /*13780*/  @P0 IMAD.MOV.U32 R12, RZ, RZ, R14 ;  /* 0x000000ffff0c0224 */ /* 0x001fc400078e000e */
[----:B------:R-:W-:Y:S02]  /*13790*/  @P0 IMAD.MOV.U32 R13, RZ, RZ, R9 ;  /* 0x000000ffff0d0224 */ /* 0x000fe400078e0009 */
[----:B------:R-:W-:Y:S01]  /*137a0*/  IMAD R6, R6, UR9, RZ ;  /* 0x0000000906067c24 */ /* 0x000fe2000f8e02ff */
[C---:B------:R-:W-:Y:S02]  /*137b0*/  ISETP.GT.U32.AND P2, PT, R3.reuse, R28, PT ;  /* 0x0000001c0300720c */ /* 0x040fe40003f44070 */
[----:B------:R0:W3:Y:S01]  /*137c0*/  @P0 LDG.E.U8 R88, desc[UR22][R12.64] ;  /* 0x000000160c580981 */ /* 0x0000e2000c1e1100 */
[----:B------:R-:W-:Y:S02]  /*137d0*/  PRMT R87, RZ, 0x7610, R87 ;  /* 0x00007610ff577816 */ /* 0x000fe40000000057 */
[----:B------:R-:W-:Y:S01]  /*137e0*/  PRMT R86, RZ, 0x7610, R86 ;  /* 0x00007610ff567816 */ /* 0x000fe20000000056 */
[----:B------:R1:W-:Y:S07]  /*137f0*/  STL [R1+0x344], R9 ;  /* 0x0003440901007387 */ /* 0x0003ee0000100800 */
[----:B------:R-:W-:Y:S01]  /*13800*/  @!P2 IMAD.IADD R28, R28, 0x1, -R3 ;  /* 0x000000011c1ca824 */ /* 0x000fe200078e0a03 */
[----:B----4-:R-:W-:-:S02]  /*13810*/  ISETP.GT.U32.AND P1, PT, R3, R25, PT ;  /* 0x000000190300720c */ /* 0x010fc40003f24070 */
[----:B--2---:R-:W-:-:S11]  /*13820*/  ISETP.GT.U32.AND P3, PT, R3, R32, PT ;  /* 0x000000200300720c */ /* 0x004fd60003f64070 */
[--C-:B------:R-:W-:Y:S01]  /*13830*/  @!P1 IMAD.IADD R25, R25, 0x1, -R3.reuse ;  /* 0x0000000119199824 */ /* 0x100fe200078e0a03 */
[-C--:B0-----:R-:W-:Y:S01]  /*13840*/  IADD3 R12, P1, PT, R10, R2.reuse, RZ ;  /* 0x000000020a0c7210 */ /* 0x081fe20007f3e0ff */
[----:B------:R-:W-:Y:S01]  /*13850*/  @!P3 IMAD.IADD R32, R32, 0x1, -R3 ;  /* 0x000000012020b824 */ /* 0x000fe200078e0a03 */
[----:B------:R-:W-:Y:S02]  /*13860*/  IADD3 R14, P3, PT, R6, R2, RZ ;  /* 0x00000002060e7210 */ /* 0x000fe40007f7e0ff */
[-C--:B------:R-:W-:Y:S02]  /*13870*/  LEA.HI.X.SX32 R13, R10, R0.reuse, 0x1, P1 ;  /* 0x000000000a0d7211 */ /* 0x080fe400008f0eff */
[----:B------:R-:W-:Y:S01]  /*13880*/  LEA.HI.X.SX32 R15, R6, R0, 0x1, P3 ;  /* 0x00000000060f7211 */ /* 0x000fe200018f0eff */
[----:B------:R-:W-:Y:S01]  /*13890*/  @P0 IMAD.MOV.U32 R10, RZ, RZ, R14 ;  /* 0x000000ffff0a0224 */ /* 0x000fe200078e000e */
[----:B------:R-:W-:Y:S01]  /*138a0*/  SEL R6, R38, R11, !P6 ;  /* 0x0000000b26067207 */ /* 0x000fe20007000000 */
[----:B------:R-:W2:Y:S02]  /*138b0*/  @P0 LDG.E.U8 R87, desc[UR22][R12.64] ;  /* 0x000000160c570981 */ /* 0x000ea4000c1e1100 */
[----:B------:R-:W-:Y:S01]  /*138c0*/  @P0 IMAD.MOV.U32 R11, RZ, RZ, R15 ;  /* 0x000000ffff0b0224 */ /* 0x000fe200078e000f */
[----:B------:R-:W-:-:S04]  /*138d0*/  ISETP.GE.AND P2, PT, R26, RZ, PT ;  /* 0x000000ff1a00720c */ /* 0x000fc80003f46270 */
[----:B------:R0:W4:Y:S04]  /*138e0*/  @P0 LDG.E.U8 R86, desc[UR22][R10.64] ;  /* 0x000000160a560981 */ /* 0x000128000c1e1100 */
[----:B---3--:R-:W-:Y:S04]  /*138f0*/  STL [R1+0xe6c], R89 ;  /* 0x000e6c5901007387 */ /* 0x008fe80000100800 */
[----:B------:R-:W3:Y:S01]  /*13900*/  LDL R26, [R1+0xc2c] ;  /* 0x000c2c00011a7983 */ /* 0x000ee20000100800 */
[C---:B------:R-:W-:Y:S02]  /*13910*/  ISETP.GT.U32.AND P1, PT, R3.reuse, R25, PT ;  /* 0x000000190300720c */ /* 0x040fe40003f24070 */
[----:B------:R-:W-:Y:S01]  /*13920*/  ISETP.GT.U32.AND P3, PT, R3, R32, PT ;  /* 0x000000200300720c */ /* 0x000fe20003f64070 */
[----:B-1----:R-:W-:Y:S01]  /*13930*/  IMAD.MOV.U32 R9, RZ, RZ, R31 ;  /* 0x000000ffff097224 */ /* 0x002fe200078e001f */
[----:B------:R-:W-:Y:S01]  /*13940*/  SEL R7, R38, R7, !P6 ;  /* 0x0000000726077207 */ /* 0x000fe20007000000 */
[----:B------:R-:W-:-:S02]  /*13950*/  IMAD R6, R6, UR9, RZ ;  /* 0x0000000906067c24 */ /* 0x000fc4000f8e02ff */
[----:B------:R-:W-:Y:S01]  /*13960*/  @!P2 IMAD.MOV R9, RZ, RZ, -R9 ;  /* 0x000000ffff09a224 */ /* 0x000fe200078e0a09 */
[----:B------:R-:W-:Y:S01]  /*13970*/  ISETP.GT.U32.AND P2, PT, R3, R28, PT ;  /* 0x0000001c0300720c */ /* 0x000fe20003f44070 */
[----:B------:R-:W-:Y:S01]  /*13980*/  IMAD R7, R7, UR9, RZ ;  /* 0x0000000907077c24 */ /* 0x000fe2000f8e02ff */
[----:B------:R-:W-:Y:S03]  /*13990*/  STL [R1+0xe70], R88 ;  /* 0x000e705801007387 */ /* 0x000fe60000100800 */
[--C-:B------:R-:W-:Y:S01]  /*139a0*/  @!P1 IMAD.IADD R25, R25, 0x1, -R3.reuse ;  /* 0x0000000119199824 */ /* 0x100fe200078e0a03 */
[----:B------:R-:W3:Y:S04]  /*139b0*/  LDL.LU R27, [R1+0x32c] ;  /* 0x00032c00011b7983 */ /* 0x000ee80000300800 */
[----:B------:R1:W-:Y:S01]  /*139c0*/  STL [R1+0x360], R12 ;  /* 0x0003600c01007387 */ /* 0x0003e20000100800 */
[----:B------:R-:W-:Y:S01]  /*139d0*/  @!P3 IMAD.IADD R32, R32, 0x1, -R3 ;  /* 0x000000012020b824 */ /* 0x000fe200078e0a03 */
[----:B0-----:R-:W-:-:S02]  /*139e0*/  IADD3 R10, P3, PT, R7, R2, RZ ;  /* 0x00000002070a7210 */ /* 0x001fc40007f7e0ff */
[----:B------:R-:W-:Y:S01]  /*139f0*/  STL [R1+0x378], R14 ;  /* 0x0003780e01007387 */ /* 0x000fe20000100800 */
[----:B-1----:R-:W-:-:S03]  /*13a00*/  IADD3 R12, P1, PT, R6, R2, RZ ;  /* 0x00000002060c7210 */ /* 0x002fc60007f3e0ff */
[----:B------:R0:W-:Y:S01]  /*13a10*/  STL [R1+0x35c], R13 ;  /* 0x00035c0d01007387 */ /* 0x0001e20000100800 */
[----:B------:R-:W-:Y:S02]  /*13a20*/  SEL R8, R38, R8, !P6 ;  /* 0x0000000826087207 */ /* 0x000fe40007000000 */
[----:B------:R-:W-:Y:S02]  /*13a30*/  PRMT R85, RZ, 0x7610, R85 ;  /* 0x00007610ff557816 */ /* 0x000fe40000000055 */
[-C--:B------:R-:W-:Y:S02]  /*13a40*/  LEA.HI.X.SX32 R11, R7, R0.reuse, 0x1, P3 ;  /* 0x00000000070b7211 */ /* 0x080fe400018f0eff */
[----:B0-----:R-:W-:Y:S01]  /*13a50*/  LEA.HI.X.SX32 R13, R6, R0, 0x1, P1 ;  /* 0x00000000060d7211 */ /* 0x001fe200008f0eff */
[----:B------:R-:W-:Y:S01]  /*13a60*/  @P0 IMAD.MOV.U32 R6, RZ, RZ, R12 ;  /* 0x000000ffff060224 */ /* 0x000fe200078e000c */
[----:B------:R-:W-:-:S03]  /*13a70*/  PRMT R84, RZ, 0x7610, R84 ;  /* 0x00007610ff547816 */ /* 0x000fc60000000054 */
[----:B------:R-:W-:Y:S02]  /*13a80*/  @P0 IMAD.MOV.U32 R7, RZ, RZ, R13 ;  /* 0x000000ffff070224 */ /* 0x000fe400078e000d */
[----:B------:R-:W-:Y:S01]  /*13a90*/  IMAD R8, R8, UR9, RZ ;  /* 0x0000000908087c24 */ /* 0x000fe2000f8e02ff */
[----:B------:R-:W3:Y:S01]  /*13aa0*/  @P0 LDG.E.U8 R84, desc[UR22][R10.64] ;  /* 0x000000160a540981 */ /* 0x000ee2000c1e1100 */
[----:B------:R-:W-:-:S03]  /*13ab0*/  @!P2 IMAD.IADD R28, R28, 0x1, -R3 ;  /* 0x000000011c1ca824 */ /* 0x000fc600078e0a03 */
[----:B------:R0:W3:Y:S01]  /*13ac0*/  @P0 LDG.E.U8 R85, desc[UR22][R6.64] ;  /* 0x0000001606550981 */ /* 0x0000e2000c1e1100 */
[----:B------:R-:W-:-:S03]  /*13ad0*/  PRMT R83, RZ, 0x7610, R83 ;  /* 0x00007610ff537816 */ /* 0x000fc60000000053 */
[----:B--2---:R-:W-:Y:S04]  /*13ae0*/  STL [R1+0xe74], R87 ;  /* 0x000e745701007387 */ /* 0x004fe80000100800 */
[----:B------:R-:W-:Y:S04]  /*13af0*/  STL [R1+0x374], R15 ;  /* 0x0003740f01007387 */ /* 0x000fe80000100800 */
[----:B------:R-:W2:Y:S04]  /*13b00*/  LDL R31, [R1+0xd90] ;  /* 0x000d9000011f7983 */ /* 0x000ea80000100800 */
[----:B------:R-:W2:Y:S04]  /*13b10*/  LDL.LU R29, [R1+0x330] ;  /* 0x00033000011d7983 */ /* 0x000ea80000300800 */
[----:B----4-:R-:W-:Y:S01]  /*13b20*/  STL [R1+0xe78], R86 ;  /* 0x000e785601007387 */ /* 0x010fe20000100800 */
[----:B---3--:R-:W-:-:S03]  /*13b30*/  ISETP.GE.AND P2, PT, R26, RZ, PT ;  /* 0x000000ff1a00720c */ /* 0x008fc60003f46270 */
[----:B------:R-:W3:Y:S04]  /*13b40*/  LDL.LU R26, [R1+0x350] ;  /* 0x00035000011a7983 */ /* 0x000ee80000300800 */
[----:B------:R1:W-:Y:S04]  /*13b50*/  STL [R1+0x398], R12 ;  /* 0x0003980c01007387 */ /* 0x0003e80000100800 */
[----:B------:R4:W-:Y:S01]  /*13b60*/  STL [R1+0x3b0], R10 ;  /* 0x0003b00a01007387 */ /* 0x0009e20000100800 */
[----:B-1----:R-:W-:-:S03]  /*13b70*/  IADD3 R12, P3, PT, R8, R2, RZ ;  /* 0x00000002080c7210 */ /* 0x002fc60007f7e0ff */
[----:B------:R-:W-:Y:S01]  /*13b80*/  STL [R1+0x394], R13 ;  /* 0x0003940d01007387 */ /* 0x000fe20000100800 */
[----:B0-----:R-:W-:-:S03]  /*13b90*/  LEA.HI.X.SX32 R7, R8, R0, 0x1, P3 ;  /* 0x0000000008077211 */ /* 0x001fc600018f0eff */
[----:B------:R-:W3:Y:S01]  /*13ba0*/  LDL.LU R80, [R1+0x368] ;  /* 0x0003680001507983 */ /* 0x000ee20000300800 */
[----:B----4-:R-:W-:-:S03]  /*13bb0*/  @P0 IMAD.MOV.U32 R10, RZ, RZ, R12 ;  /* 0x000000ffff0a0224 */ /* 0x010fc600078e000c */
[----:B------:R0:W-:Y:S02]  /*13bc0*/  STL [R1+0x3ac], R11 ;  /* 0x0003ac0b01007387 */ /* 0x0001e40000100800 */
[----:B0-----:R-:W-:-:S05]  /*13bd0*/  @P0 IMAD.MOV.U32 R11, RZ, RZ, R7 ;  /* 0x000000ffff0b0224 */ /* 0x001fca00078e0007 */
[----:B------:R0:W4:Y:S01]  /*13be0*/  @P0 LDG.E.U8 R83, desc[UR22][R10.64] ;  /* 0x000000160a530981 */ /* 0x000122000c1e1100 */
[----:B------:R-:W-:Y:S01]  /*13bf0*/  ISETP.GT.U32.AND P1, PT, R3, R27, PT ;  /* 0x0000001b0300720c */ /* 0x000fe20003f24070 */
[----:B------:R-:W-:Y:S01]  /*13c00*/  IMAD.MOV.U32 R6, RZ, RZ, R28 ;  /* 0x000000ffff067224 */ /* 0x000fe200078e001c */
[----:B------:R-:W-:-:S03]  /*13c10*/  SEL R9, R38, R9, !P6 ;  /* 0x0000000926097207 */ /* 0x000fc60007000000 */
[----:B------:R-:W-:Y:S02]  /*13c20*/  @!P2 IMAD.MOV R6, RZ, RZ, -R6 ;  /* 0x000000ffff06a224 */ /* 0x000fe400078e0a06 */
[----:B------:R-:W-:Y:S01]  /*13c30*/  IMAD R9, R9, UR9, RZ ;  /* 0x0000000909097c24 */ /* 0x000fe2000f8e02ff */
[----:B------:R-:W-:Y:S05]  /*13c40*/  STL [R1+0xe7c], R85 ;  /* 0x000e7c5501007387 */ /* 0x000fea0000100800 */
[----:B------:R-:W-:Y:S01]  /*13c50*/  @!P1 IMAD.IADD R27, R27, 0x1, -R3 ;  /* 0x000000011b1b9824 */ /* 0x000fe200078e0a03 */
[----:B------:R-:W-:Y:S04]  /*13c60*/  STL [R1+0x3c8], R12 ;  /* 0x0003c80c01007387 */ /* 0x000fe80000100800 */
[----:B------:R-:W-:Y:S04]  /*13c70*/  STL [R1+0xe80], R84 ;  /* 0x000e805401007387 */ /* 0x000fe80000100800 */
[----:B------:R1:W-:Y:S01]  /*13c80*/  STL [R1+0x3c4], R7 ;  /* 0x0003c40701007387 */ /* 0x0003e20000100800 */
[----:B------:R-:W-:-:S03]  /*13c90*/  PRMT R79, RZ, 0x7610, R79 ;  /* 0x00007610ff4f7816 */ /* 0x000fc6000000004f */
[----:B------:R-:W4:Y:S01]  /*13ca0*/  LDL.LU R28, [R1+0x37c] ;  /* 0x00037c00011c7983 */ /* 0x000f220000300800 */
[----:B-1----:R-:W-:Y:S01]  /*13cb0*/  SEL R7, R38, R6, !P6 ;  /* 0x0000000626077207 */ /* 0x002fe20007000000 */
[----:B------:R-:W-:-:S04]  /*13cc0*/  IMAD.MOV.U32 R6, RZ, RZ, R25 ;  /* 0x000000ffff067224 */ /* 0x000fc800078e0019 */
[----:B------:R-:W-:Y:S01]  /*13cd0*/  IMAD R7, R7, UR9, RZ ;  /* 0x0000000907077c24 */ /* 0x000fe2000f8e02ff */
[----:B------:R-:W-:Y:S02]  /*13ce0*/  PRMT R78, RZ, 0x7610, R78 ;  /* 0x00007610ff4e7816 */ /* 0x000fe4000000004e */
[----:B--2---:R-:W-:-:S13]  /*13cf0*/  ISETP.GE.AND P3, PT, R31, RZ, PT ;  /* 0x000000ff1f00720c */ /* 0x004fda0003f66270 */
[----:B------:R-:W-:Y:S01]  /*13d00*/  @!P3 IMAD.MOV R6, RZ, RZ, -R6 ;  /* 0x000000ffff06b224 */ /* 0x000fe200078e0a06 */
[----:B------:R-:W-:-:S04]  /*13d10*/  IADD3 R8, P3, PT, R9, R2, RZ ;  /* 0x0000000209087210 */ /* 0x000fc80007f7e0ff */
[----:B------:R-:W-:-:S05]  /*13d20*/  LEA.HI.X.SX32 R14, R9, R0, 0x1, P3 ;  /* 0x00000000090e7211 */ /* 0x000fca00018f0eff */
[----:B------:R-:W-:-:S05]  /*13d30*/  @P0 IMAD.MOV.U32 R9, RZ, RZ, R14 ;  /* 0x000000ffff090224 */ /* 0x000fca00078e000e */
[----:B------:R1:W2:Y:S01]  /*13d40*/  @P0 LDG.E.U8 R79, desc[UR22][R8.64] ;  /* 0x00000016084f0981 */ /* 0x0002a2000c1e1100 */
[----:B---3--:R-:W-:-:S13]  /*13d50*/  ISETP.GT.U32.AND P1, PT, R3, R26, PT ;  /* 0x0000001a0300720c */ /* 0x008fda0003f24070 */
[----:B------:R-:W-:Y:S01]  /*13d60*/  @!P1 IMAD.IADD R26, R26, 0x1, -R3 ;  /* 0x000000011a1a9824 */ /* 0x000fe200078e0a03 */
[----:B0-----:R-:W-:-:S04]  /*13d70*/  IADD3 R10, P1, PT, R7, R2, RZ ;  /* 0x00000002070a7210 */ /* 0x001fc80007f3e0ff */
[----:B------:R-:W-:-:S05]  /*13d80*/  LEA.HI.X.SX32 R11, R7, R0, 0x1, P1 ;  /* 0x00000000070b7211 */ /* 0x000fca00008f0eff */
[----:B-1----:R-:W-:Y:S01]  /*13d90*/  @P0 IMAD.MOV.U32 R9, RZ, RZ, R11 ;  /* 0x000000ffff090224 */ /* 0x002fe200078e000b */
[----:B----4-:R-:W-:Y:S04]  /*13da0*/  STL [R1+0xe84], R83 ;  /* 0x000e845301007387 */ /* 0x010fe80000100800 */
[----:B------:R-:W3:Y:S04]  /*13db0*/  LDL R19, [R1+0x8c] ;  /* 0x00008c0001137983 */ /* 0x000ee80000100800 */
[----:B------:R-:W4:Y:S04]  /*13dc0*/  LDL R21, [R1+0x90] ;  /* 0x0000900001157983 */ /* 0x000f280000100800 */
[----:B------:R-:W4:Y:S04]  /*13dd0*/  LDL R22, [R1+0xac] ;  /* 0x0000ac0001167983 */ /* 0x000f280000100800 */
[----:B------:R-:W4:Y:S04]  /*13de0*/  LDL R23, [R1+0x988] ;  /* 0x0009880001177983 */ /* 0x000f280000100800 */
[----:B------:R-:W4:Y:S04]  /*13df0*/  LDL R24, [R1+0xd8c] ;  /* 0x000d8c0001187983 */ /* 0x000f280000100800 */
[----:B------:R-:W4:Y:S04]  /*13e00*/  LDL R20, [R1+0xb8] ;  /* 0x0000b80001147983 */ /* 0x000f280000100800 */
[----:B------:R-:W4:Y:S04]  /*13e10*/  LDL R25, [R1+0x978] ;  /* 0x0009780001197983 */ /* 0x000f280000100800 */
[----:B------:R0:W-:Y:S02]  /*13e20*/  STL [R1+0x3e8], R8 ;  /* 0x0003e80801007387 */ /* 0x0001e40000100800 */
[----:B0-----:R-:W-:-:S05]  /*13e30*/  @P0 IMAD.MOV.U32 R8, RZ, RZ, R10 ;  /* 0x000000ffff080224 */ /* 0x001fca00078e000a */
[----:B------:R3:W4:Y:S01]  /*13e40*/  @P0 LDG.E.U8 R78, desc[UR22][R8.64] ;  /* 0x00000016084e0981 */ /* 0x000722000c1e1100 */
[----:B------:R-:W0:Y:S01]  /*13e50*/  S2R R12, SR_TID.X ;  /* 0x00000000000c7919 */ /* 0x000e220000002100 */
[----:B------:R-:W-:Y:S02]  /*13e60*/  PLOP3.LUT P3, PT, PT, PT, UP1, 0x80, 0x8 ;  /* 0x000000000008781c */ /* 0x000fe40003f6f018 */
[----:B------:R-:W-:Y:S02]  /*13e70*/  PRMT R75, RZ, 0x7610, R75 ;  /* 0x00007610ff4b7816 */ /* 0x000fe4000000004b */
[----:B------:R-:W-:Y:S02]  /*13e80*/  PRMT R74, RZ, 0x7610, R74 ;  /* 0x00007610ff4a7816 */ /* 0x000fe4000000004a */
[----:B0-----:R-:W-:-:S04]  /*13e90*/  SHF.R.U32.HI R31, RZ, 0x6, R12 ;  /* 0x00000006ff1f7819 */ /* 0x001fc8000001160c */
[----:B------:R-:W-:-:S04]  /*13ea0*/  SGXT.U32 R31, R31, 0x1 ;  /* 0x000000011f1f781a */ /* 0x000fc80000000000 */
[----:B------:R-:W-:-:S04]  /*13eb0*/  LOP3.LUT R15, R31, 0x8, RZ, 0xfc, !PT ;  /* 0x000000081f0f7812 */ /* 0x000fc800078efcff */
[----:B------:R-:W-:Y:S01]  /*13ec0*/  ISETP.LT.AND P3, PT, R15, UR13, P3 ;  /* 0x0000000d0f007c0c */ /* 0x000fe20009f61270 */
[----:B------:R-:W-:Y:S04]  /*13ed0*/  STL [R1+0x408], R10 ;  /* 0x0004080a01007387 */ /* 0x000fe80000100800 */
[----:B------:R-:W-:Y:S04]  /*13ee0*/  STL [R1+0x3e4], R14 ;  /* 0x0003e40e01007387 */ /* 0x000fe80000100800 */
[----:B------:R0:W-:Y:S01]  /*13ef0*/  STL [R1+0x404], R11 ;  /* 0x0004040b01007387 */ /* 0x0001e20000100800 */
[----:B------:R-:W-:Y:S01]  /*13f00*/  SEL R7, R38, R6, !P6 ;  /* 0x0000000626077207 */ /* 0x000fe20007000000 */
[----:B------:R-:W-:Y:S01]  /*13f10*/  IMAD.MOV.U32 R6, RZ, RZ, R32 ;  /* 0x000000ffff067224 */ /* 0x000fe200078e0020 */
[----:B------:R-:W-:-:S02]  /*13f20*/  LOP3.LUT R13, R31, 0x10, RZ, 0xfc, !PT ;  /* 0x000000101f0d7812 */ /* 0x000fc400078efcff */
[----:B------:R-:W-:-:S04]  /*13f30*/  PLOP3.LUT P1, PT, PT, PT, UP1, 0x80, 0x8 ;  /* 0x000000000008781c */ /* 0x000fc80003f2f018 */
[----:B------:R-:W-:Y:S01]  /*13f40*/  ISETP.LT.AND P1, PT, R13, UR13, P1 ;  /* 0x0000000d0d007c0c */ /* 0x000fe20008f21270 */
[----:B--2---:R-:W-:Y:S01]  /*13f50*/  STL [R1+0xe88], R79 ;  /* 0x000e884f01007387 */ /* 0x004fe20000100800 */
[----:B---3--:R-:W-:Y:S02]  /*13f60*/  @P4 IMAD.MOV.U32 R9, RZ, RZ, R19 ;  /* 0x000000ffff094224 */ /* 0x008fe400078e0013 */
[----:B----4-:R-:W-:-:S05]  /*13f70*/  @P4 IMAD.MOV.U32 R8, RZ, RZ, R21 ;  /* 0x000000ffff084224 */ /* 0x010fca00078e0015 */
[----:B------:R1:W2:Y:S02]  /*13f80*/  @P4 LDG.E.U8 R75, desc[UR22][R8.64] ;  /* 0x00000016084b4981 */ /* 0x0002a4000c1e1100 */
[----:B-1----:R-:W-:Y:S02]  /*13f90*/  @P3 IMAD.MOV.U32 R8, RZ, RZ, R23 ;  /* 0x000000ffff083224 */ /* 0x002fe400078e0017 */
[----:B------:R-:W-:-:S05]  /*13fa0*/  @P3 IMAD.MOV.U32 R9, RZ, RZ, R22 ;  /* 0x000000ffff093224 */ /* 0x000fca00078e0016 */
[----:B------:R1:W3:Y:S01]  /*13fb0*/  @P3 LDG.E.U8 R74, desc[UR22][R8.64] ;  /* 0x00000016084a3981 */ /* 0x0002e2000c1e1100 */
[----:B------:R-:W-:-:S03]  /*13fc0*/  ISETP.GE.AND P3, PT, R24, RZ, PT ;  /* 0x000000ff1800720c */ /* 0x000fc60003f66270 */
[----:B------:R-:W-:Y:S04]  /*13fd0*/  STL [R1+0xe8c], R78 ;  /* 0x000e8c4e01007387 */ /* 0x000fe80000100800 */
[----:B------:R-:W4:Y:S04]  /*13fe0*/  LDL.LU R24, [R1+0x364] ;  /* 0x0003640001187983 */ /* 0x000f280000300800 */
[----:B------:R-:W2:Y:S04]  /*13ff0*/  LDL R30, [R1+0xc8] ;  /* 0x0000c800011e7983 */ /* 0x000ea80000100800 */
[----:B------:R-:W3:Y:S04]  /*14000*/  LDL R18, [R1+0x964] ;  /* 0x0009640001127983 */ /* 0x000ee80000100800 */
[----:B------:R-:W4:Y:S04]  /*14010*/  LDL R19, [R1+0x8e8] ;  /* 0x0008e80001137983 */ /* 0x000f280000100800 */
[----:B------:R-:W4:Y:S04]  /*14020*/  LDL R21, [R1+0x8ec] ;  /* 0x0008ec0001157983 */ /* 0x000f280000100800 */
[----:B------:R-:W4:Y:S04]  /*14030*/  LDL R22, [R1+0x908] ;  /* 0x0009080001167983 */ /* 0x000f280000100800 */
[----:B------:R-:W4:Y:S04]  /*14040*/  LDL R23, [R1+0x90c] ;  /* 0x00090c0001177983 */ /* 0x000f280000100800 */
[----:B------:R-:W4:Y:S01]  /*14050*/  LDL R32, [R1+0xd1c] ;  /* 0x000d1c0001207983 */ /* 0x000f220000100800 */
[----:B-1----:R-:W-:-:S03]  /*14060*/  @P1 IMAD.MOV.U32 R9, RZ, RZ, R20 ;  /* 0x000000ffff091224 */ /* 0x002fc600078e0014 */
[----:B------:R-:W4:Y:S01]  /*14070*/  LDL R20, [R1+0x928] ;  /* 0x0009280001147983 */ /* 0x000f220000100800 */
[----:B------:R-:W-:-:S03]  /*14080*/  @P1 IMAD.MOV.U32 R8, RZ, RZ, R25 ;  /* 0x000000ffff081224 */ /* 0x000fc600078e0019 */
[----:B------:R-:W4:Y:S01]  /*14090*/  LDL R25, [R1+0x92c] ;  /* 0x00092c0001197983 */ /* 0x000f220000100800 */
[----:B------:R-:W-:-:S13]  /*140a0*/  ISETP.GT.U32.AND P2, PT, R3, R29, PT ;  /* 0x0000001d0300720c */ /* 0x000fda0003f44070 */
[----:B------:R-:W-:Y:S01]  /*140b0*/  @!P2 IMAD.IADD R29, R29, 0x1, -R3 ;  /* 0x000000011d1da824 */ /* 0x000fe200078e0a03 */
[C---:B------:R-:W-:Y:S02]  /*140c0*/  ISETP.GT.U32.AND P2, PT, R3.reuse, R80, PT ;  /* 0x000000500300720c */ /* 0x040fe40003f44070 */
[----:B------:R-:W-:-:S11]  /*140d0*/  ISETP.GT.U32.AND P4, PT, R3, R27, PT ;  /* 0x0000001b0300720c */ /* 0x000fd60003f84070 */
[----:B------:R-:W-:Y:S01]  /*140e0*/  @!P2 IMAD.IADD R80, R80, 0x1, -R3 ;  /* 0x000000015050a824 */ /* 0x000fe200078e0a03 */
[----:B------:R-:W-:Y:S02]  /*140f0*/  ISETP.GT.U32.AND P2, PT, R3, R28, PT ;  /* 0x0000001c0300720c */ /* 0x000fe40003f44070 */
[----:B------:R-:W-:Y:S01]  /*14100*/  PRMT R73, RZ, 0x7610, R73 ;  /* 0x00007610ff497816 */ /* 0x000fe20000000049 */
[----:B------:R-:W-:Y:S01]  /*14110*/  IMAD R7, R7, UR9, RZ ;  /* 0x0000000907077c24 */ /* 0x000fe2000f8e02ff */
[----:B0-----:R-:W-:-:S04]  /*14120*/  LOP3.LUT R11, R31, 0x18, RZ, 0xfc, !PT ;  /* 0x000000181f0b7812 */ /* 0x001fc800078efcff */
[----:B------:R0:W4:Y:S05]  /*14130*/  @P1 LDG.E.U8 R73, desc[UR22][R8.64] ;  /* 0x0000001608491981 */ /* 0x00012a000c1e1100 */
[--C-:B------:R-:W-:Y:S01]  /*14140*/  @!P2 IMAD.IADD R28, R28, 0x1, -R3.reuse ;  /* 0x000000011c1ca824 */ /* 0x100fe200078e0a03 */
[----:B------:R-:W-:Y:S01]  /*14150*/  PLOP3.LUT P2, PT, PT, PT, UP1, 0x80, 0x8 ;  /* 0x000000000008781c */ /* 0x000fe20003f4f018 */
[----:B------:R-:W-:Y:S01]  /*14160*/  @!P4 IMAD.IADD R27, R27, 0x1, -R3 ;  /* 0x000000011b1bc824 */ /* 0x000fe200078e0a03 */
[----:B0-----:R-:W-:Y:S01]  /*14170*/  IADD3 R8, P1, PT, R7, R2, RZ ;  /* 0x0000000207087210 */ /* 0x001fe20007f3e0ff */
[----:B------:R-:W-:Y:S01]  /*14180*/  @!P3 IMAD.MOV R6, RZ, RZ, -R6 ;  /* 0x000000ffff06b224 */ /* 0x000fe200078e0a06 */
[----:B------:R-:W-:-:S02]  /*14190*/  ISETP.LT.AND P2, PT, R11, UR13, P2 ;  /* 0x0000000d0b007c0c */ /* 0x000fc40009741270 */
[C---:B------:R-:W-:Y:S02]  /*141a0*/  LOP3.LUT R10, R31.reuse, 0x20, RZ, 0xfc, !PT ;  /* 0x000000201f0a7812 */ /* 0x040fe400078efcff */
[----:B------:R-:W-:Y:S02]  /*141b0*/  PLOP3.LUT P4, PT, PT, PT, UP1, 0x80, 0x8 ;  /* 0x000000000008781c */ /* 0x000fe40003f8f018 */
[----:B------:R-:W-:Y:S02]  /*141c0*/  LOP3.LUT R9, R31, 0x28, RZ, 0xfc, !PT ;  /* 0x000000281f097812 */ /* 0x000fe400078efcff */
[----:B------:R-:W-:Y:S02]  /*141d0*/  PLOP3.LUT P3, PT, PT, PT, UP1, 0x80, 0x8 ;  /* 0x000000000008781c */ /* 0x000fe40003f6f018 */
[----:B------:R-:W-:Y:S02]  /*141e0*/  LEA.HI.X.SX32 R7, R7, R0, 0x1, P1 ;  /* 0x0000000007077211 */ /* 0x000fe400008f0eff */
[----:B------:R-:W-:-:S02]  /*141f0*/  ISETP.LT.AND P4, PT, R10, UR13, P4 ;  /* 0x0000000d0a007c0c */ /* 0x000fc4000a781270 */
[----:B------:R-:W-:Y:S02]  /*14200*/  PRMT R77, RZ, 0x7610, R77 ;  /* 0x00007610ff4d7816 */ /* 0x000fe4000000004d */
[----:B------:R-:W-:Y:S01]  /*14210*/  ISETP.LT.AND P3, PT, R9, UR13, P3 ;  /* 0x0000000d09007c0c */ /* 0x000fe20009f61270 */
[----:B------:R-:W-:Y:S01]  /*14220*/  @P0 IMAD.MOV.U32 R9, RZ, RZ, R7 ;  /* 0x000000ffff090224 */ /* 0x000fe200078e0007 */
[----:B------:R-:W-:Y:S01]  /*14230*/  PRMT R72, RZ, 0x7610, R72 ;  /* 0x00007610ff487816 */ /* 0x000fe20000000048 */
[----:B------:R-:W-:Y:S04]  /*14240*/  STL [R1+0x428], R8 ;  /* 0x0004280801007387 */ /* 0x000fe80000100800 */
[----:B------:R2:W4:Y:S01]  /*14250*/  @P0 LDG.E.U8 R77, desc[UR22][R8.64] ;  /* 0x00000016084d0981 */ /* 0x000522000c1e1100 */
[----:B------:R-:W-:-:S02]  /*14260*/  PRMT R66, RZ, 0x7610, R66 ;  /* 0x00007610ff427816 */ /* 0x000fc40000000042 */
[----:B------:R-:W-:Y:S01]  /*14270*/  PRMT R65, RZ, 0x7610, R65 ;  /* 0x00007610ff417816 */ /* 0x000fe20000000041 */
[----:B------:R0:W-:Y:S01]  /*14280*/  STL [R1+0x424], R7 ;  /* 0x0004240701007387 */ /* 0x0001e20000100800 */
[----:B------:R-:W-:Y:S02]  /*14290*/  LOP3.LUT R10, R31, 0x30, RZ, 0xfc, !PT ;  /* 0x000000301f0a7812 */ /* 0x000fe400078efcff */
[----:B------:R-:W-:-:S04]  /*142a0*/  PLOP3.LUT P1, PT, PT, PT, UP1, 0x80, 0x8 ;  /* 0x000000000008781c */ /* 0x000fc80003f2f018 */
[----:B------:R-:W-:Y:S02]  /*142b0*/  ISETP.LT.AND P1, PT, R10, UR13, P1 ;  /* 0x0000000d0a007c0c */ /* 0x000fe40008f21270 */
[----:B0-----:R-:W-:Y:S01]  /*142c0*/  SEL R7, R38, R6, !P6 ;  /* 0x0000000626077207 */ /* 0x001fe20007000000 */
[----:B------:R-:W-:Y:S02]  /*142d0*/  IMAD.MOV.U32 R6, RZ, RZ, R27 ;  /* 0x000000ffff067224 */ /* 0x000fe400078e001b */
[----:B--2---:R-:W-:Y:S02]  /*142e0*/  @P2 IMAD.MOV.U32 R9, RZ, RZ, R30 ;  /* 0x000000ffff092224 */ /* 0x004fe400078e001e */
[----:B---3--:R-:W-:-:S05]  /*142f0*/  @P2 IMAD.MOV.U32 R8, RZ, RZ, R18 ;  /* 0x000000ffff082224 */ /* 0x008fca00078e0012 */
[----:B------:R4:W2:Y:S02]  /*14300*/  @P2 LDG.E.U8 R72, desc[UR22][R8.64] ;  /* 0x0000001608482981 */ /* 0x0008a4000c1e1100 */
[----:B----4-:R-:W-:Y:S02]  /*14310*/  @P4 IMAD.MOV.U32 R8, RZ, RZ, R21 ;  /* 0x000000ffff084224 */ /* 0x010fe400078e0015 */
[----:B------:R-:W-:-:S05]  /*14320*/  @P4 IMAD.MOV.U32 R9, RZ, RZ, R19 ;  /* 0x000000ffff094224 */ /* 0x000fca00078e0013 */
[----:B------:R0:W3:Y:S02]  /*14330*/  @P4 LDG.E.U8 R66, desc[UR22][R8.64] ;  /* 0x0000001608424981 */ /* 0x0000e4000c1e1100 */
[----:B0-----:R-:W-:Y:S02]  /*14340*/  @P3 IMAD.MOV.U32 R8, RZ, RZ, R23 ;  /* 0x000000ffff083224 */ /* 0x001fe400078e0017 */
[----:B------:R-:W-:-:S05]  /*14350*/  @P3 IMAD.MOV.U32 R9, RZ, RZ, R22 ;  /* 0x000000ffff093224 */ /* 0x000fca00078e0016 */
[----:B------:R0:W4:Y:S01]  /*14360*/  @P3 LDG.E.U8 R65, desc[UR22][R8.64] ;  /* 0x0000001608413981 */ /* 0x000122000c1e1100 */
[----:B------:R-:W-:-:S03]  /*14370*/  ISETP.GE.AND P3, PT, R32, RZ, PT ;  /* 0x000000ff2000720c */ /* 0x000fc60003f66270 */
[----:B------:R-:W2:Y:S04]  /*14380*/  LDL.LU R32, [R1+0x34c] ;  /* 0x00034c0001207983 */ /* 0x000ea80000300800 */
[----:B------:R-:W2:Y:S04]  /*14390*/  LDL R30, [R1+0x948] ;  /* 0x00094800011e7983 */ /* 0x000ea80000100800 */
[----:B------:R-:W3:Y:S04]  /*143a0*/  LDL R18, [R1+0x94c] ;  /* 0x00094c0001127983 */ /* 0x000ee80000100800 */
[----:B------:R-:W4:Y:S04]  /*143b0*/  LDL R19, [R1+0x94] ;  /* 0x0000940001137983 */ /* 0x000f280000100800 */
[----:B------:R-:W4:Y:S04]  /*143c0*/  LDL R21, [R1+0x98] ;  /* 0x0000980001157983 */ /* 0x000f280000100800 */
[----:B------:R-:W4:Y:S04]  /*143d0*/  LDL R22, [R1+0xb0] ;  /* 0x0000b00001167983 */ /* 0x000f280000100800 */
[----:B------:R-:W4:Y:S01]  /*143e0*/  LDL R23, [R1+0x984] ;  /* 0x0009840001177983 */ /* 0x000f220000100800 */
[----:B0-----:R-:W-:-:S03]  /*143f0*/  @P1 IMAD.MOV.U32 R9, RZ, RZ, R20 ;  /* 0x000000ffff091224 */ /* 0x001fc600078e0014 */
[----:B------:R-:W4:Y:S01]  /*14400*/  LDL R20, [R1+0xcec] ;  /* 0x000cec0001147983 */ /* 0x000f220000100800 */
[----:B------:R-:W-:-:S03]  /*14410*/  @P1 IMAD.MOV.U32 R8, RZ, RZ, R25 ;  /* 0x000000ffff081224 */ /* 0x000fc600078e0019 */
[----:B------:R-:W4:Y:S04]  /*14420*/  LDL R25, [R1+0xbc] ;  /* 0x0000bc0001197983 */ /* 0x000f280000100800 */
[----:B------:R-:W4:Y:S01]  /*14430*/  LDL R27, [R1+0x970] ;  /* 0x00097000011b7983 */ /* 0x000f220000100800 */
[C---:B------:R-:W-:Y:S02]  /*14440*/  ISETP.GT.U32.AND P2, PT, R3.reuse, R24, PT ;  /* 0x000000180300720c */ /* 0x040fe40003f44070 */
[----:B------:R-:W-:Y:S02]  /*14450*/  ISETP.GT.U32.AND P4, PT, R3, R29, PT ;  /* 0x0000001d0300720c */ /* 0x000fe40003f84070 */
[----:B------:R-:W-:Y:S01]  /*14460*/  PRMT R64, RZ, 0x7610, R64 ;  /* 0x00007610ff407816 */ /* 0x000fe20000000040 */
[----:B------:R-:W-:Y:S01]  /*14470*/  IMAD R7, R7, UR9, RZ ;  /* 0x0000000907077c24 */ /* 0x000fe2000f8e02ff */
[----:B------:R-:W-:-:S04]  /*14480*/  LOP3.LUT R11, R31, 0x38, RZ, 0xfc, !PT ;  /* 0x000000381f0b7812 */ /* 0x000fc800078efcff */
[----:B------:R0:W4:Y:S03]  /*14490*/  @P1 LDG.E.U8 R64, desc[UR22][R8.64] ;  /* 0x0000001608401981 */ /* 0x000126000c1e1100 */
[--C-:B------:R-:W-:Y:S01]  /*144a0*/  @!P2 IMAD.IADD R24, R24, 0x1, -R3.reuse ;  /* 0x000000011818a824 */ /* 0x100fe200078e0a03 */
[----:B------:R-:W-:Y:S01]  /*144b0*/  PLOP3.LUT P2, PT, PT, PT, UP1, 0x80, 0x8 ;  /* 0x000000000008781c */ /* 0x000fe20003f4f018 */
[----:B------:R-:W-:Y:S01]  /*144c0*/  @!P4 IMAD.IADD R29, R29, 0x1, -R3 ;  /* 0x000000011d1dc824 */ /* 0x000fe200078e0a03 */
[----:B------:R-:W-:Y:S01]  /*144d0*/  LOP3.LUT R10, R31, 0x2, RZ, 0xfc, !PT ;  /* 0x000000021f0a7812 */ /* 0x000fe200078efcff */
[----:B------:R-:W-:Y:S01]  /*144e0*/  @!P3 IMAD.MOV R6, RZ, RZ, -R6 ;  /* 0x000000ffff06b224 */ /* 0x000fe200078e0a06 */
[----:B------:R-:W-:Y:S02]  /*144f0*/  ISETP.LT.AND P2, PT, R11, UR13, P2 ;  /* 0x0000000d0b007c0c */ /* 0x000fe40009741270 */
[----:B0-----:R-:W-:-:S02]  /*14500*/  IADD3 R8, P1, PT, R7, R2, RZ ;  /* 0x0000000207087210 */ /* 0x001fc40007f3e0ff */
[----:B------:R-:W-:Y:S02]  /*14510*/  PLOP3.LUT P4, PT, PT, PT, UP1, 0x80, 0x8 ;  /* 0x000000000008781c */ /* 0x000fe40003f8f018 */
[----:B------:R-:W-:Y:S02]  /*14520*/  LOP3.LUT R9, R31, 0xa, RZ, 0xfc, !PT ;  /* 0x0000000a1f097812 */ /* 0x000fe400078efcff */
[----:B------:R-:W-:Y:S02]  /*14530*/  PLOP3.LUT P3, PT, PT, PT, UP1, 0x80, 0x8 ;  /* 0x000000000008781c */ /* 0x000fe40003f6f018 */
[----:B------:R-:W-:Y:S02]  /*14540*/  LEA.HI.X.SX32 R7, R7, R0, 0x1, P1 ;  /* 0x0000000007077211 */ /* 0x000fe400008f0eff */
[----:B------:R-:W-:Y:S02]  /*14550*/  ISETP.LT.AND P4, PT, R10, UR13, P4 ;  /* 0x0000000d0a007c0c */ /* 0x000fe4000a781270 */
[----:B------:R-:W-:-:S02]  /*14560*/  PRMT R76, RZ, 0x7610, R76 ;  /* 0x00007610ff4c7816 */ /* 0x000fc4000000004c */
[----:B------:R-:W-:Y:S01]  /*14570*/  ISETP.LT.AND P3, PT, R9, UR13, P3 ;  /* 0x0000000d09007c0c */ /* 0x000fe20009f61270 */
[----:B------:R-:W-:Y:S01]  /*14580*/  @P0 IMAD.MOV.U32 R9, RZ, RZ, R7 ;  /* 0x000000ffff090224 */ /* 0x000fe200078e0007 */
[----:B------:R-:W-:Y:S01]  /*14590*/  PRMT R63, RZ, 0x7610, R63 ;  /* 0x00007610ff3f7816 */ /* 0x000fe2000000003f */
[----:B------:R-:W-:Y:S04]  /*145a0*/  STL [R1+0x448], R8 ;  /* 0x0004480801007387 */ /* 0x000fe80000100800 */
[----:B------:R2:W4:Y:S01]  /*145b0*/  @P0 LDG.E.U8 R76, desc[UR22][R8.64] ;  /* 0x00000016084c0981 */ /* 0x000522000c1e1100 */
[----:B------:R-:W-:Y:S02]  /*145c0*/  PRMT R70, RZ, 0x7610, R70 ;  /* 0x00007610ff467816 */ /* 0x000fe40000000046 */
[----:B------:R-:W-:Y:S01]  /*145d0*/  PRMT R69, RZ, 0x7610, R69 ;  /* 0x00007610ff457816 */ /* 0x000fe20000000045 */
[----:B------:R0:W-:Y:S02]  /*145e0*/  STL [R1+0x444], R7 ;  /* 0x0004440701007387 */ /* 0x0001e40000100800 */
[----:B0-----:R-:W-:Y:S01]  /*145f0*/  SEL R7, R38, R6, !P6 ;  /* 0x0000000626077207 */ /* 0x001fe20007000000 */
[----:B------:R-:W-:Y:S01]  /*14600*/  IMAD.MOV.U32 R6, RZ, RZ, R29 ;  /* 0x000000ffff067224 */ /* 0x000fe200078e001d */
[----:B------:R-:W-:-:S02]  /*14610*/  LOP3.LUT R10, R31, 0x12, RZ, 0xfc, !PT ;  /* 0x000000121f0a7812 */ /* 0x000fc400078efcff */
[----:B------:R-:W-:-:S04]  /*14620*/  PLOP3.LUT P1, PT, PT, PT, UP1, 0x80, 0x8 ;  /* 0x000000000008781c */ /* 0x000fc80003f2f018 */
[----:B------:R-:W-:Y:S01]  /*14630*/  ISETP.LT.AND P1, PT, R10, UR13, P1 ;  /* 0x0000000d0a007c0c */ /* 0x000fe20008f21270 */
        /* <DEDUP_REMOVED lines=16> */
[----:B------:R-:W4:Y:S04]  /*14740*/  LDL R23, [R1+0x914] ;  /* 0x0009140001177983 */ /* 0x000f280000100800 */
[----:B------:R-:W4:Y:S01]  /*14750*/  LDL R29, [R1+0xc94] ;  /* 0x000c9400011d7983 */ /* 0x000f220000100800 */
[----:B0-----:R-:W-:-:S02]  /*14760*/  @P1 IMAD.MOV.U32 R8, RZ, RZ, R27 ;  /* 0x000000ffff081224 */ /* 0x001fc400078e001b */
[----:B------:R-:W-:Y:S01]  /*14770*/  @P1 IMAD.MOV.U32 R9, RZ, RZ, R25 ;  /* 0x000000ffff091224 */ /* 0x000fe200078e0019 */
[----:B------:R-:W4:Y:S04]  /*14780*/  LDL R27, [R1+0x934] ;  /* 0x00093400011b7983 */ /* 0x000f280000100800 */
[----:B------:R-:W4:Y:S01]  /*14790*/  LDL R25, [R1+0x930] ;  /* 0x0009300001197983 */ /* 0x000f220000100800 */
[C---:B------:R-:W-:Y:S02]  /*147a0*/  ISETP.GT.U32.AND P2, PT, R3.reuse, R32, PT ;  /* 0x000000200300720c */ /* 0x040fe40003f44070 */
[----:B------:R-:W-:Y:S02]  /*147b0*/  ISETP.GT.U32.AND P4, PT, R3, R26, PT ;  /* 0x0000001a0300720c */ /* 0x000fe40003f84070 */
[----:B------:R-:W-:Y:S01]  /*147c0*/  PRMT R68, RZ, 0x7610, R68 ;  /* 0x00007610ff447816 */ /* 0x000fe20000000044 */
[----:B------:R-:W-:Y:S01]  /*147d0*/  IMAD R7, R7, UR9, RZ ;  /* 0x0000000907077c24 */ /* 0x000fe2000f8e02ff */
[----:B------:R-:W-:Y:S01]  /*147e0*/  LOP3.LUT R11, R31, 0x1a, RZ, 0xfc, !PT ;  /* 0x0000001a1f0b7812 */ /* 0x000fe200078efcff */
[----:B------:R-:W-:-:S03]  /*147f0*/  @!P3 IMAD.MOV R6, RZ, RZ, -R6 ;  /* 0x000000ffff06b224 */ /* 0x000fc600078e0a06 */
[----:B------:R0:W4:Y:S01]  /*14800*/  @P1 LDG.E.U8 R68, desc[UR22][R8.64] ;  /* 0x0000001608441981 */ /* 0x000122000c1e1100 */
[----:B------:R-:W-:Y:S02]  /*14810*/  PLOP3.LUT P1, PT, PT, PT, UP1, 0x80, 0x8 ;  /* 0x000000000008781c */ /* 0x000fe40003f2f018 */
[--C-:B------:R-:W-:Y:S02]  /*14820*/  @!P2 IMAD.IADD R32, R32, 0x1, -R3.reuse ;  /* 0x000000012020a824 */ /* 0x100fe400078e0a03 */
[----:B------:R-:W-:Y:S01]  /*14830*/  ISETP.LT.AND P1, PT, R11, UR13, P1 ;  /* 0x0000000d0b007c0c */ /* 0x000fe20008f21270 */
[----:B------:R-:W-:Y:S01]  /*14840*/  @!P4 IMAD.IADD R26, R26, 0x1, -R3 ;  /* 0x000000011a1ac824 */ /* 0x000fe200078e0a03 */
[----:B0-----:R-:W-:Y:S02]  /*14850*/  IADD3 R8, P3, PT, R7, R2, RZ ;  /* 0x0000000207087210 */ /* 0x001fe40007f7e0ff */
[----:B------:R-:W-:Y:S02]  /*14860*/  LOP3.LUT R10, R31, 0x22, RZ, 0xfc, !PT ;  /* 0x000000221f0a7812 */ /* 0x000fe400078efcff */
[----:B------:R-:W-:-:S02]  /*14870*/  PLOP3.LUT P2, PT, PT, PT, UP1, 0x80, 0x8 ;  /* 0x000000000008781c */ /* 0x000fc40003f4f018 */
[----:B------:R-:W-:Y:S02]  /*14880*/  LOP3.LUT R9, R31, 0x2a, RZ, 0xfc, !PT ;  /* 0x0000002a1f097812 */ /* 0x000fe400078efcff */
[----:B------:R-:W-:Y:S02]  /*14890*/  PLOP3.LUT P4, PT, PT, PT, UP1, 0x80, 0x8 ;  /* 0x000000000008781c */ /* 0x000fe40003f8f018 */
[----:B------:R-:W-:Y:S02]  /*148a0*/  LEA.HI.X.SX32 R7, R7, R0, 0x1, P3 ;  /* 0x0000000007077211 */ /* 0x000fe400018f0eff */
[----:B------:R-:W-:Y:S02]  /*148b0*/  ISETP.LT.AND P2, PT, R10, UR13, P2 ;  /* 0x0000000d0a007c0c */ /* 0x000fe40009741270 */
        /* <DEDUP_REMOVED lines=10> */
[----:B0-----:R-:W-:Y:S01]  /*14960*/  SEL R7, R38, R6, !P6 ;  /* 0x0000000626077207 */ /* 0x001fe20007000000 */
[----:B------:R-:W-:Y:S01]  /*14970*/  IMAD.MOV.U32 R6, RZ, RZ, R26 ;  /* 0x000000ffff067224 */ /* 0x000fe200078e001a */
        /* <DEDUP_REMOVED lines=46> */
[----:B------:R3:W-:Y:S04]  /*14c60*/  STL [R1+0x488], R8 ;  /* 0x0004880801007387 */ /* 0x0007e80000100800 */
[----:B------:R2:W4:Y:S01]  /*14c70*/  @P0 LDG.E.U8 R62, desc[UR22][R8.64] ;  /* 0x00000016083e0981 */ /* 0x000522000c1e1100 */
[----:B------:R-:W-:-:S02]  /*14c80*/  PRMT R61, RZ, 0x7610, R61 ;  /* 0x00007610ff3d7816 */ /* 0x000fc4000000003d */
[----:B------:R-:W-:Y:S01]  /*14c90*/  PRMT R60, RZ, 0x7610, R60 ;  /* 0x00007610ff3c7816 */ /* 0x000fe2000000003c */
[----:B------:R0:W-:Y:S01]  /*14ca0*/  STL [R1+0x484], R7 ;  /* 0x0004840701007387 */ /* 0x0001e20000100800 */
[----:B------:R-:W-:Y:S02]  /*14cb0*/  LOP3.LUT R10, R31, 0x14, RZ, 0xfc, !PT ;  /* 0x000000141f0a7812 */ /* 0x000fe400078efcff */
        /* <DEDUP_REMOVED lines=8> */
[----:B-1----:R-:W-:Y:S02]  /*14d40*/  @P3 IMAD.MOV.U32 R8, RZ, RZ, R23 ;  /* 0x000000ffff083224 */ /* 0x002fe400078e0017 */
        /* <DEDUP_REMOVED lines=11> */
[----:B-1----:R-:W-:-:S02]  /*14e00*/  @P4 IMAD.MOV.U32 R8, RZ, RZ, R27 ;  /* 0x000000ffff084224 */ /* 0x002fc400078e001b */
[----:B------:R-:W-:Y:S01]  /*14e10*/  @P4 IMAD.MOV.U32 R9, RZ, RZ, R25 ;  /* 0x000000ffff094224 */ /* 0x000fe200078e0019 */
[----:B------:R-:W4:Y:S04]  /*14e20*/  LDL R27, [R1+0x93c] ;  /* 0x00093c00011b7983 */ /* 0x000f280000100800 */
[----:B------:R-:W4:Y:S01]  /*14e30*/  LDL R25, [R1+0x938] ;  /* 0x0009380001197983 */ /* 0x000f220000100800 */
[C---:B------:R-:W-:Y:S02]  /*14e40*/  ISETP.GT.U32.AND P2, PT, R3.reuse, R29, PT ;  /* 0x0000001d0300720c */ /* 0x040fe40003f44070 */
[----:B------:R-:W-:Y:S02]  /*14e50*/  ISETP.GT.U32.AND P1, PT, R3, R28, PT ;  /* 0x0000001c0300720c */ /* 0x000fe40003f24070 */
[----:B0-----:R-:W-:-:S02]  /*14e60*/  SEL R7, R38, R6, !P6 ;  /* 0x0000000626077207 */ /* 0x001fc40007000000 */
[----:B------:R-:W-:-:S03]  /*14e70*/  PRMT R59, RZ, 0x7610, R59 ;  /* 0x00007610ff3b7816 */ /* 0x000fc6000000003b */
[----:B------:R-:W-:Y:S01]  /*14e80*/  IMAD R7, R7, UR9, RZ ;  /* 0x0000000907077c24 */ /* 0x000fe2000f8e02ff */
[----:B------:R-:W-:Y:S01]  /*14e90*/  LOP3.LUT R11, R31, 0x1c, RZ, 0xfc, !PT ;  /* 0x0000001c1f0b7812 */ /* 0x000fe200078efcff */
[----:B------:R-:W-:Y:S01]  /*14ea0*/  IMAD.MOV.U32 R6, RZ, RZ, R80 ;  /* 0x000000ffff067224 */ /* 0x000fe200078e0050 */
[----:B------:R0:W4:Y:S01]  /*14eb0*/  @P4 LDG.E.U8 R59, desc[UR22][R8.64] ;  /* 0x00000016083b4981 */ /* 0x000122000c1e1100 */
        /* <DEDUP_REMOVED lines=19> */
[----:B------:R-:W-:Y:S01]  /*14ff0*/  LOP3.LUT R10, R31, 0x34, RZ, 0xfc, !PT ;  /* 0x000000341f0a7812 */ /* 0x000fe200078efcff */
[----:B------:R0:W-:Y:S01]  /*15000*/  STL [R1+0x4a4], R7 ;  /* 0x0004a40701007387 */ /* 0x0001e20000100800 */
[----:B------:R-:W-:-:S02]  /*15010*/  PLOP3.LUT P4, PT, PT, PT, UP1, 0x80, 0x8 ;  /* 0x000000000008781c */ /* 0x000fc40003f8f018 */
[----:B------:R-:W-:Y:S02]  /*15020*/  PRMT R47, RZ, 0x7610, R47 ;  /* 0x00007610ff2f7816 */ /* 0x000fe4000000002f */
[----:B------:R-:W-:Y:S02]  /*15030*/  ISETP.LT.AND P4, PT, R10, UR13, P4 ;  /* 0x0000000d0a007c0c */ /* 0x000fe4000a781270 */
[----:B0-----:R-:W-:Y:S01]  /*15040*/  SEL R7, R38, R6, !P6 ;  /* 0x0000000626077207 */ /* 0x001fe20007000000 */
[----:B------:R-:W-:Y:S02]  /*15050*/  IMAD.MOV.U32 R6, RZ, RZ, R28 ;  /* 0x000000ffff067224 */ /* 0x000fe400078e001c */
[----:B------:R-:W4:Y:S01]  /*15060*/  LDL R28, [R1+0xcf4] ;  /* 0x000cf400011c7983 */ /* 0x000f220000100800 */
[----:B--2---:R-:W-:-:S03]  /*15070*/  @P2 IMAD.MOV.U32 R9, RZ, RZ, R92 ;  /* 0x000000ffff092224 */ /* 0x004fc600078e005c */
[----:B------:R-:W2:Y:S01]  /*15080*/  LDL R92, [R1+0x8d0] ;  /* 0x0008d000015c7983 */ /* 0x000ea20000100800 */
[----:B---3--:R-:W-:-:S03]  /*15090*/  @P2 IMAD.MOV.U32 R8, RZ, RZ, R30 ;  /* 0x000000ffff082224 */ /* 0x008fc600078e001e */
[----:B------:R-:W3:Y:S04]  /*150a0*/  LDL R30, [R1+0x958] ;  /* 0x00095800011e7983 */ /* 0x000ee80000100800 */
[----:B------:R4:W3:Y:S02]  /*150b0*/  @P2 LDG.E.U8 R58, desc[UR22][R8.64] ;  /* 0x00000016083a2981 */ /* 0x0008e4000c1e1100 */
[----:B----4-:R-:W-:Y:S02]  /*150c0*/  @P1 IMAD.MOV.U32 R8, RZ, RZ, R19 ;  /* 0x000000ffff081224 */ /* 0x010fe400078e0013 */
[----:B------:R-:W-:Y:S01]  /*150d0*/  @P1 IMAD.MOV.U32 R9, RZ, RZ, R18 ;  /* 0x000000ffff091224 */ /* 0x000fe200078e0012 */
[----:B------:R-:W4:Y:S04]  /*150e0*/  LDL R19, [R1+0xa4] ;  /* 0x0000a40001137983 */ /* 0x000f280000100800 */
[----:B------:R0:W4:Y:S04]  /*150f0*/  @P1 LDG.E.U8 R48, desc[UR22][R8.64] ;  /* 0x0000001608301981 */ /* 0x000128000c1e1100 */
[----:B------:R-:W4:Y:S01]  /*15100*/  LDL R18, [R1+0xd48] ;  /* 0x000d480001127983 */ /* 0x000f220000100800 */
[----:B0-----:R-:W-:-:S02]  /*15110*/  @P3 IMAD.MOV.U32 R8, RZ, RZ, R22 ;  /* 0x000000ffff083224 */ /* 0x001fc400078e0016 */
[----:B------:R-:W-:Y:S01]  /*15120*/  @P3 IMAD.MOV.U32 R9, RZ, RZ, R21 ;  /* 0x000000ffff093224 */ /* 0x000fe200078e0015 */
[----:B------:R-:W4:Y:S04]  /*15130*/  LDL R22, [R1+0x96c] ;  /* 0x00096c0001167983 */ /* 0x000f280000100800 */
[----:B------:R-:W4:Y:S04]  /*15140*/  LDL R21, [R1+0xa8] ;  /* 0x0000a80001157983 */ /* 0x000f280000100800 */
[----:B------:R0:W4:Y:S01]  /*15150*/  @P3 LDG.E.U8 R47, desc[UR22][R8.64] ;  /* 0x00000016082f3981 */ /* 0x000122000c1e1100 */
[----:B------:R-:W-:-:S03]  /*15160*/  ISETP.GE.AND P3, PT, R23, RZ, PT ;  /* 0x000000ff1700720c */ /* 0x000fc60003f66270 */
[----:B------:R-:W4:Y:S01]  /*15170*/  LDL R23, [R1+0x97c] ;  /* 0x00097c0001177983 */ /* 0x000f220000100800 */
[----:B0-----:R-:W-:Y:S02]  /*15180*/  @P4 IMAD.MOV.U32 R8, RZ, RZ, R27 ;  /* 0x000000ffff084224 */ /* 0x001fe400078e001b */
[----:B------:R-:W-:Y:S01]  /*15190*/  @P4 IMAD.MOV.U32 R9, RZ, RZ, R25 ;  /* 0x000000ffff094224 */ /* 0x000fe200078e0019 */
[----:B------:R-:W4:Y:S04]  /*151a0*/  LDL R27, [R1+0x968] ;  /* 0x00096800011b7983 */ /* 0x000f280000100800 */
[----:B------:R-:W4:Y:S01]  /*151b0*/  LDL R25, [R1+0xc4] ;  /* 0x0000c40001197983 */ /* 0x000f220000100800 */
[----:B------:R-:W0:Y:S01]  /*151c0*/  S2R R80, SR_TID.X ;  /* 0x0000000000507919 */ /* 0x000e220000002100 */
[----:B------:R-:W-:-:S02]  /*151d0*/  ISETP.GT.U32.AND P2, PT, R3, R26, PT ;  /* 0x0000001a0300720c */ /* 0x000fc40003f44070 */
        /* <DEDUP_REMOVED lines=8> */
[----:B------:R-:W-:Y:S02]  /*15260*/  LOP3.LUT R10, R31, 0x6, RZ, 0xfc, !PT ;  /* 0x000000061f0a7812 */ /* 0x000fe400078efcff */
[----:B------:R-:W-:Y:S02]  /*15270*/  ISETP.LT.AND P2, PT, R11, UR13, P2 ;  /* 0x0000000d0b007c0c */ /* 0x000fe40009741270 */
[----:B-1----:R-:W-:-:S02]  /*15280*/  IADD3 R8, P4, PT, R7, R2, RZ ;  /* 0x0000000207087210 */ /* 0x002fc40007f9e0ff */
[----:B------:R-:W-:Y:S02]  /*15290*/  PLOP3.LUT P1, PT, PT, PT, UP1, 0x80, 0x8 ;  /* 0x000000000008781c */ /* 0x000fe40003f2f018 */
[----:B------:R-:W-:Y:S01]  /*152a0*/  LEA.HI.X.SX32 R7, R7, R0, 0x1, P4 ;  /* 0x0000000007077211 */ /* 0x000fe200020f0eff */
[----:B------:R-:W-:Y:S01]  /*152b0*/  @!P3 IMAD.MOV R6, RZ, RZ, -R6 ;  /* 0x000000ffff06b224 */ /* 0x000fe200078e0a06 */
[----:B------:R-:W-:Y:S02]  /*152c0*/  ISETP.LT.AND P1, PT, R10, UR13, P1 ;  /* 0x0000000d0a007c0c */ /* 0x000fe40008f21270 */
[----:B------:R-:W-:Y:S01]  /*152d0*/  PRMT R52, RZ, 0x7610, R52 ;  /* 0x00007610ff347816 */ /* 0x000fe20000000034 */
[----:B------:R-:W-:Y:S01]  /*152e0*/  @P0 IMAD.MOV.U32 R9, RZ, RZ, R7 ;  /* 0x000000ffff090224 */ /* 0x000fe200078e0007 */
[----:B------:R-:W-:Y:S02]  /*152f0*/  PLOP3.LUT P3, PT, PT, PT, UP1, 0x80, 0x8 ;  /* 0x000000000008781c */ /* 0x000fe40003f6f018 */
[----:B0-----:R-:W-:Y:S01]  /*15300*/  LEA.HI R80, R80, 0xe, RZ, 0x1a ;  /* 0x0000000e50507811 */ /* 0x001fe200078fd0ff */
[----:B------:R-:W-:Y:S01]  /*15310*/  STL [R1+0x4c8], R8 ;  /* 0x0004c80801007387 */ /* 0x000fe20000100800 */
[----:B------:R-:W-:-:S02]  /*15320*/  PRMT R44, RZ, 0x7610, R44 ;  /* 0x00007610ff2c7816 */ /* 0x000fc4000000002c */
[----:B------:R-:W-:Y:S01]  /*15330*/  ISETP.LT.AND P3, PT, R80, UR13, P3 ;  /* 0x0000000d50007c0c */ /* 0x000fe20009f61270 */
[----:B------:R2:W4:Y:S01]  /*15340*/  @P0 LDG.E.U8 R52, desc[UR22][R8.64] ;  /* 0x0000001608340981 */ /* 0x000522000c1e1100 */
[----:B------:R-:W-:Y:S02]  /*15350*/  LOP3.LUT R10, R31, 0x16, RZ, 0xfc, !PT ;  /* 0x000000161f0a7812 */ /* 0x000fe400078efcff */
[----:B------:R-:W-:Y:S02]  /*15360*/  PLOP3.LUT P4, PT, PT, PT, UP1, 0x80, 0x8 ;  /* 0x000000000008781c */ /* 0x000fe40003f8f018 */
[----:B------:R-:W-:Y:S02]  /*15370*/  PRMT R51, RZ, 0x7610, R51 ;  /* 0x00007610ff337816 */ /* 0x000fe40000000033 */
[----:B------:R-:W-:Y:S02]  /*15380*/  ISETP.LT.AND P4, PT, R10, UR13, P4 ;  /* 0x0000000d0a007c0c */ /* 0x000fe4000a781270 */
[----:B------:R-:W-:Y:S01]  /*15390*/  PRMT R50, RZ, 0x7610, R50 ;  /* 0x00007610ff327816 */ /* 0x000fe20000000032 */
[----:B------:R0:W-:Y:S01]  /*153a0*/  STL [R1+0x4c4], R7 ;  /* 0x0004c40701007387 */ /* 0x0001e20000100800 */
[----:B------:R-:W-:-:S02]  /*153b0*/  PRMT R49, RZ, 0x7610, R49 ;  /* 0x00007610ff317816 */ /* 0x000fc40000000031 */
[----:B------:R-:W-:Y:S01]  /*153c0*/  SEL R6, R38, R6, !P6 ;  /* 0x0000000626067207 */ /* 0x000fe20007000000 */
[----:B0-----:R-:W-:Y:S02]  /*153d0*/  IMAD.MOV.U32 R7, RZ, RZ, R24 ;  /* 0x000000ffff077224 */ /* 0x001fe400078e0018 */
[----:B--2---:R-:W-:Y:S02]  /*153e0*/  @P2 IMAD.MOV.U32 R9, RZ, RZ, R92 ;  /* 0x000000ffff092224 */ /* 0x004fe400078e005c */
[----:B---3--:R-:W-:-:S05]  /*153f0*/  @P2 IMAD.MOV.U32 R8, RZ, RZ, R30 ;  /* 0x000000ffff082224 */ /* 0x008fca00078e001e */
[----:B------:R4:W2:Y:S02]  /*15400*/  @P2 LDG.E.U8 R44, desc[UR22][R8.64] ;  /* 0x00000016082c2981 */ /* 0x0008a4000c1e1100 */
[----:B----4-:R-:W-:Y:S02]  /*15410*/  @P1 IMAD.MOV.U32 R9, RZ, RZ, R19 ;  /* 0x000000ffff091224 */ /* 0x010fe400078e0013 */
[----:B------:R-:W3:Y:S01]  /*15420*/  LDL R19, [R1+0xc74] ;  /* 0x000c740001137983 */ /* 0x000ee20000100800 */
[----:B------:R-:W-:Y:S01]  /*15430*/  ISETP.GE.AND P2, PT, R18, RZ, PT ;  /* 0x000000ff1200720c */ /* 0x000fe20003f46270 */
[----:B------:R-:W-:-:S12]  /*15440*/  @P1 IMAD.MOV.U32 R8, RZ, RZ, R21 ;  /* 0x000000ffff081224 */ /* 0x000fd800078e0015 */
[----:B------:R-:W-:Y:S01]  /*15450*/  @!P2 IMAD.MOV R7, RZ, RZ, -R7 ;  /* 0x000000ffff07a224 */ /* 0x000fe200078e0a07 */
[----:B------:R-:W4:Y:S04]  /*15460*/  LDL R21, [R1+0x900] ;  /* 0x0009000001157983 */ /* 0x000f280000100800 */
[----:B------:R0:W2:Y:S01]  /*15470*/  @P1 LDG.E.U8 R51, desc[UR22][R8.64] ;  /* 0x0000001608331981 */ /* 0x0000a2000c1e1100 */
[----:B------:R-:W-:Y:S01]  /*15480*/  ISETP.GT.U32.AND P1, PT, R3, R32, PT ;  /* 0x000000200300720c */ /* 0x000fe20003f24070 */
[----:B0-----:R-:W-:Y:S02]  /*15490*/  @P3 IMAD.MOV.U32 R8, RZ, RZ, R23 ;  /* 0x000000ffff083224 */ /* 0x001fe400078e0017 */
[----:B------:R-:W-:-:S05]  /*154a0*/  @P3 IMAD.MOV.U32 R9, RZ, RZ, R22 ;  /* 0x000000ffff093224 */ /* 0x000fca00078e0016 */
[----:B------:R0:W2:Y:S01]  /*154b0*/  @P3 LDG.E.U8 R50, desc[UR22][R8.64] ;  /* 0x0000001608323981 */ /* 0x0000a2000c1e1100 */
[----:B------:R-:W-:-:S03]  /*154c0*/  ISETP.GE.AND P2, PT, R28, RZ, PT ;  /* 0x000000ff1c00720c */ /* 0x000fc60003f46270 */
[----:B------:R-:W2:Y:S01]  /*154d0*/  LDL R28, [R1+0x8e4] ;  /* 0x0008e400011c7983 */ /* 0x000ea20000100800 */
[----:B0-----:R-:W-:Y:S02]  /*154e0*/  @P4 IMAD.MOV.U32 R8, RZ, RZ, R27 ;  /* 0x000000ffff084224 */ /* 0x001fe400078e001b */
[----:B------:R-:W-:Y:S01]  /*154f0*/  @P4 IMAD.MOV.U32 R9, RZ, RZ, R25 ;  /* 0x000000ffff094224 */ /* 0x000fe200078e0019 */
[----:B------:R-:W3:Y:S04]  /*15500*/  LDL R27, [R1+0x8e0] ;  /* 0x0008e000011b7983 */ /* 0x000ee80000100800 */
[----:B------:R0:W4:Y:S01]  /*15510*/  @P4 LDG.E.U8 R49, desc[UR22][R8.64] ;  /* 0x0000001608314981 */ /* 0x000122000c1e1100 */
[----:B------:R-:W-:Y:S02]  /*15520*/  @!P1 IMAD.IADD R32, R32, 0x1, -R3 ;  /* 0x0000000120209824 */ /* 0x000fe400078e0a03 */
[----:B0-----:R-:W-:-:S05]  /*15530*/  IMAD R8, R6, UR9, RZ ;  /* 0x0000000906087c24 */ /* 0x001fca000f8e02ff */
[----:B------:R-:W-:Y:S01]  /*15540*/  IADD3 R9, P4, PT, R8, R2, RZ ;  /* 0x0000000208097210 */ /* 0x000fe20007f9e0ff */
[----:B------:R-:W-:-:S04]  /*15550*/  IMAD.MOV.U32 R6, RZ, RZ, R32 ;  /* 0x000000ffff067224 */ /* 0x000fc800078e0020 */
[----:B------:R0:W-:Y:S04]  /*15560*/  STL [R1+0x4e8], R9 ;  /* 0x0004e80901007387 */ /* 0x0001e80000100800 */
[----:B------:R-:W4:Y:S01]  /*15570*/  LDL R32, [R1+0x904] ;  /* 0x0009040001207983 */ /* 0x000f220000100800 */
[----:B------:R-:W1:Y:S01]  /*15580*/  S2R R25, SR_TID.X ;  /* 0x0000000000197919 */ /* 0x000e620000002100 */
[----:B------:R-:W-:Y:S01]  /*15590*/  SEL R7, R38, R7, !P6 ;  /* 0x0000000726077207 */ /* 0x000fe20007000000 */
[----:B------:R-:W-:Y:S01]  /*155a0*/  @!P2 IMAD.MOV R6, RZ, RZ, -R6 ;  /* 0x000000ffff06a224 */ /* 0x000fe200078e0a06 */
[----:B------:R-:W-:Y:S01]  /*155b0*/  LEA.HI.X.SX32 R8, R8, R0, 0x1, P4 ;  /* 0x0000000008087211 */ /* 0x000fe200020f0eff */
[----:B------:R-:W4:Y:S02]  /*155c0*/  LDL R22, [R1+0x920] ;  /* 0x0009200001167983 */ /* 0x000f240000100800 */
[----:B------:R-:W-:Y:S01]  /*155d0*/  IMAD R7, R7, UR9, RZ ;  /* 0x0000000907077c24 */ /* 0x000fe2000f8e02ff */
[----:B------:R-:W-:Y:S01]  /*155e0*/  PLOP3.LUT P1, PT, PT, PT, UP1, 0x80, 0x8 ;  /* 0x000000000008781c */ /* 0x000fe20003f2f018 */
[----:B------:R-:W4:Y:S03]  /*155f0*/  LDL R23, [R1+0x924] ;  /* 0x0009240001177983 */ /* 0x000f260000100800 */
[----:B------:R-:W-:Y:S01]  /*15600*/  IADD3 R10, P2, PT, R7, R2, RZ ;  /* 0x00000002070a7210 */ /* 0x000fe20007f5e0ff */
[----:B------:R0:W-:Y:S04]  /*15610*/  STL [R1+0x4e4], R8 ;  /* 0x0004e40801007387 */ /* 0x0001e80000100800 */
[----:B------:R-:W-:Y:S01]  /*15620*/  STL [R1+0x508], R10 ;  /* 0x0005080a01007387 */ /* 0x000fe20000100800 */
[----:B-1----:R-:W-:-:S04]  /*15630*/  LEA.HI R25, R25, 0x1e, RZ, 0x1a ;  /* 0x0000001e19197811 */ /* 0x002fc800078fd0ff */
[----:B------:R-:W-:Y:S02]  /*15640*/  ISETP.LT.AND P1, PT, R25, UR13, P1 ;  /* 0x0000000d19007c0c */ /* 0x000fe40008f21270 */
[----:B------:R-:W4:Y:S01]  /*15650*/  LDL R25, [R1+0xdc0] ;  /* 0x000dc00001197983 */ /* 0x000f220000100800 */
[----:B0-----:R-:W-:Y:S02]  /*15660*/  @P0 LOP3.LUT R9, R9, R8, RZ, 0x3c, !PT ;  /* 0x0000000809090212 */ /* 0x001fe400078e3cff */
[----:B------:R-:W-:Y:S02]  /*15670*/  ISETP.GT.U32.AND P3, PT, R3, R20, PT ;  /* 0x000000140300720c */ /* 0x000fe40003f64070 */
[C---:B------:R-:W-:Y:S02]  /*15680*/  @P0 LOP3.LUT R8, R9.reuse, R8, RZ, 0x3c, !PT ;  /* 0x0000000809080212 */ /* 0x040fe400078e3cff */
[----:B------:R-:W-:Y:S02]  /*15690*/  PRMT R45, RZ, 0x7610, R45 ;  /* 0x00007610ff2d7816 */ /* 0x000fe4000000002d */
[----:B------:R-:W-:-:S02]  /*156a0*/  @P0 LOP3.LUT R9, R9, R8, RZ, 0x3c, !PT ;  /* 0x0000000809090212 */ /* 0x000fc400078e3cff */
[----:B------:R-:W-:Y:S02]  /*156b0*/  LEA.HI.X.SX32 R7, R7, R0, 0x1, P2 ;  /* 0x0000000007077211 */ /* 0x000fe400010f0eff */
[----:B------:R-:W-:Y:S01]  /*156c0*/  PRMT R43, RZ, 0x7610, R43 ;  /* 0x00007610ff2b7816 */ /* 0x000fe2000000002b */
[----:B------:R0:W4:Y:S01]  /*156d0*/  @P0 LDG.E.U8 R45, desc[UR22][R8.64] ;  /* 0x00000016082d0981 */ /* 0x000122000c1e1100 */
[----:B------:R-:W-:Y:S01]  /*156e0*/  LOP3.LUT R11, R31, 0x26, RZ, 0xfc, !PT ;  /* 0x000000261f0b7812 */ /* 0x000fe200078efcff */
[----:B------:R-:W-:Y:S01]  /*156f0*/  @!P3 IMAD.IADD R20, R20, 0x1, -R3 ;  /* 0x000000011414b824 */ /* 0x000fe200078e0a03 */
[----:B------:R-:W-:Y:S01]  /*15700*/  PLOP3.LUT P3, PT, PT, PT, UP1, 0x80, 0x8 ;  /* 0x000000000008781c */ /* 0x000fe20003f6f018 */
[----:B------:R1:W-:Y:S01]  /*15710*/  STL [R1+0x504], R7 ;  /* 0x0005040701007387 */ /* 0x0003e20000100800 */
[----:B------:R-:W-:Y:S01]  /*15720*/  LEA.HI R24, R12, 0x2e, RZ, 0x1a ;  /* 0x0000002e0c187811 */ /* 0x000fe200078fd0ff */
[----:B0-----:R-:W-:Y:S02]  /*15730*/  @P0 IMAD.MOV.U32 R8, RZ, RZ, R10 ;  /* 0x000000ffff080224 */ /* 0x001fe400078e000a */
[----:B------:R-:W-:Y:S01]  /*15740*/  @P0 IMAD.MOV.U32 R9, RZ, RZ, R7 ;  /* 0x000000ffff090224 */ /* 0x000fe200078e0007 */
[----:B------:R-:W-:-:S02]  /*15750*/  ISETP.LT.AND P3, PT, R11, UR13, P3 ;  /* 0x0000000d0b007c0c */ /* 0x000fc40009f61270 */
[----:B------:R-:W-:Y:S02]  /*15760*/  PLOP3.LUT P2, PT, PT, PT, UP1, 0x80, 0x8 ;  /* 0x000000000008781c */ /* 0x000fe40003f4f018 */
[----:B------:R2:W4:Y:S01]  /*15770*/  @P0 LDG.E.U8 R43, desc[UR22][R8.64] ;  /* 0x00000016082b0981 */ /* 0x000522000c1e1100 */
[----:B------:R-:W-:Y:S02]  /*15780*/  PRMT R42, RZ, 0x7610, R42 ;  /* 0x00007610ff2a7816 */ /* 0x000fe4000000002a */
[----:B------:R-:W-:Y:S02]  /*15790*/  ISETP.LT.AND P2, PT, R24, UR13, P2 ;  /* 0x0000000d18007c0c */ /* 0x000fe40009741270 */
[----:B------:R-:W4:Y:S01]  /*157a0*/  LDL R24, [R1+0xd98] ;  /* 0x000d980001187983 */ /* 0x000f220000100800 */
[----:B--2---:R-:W-:-:S03]  /*157b0*/  @P1 IMAD.MOV.U32 R8, RZ, RZ, R28 ;  /* 0x000000ffff081224 */ /* 0x004fc600078e001c */
[----:B------:R-:W2:Y:S01]  /*157c0*/  LDL R28, [R1+0x944] ;  /* 0x00094400011c7983 */ /* 0x000ea20000100800 */
[----:B---3--:R-:W-:-:S03]  /*157d0*/  @P1 IMAD.MOV.U32 R9, RZ, RZ, R27 ;  /* 0x000000ffff091224 */ /* 0x008fc600078e001b */
[----:B------:R-:W3:Y:S04]  /*157e0*/  LDL R27, [R1+0x940] ;  /* 0x00094000011b7983 */ /* 0x000ee80000100800 */
[----:B------:R0:W3:Y:S02]  /*157f0*/  @P1 LDG.E.U8 R42, desc[UR22][R8.64] ;  /* 0x00000016082a1981 */ /* 0x0000e4000c1e1100 */
[----:B0-----:R-:W-:Y:S02]  /*15800*/  SEL R8, R38, R6, !P6 ;  /* 0x0000000626087207 */ /* 0x001fe40007000000 */
[----:B------:R-:W-:Y:S02]  /*15810*/  LOP3.LUT R9, R31, 0x36, RZ, 0xfc, !PT ;  /* 0x000000361f097812 */ /* 0x000fe400078efcff */
[----:B------:R-:W3:Y:S01]  /*15820*/  LDL R31, [R1+0x8d8] ;  /* 0x0008d800011f7983 */ /* 0x000ee20000100800 */
[----:B----4-:R-:W-:-:S03]  /*15830*/  @P3 IMAD.MOV.U32 R6, RZ, RZ, R32 ;  /* 0x000000ffff063224 */ /* 0x010fc600078e0020 */
[----:B------:R-:W4:Y:S01]  /*15840*/  LDL R32, [R1+0x8d4] ;  /* 0x0008d40001207983 */ /* 0x000f220000100800 */
[----:B------:R-:W-:-:S13]  /*15850*/  ISETP.GT.U32.AND P4, PT, R3, R29, PT ;  /* 0x0000001d0300720c */ /* 0x000fda0003f84070 */
[----:B------:R-:W-:Y:S01]  /*15860*/  @!P4 IMAD.IADD R29, R29, 0x1, -R3 ;  /* 0x000000011d1dc824 */ /* 0x000fe200078e0a03 */
[----:B------:R-:W-:Y:S01]  /*15870*/  ISETP.GT.U32.AND P4, PT, R3, R26, PT ;  /* 0x0000001a0300720c */ /* 0x000fe20003f84070 */
[----:B-1----:R-:W-:Y:S01]  /*15880*/  @P3 IMAD.MOV.U32 R7, RZ, RZ, R21 ;  /* 0x000000ffff073224 */ /* 0x002fe200078e0015 */
[----:B------:R-:W-:Y:S02]  /*15890*/  PRMT R41, RZ, 0x7610, R41 ;  /* 0x00007610ff297816 */ /* 0x000fe40000000029 */
[----:B------:R-:W-:Y:S01]  /*158a0*/  PRMT R39, RZ, 0x7610, R39 ;  /* 0x00007610ff277816 */ /* 0x000fe20000000027 */
[----:B------:R-:W-:-:S03]  /*158b0*/  IMAD R8, R8, UR9, RZ ;  /* 0x0000000908087c24 */ /* 0x000fc6000f8e02ff */
[----:B------:R0:W4:Y:S05]  /*158c0*/  @P3 LDG.E.U8 R41, desc[UR22][R6.64] ;  /* 0x0000001606293981 */ /* 0x00012a000c1e1100 */
[----:B------:R-:W-:Y:S01]  /*158d0*/  @!P4 IMAD.IADD R26, R26, 0x1, -R3 ;  /* 0x000000011a1ac824 */ /* 0x000fe200078e0a03 */
[----:B------:R-:W-:Y:S02]  /*158e0*/  ISETP.GE.AND P4, PT, R25, RZ, PT ;  /* 0x000000ff1900720c */ /* 0x000fe40003f86270 */
[----:B------:R-:W1:Y:S01]  /*158f0*/  S2R R25, SR_TID.X ;  /* 0x0000000000197919 */ /* 0x000e620000002100 */
[----:B0-----:R-:W-:Y:S02]  /*15900*/  @P2 IMAD.MOV.U32 R6, RZ, RZ, R23 ;  /* 0x000000ffff062224 */ /* 0x001fe400078e0017 */
[----:B------:R-:W-:Y:S01]  /*15910*/  @P2 IMAD.MOV.U32 R7, RZ, RZ, R22 ;  /* 0x000000ffff072224 */ /* 0x000fe200078e0016 */
[----:B------:R-:W-:-:S02]  /*15920*/  PLOP3.LUT P3, PT, PT, PT, UP1, 0x80, 0x8 ;  /* 0x000000000008781c */ /* 0x000fc40003f6f018 */
[----:B------:R-:W-:Y:S02]  /*15930*/  ISETP.GE.AND P1, PT, R19, RZ, PT ;  /* 0x000000ff1300720c */ /* 0x000fe40003f26270 */
[----:B------:R0:W4:Y:S01]  /*15940*/  @P2 LDG.E.U8 R39, desc[UR22][R6.64] ;  /* 0x0000001606272981 */ /* 0x000122000c1e1100 */
[----:B------:R-:W-:Y:S02]  /*15950*/  ISETP.LT.AND P2, PT, R9, UR13, P3 ;  /* 0x0000000d09007c0c */ /* 0x000fe40009f41270 */
[----:B0-----:R-:W-:Y:S01]  /*15960*/  IADD3 R7, P3, PT, R8, R2, RZ ;  /* 0x0000000208077210 */ /* 0x001fe20007f7e0ff */
[----:B------:R-:W-:-:S03]  /*15970*/  IMAD.MOV.U32 R6, RZ, RZ, R20 ;  /* 0x000000ffff067224 */ /* 0x000fc600078e0014 */
[----:B------:R-:W-:Y:S01]  /*15980*/  LEA.HI.X.SX32 R8, R8, R0, 0x1, P3 ;  /* 0x0000000008087211 */ /* 0x000fe200018f0eff */
[----:B------:R-:W-:Y:S01]  /*15990*/  STL [R1+0x528], R7 ;  /* 0x0005280701007387 */ /* 0x000fe20000100800 */
[----:B------:R-:W-:Y:S02]  /*159a0*/  PRMT R40, RZ, 0x7610, R40 ;  /* 0x00007610ff287816 */ /* 0x000fe40000000028 */
[----:B------:R-:W-:Y:S01]  /*159b0*/  @!P1 IMAD.MOV R6, RZ, RZ, -R6 ;  /* 0x000000ffff069224 */ /* 0x000fe200078e0a06 */
[----:B------:R0:W-:Y:S01]  /*159c0*/  STL [R1+0x524], R8 ;  /* 0x0005240801007387 */ /* 0x0001e20000100800 */
[----:B------:R-:W-:Y:S01]  /*159d0*/  @P0 IMAD.MOV.U32 R9, RZ, RZ, R8 ;  /* 0x000000ffff090224 */ /* 0x000fe200078e0008 */
[----:B------:R-:W-:Y:S02]  /*159e0*/  PLOP3.LUT P1, PT, PT, PT, UP1, 0x80, 0x8 ;  /* 0x000000000008781c */ /* 0x000fe40003f2f018 */
[----:B-1----:R-:W-:Y:S01]  /*159f0*/  LEA.HI R25, R25, 0x3e, RZ, 0x1a ;  /* 0x0000003e19197811 */ /* 0x002fe200078fd0ff */
[----:B0-----:R-:W-:Y:S01]  /*15a00*/  @P0 IMAD.MOV.U32 R8, RZ, RZ, R7 ;  /* 0x000000ffff080224 */ /* 0x001fe200078e0007 */
[----:B------:R-:W-:-:S02]  /*15a10*/  PRMT R37, RZ, 0x7610, R37 ;  /* 0x00007610ff257816 */ /* 0x000fc40000000025 */
[----:B------:R-:W-:Y:S02]  /*15a20*/  ISETP.LT.AND P1, PT, R25, UR13, P1 ;  /* 0x0000000d19007c0c */ /* 0x000fe40008f21270 */
[----:B------:R2:W4:Y:S01]  /*15a30*/  @P0 LDG.E.U8 R40, desc[UR22][R8.64] ;  /* 0x0000001608280981 */ /* 0x000522000c1e1100 */
[----:B------:R-:W-:Y:S01]  /*15a40*/  ISETP.GE.AND P3, PT, R24, RZ, PT ;  /* 0x000000ff1800720c */ /* 0x000fe20003f66270 */
[----:B------:R-:W-:Y:S01]  /*15a50*/  IMAD.MOV.U32 R7, RZ, RZ, R29 ;  /* 0x000000ffff077224 */ /* 0x000fe200078e001d */
[----:B------:R-:W-:-:S03]  /*15a60*/  PRMT R34, RZ, 0x7610, R34 ;  /* 0x00007610ff227816 */ /* 0x000fc60000000022 */
[----:B------:R-:W-:-:S05]  /*15a70*/  @!P4 IMAD.MOV R7, RZ, RZ, -R7 ;  /* 0x000000ffff07c224 */ /* 0x000fca00078e0a07 */
[----:B------:R-:W-:Y:S01]  /*15a80*/  SEL R10, R38, R7, !P6 ;  /* 0x00000007260a7207 */ /* 0x000fe20007000000 */
[----:B------:R-:W-:-:S04]  /*15a90*/  VIADD R13, R4, 0x15e ;  /* 0x0000015e040d7836 */ /* 0x000fc80000000000 */
[----:B------:R-:W-:Y:S01]  /*15aa0*/  IMAD R10, R10, UR9, RZ ;  /* 0x000000090a0a7c24 */ /* 0x000fe2000f8e02ff */
[----:B------:R-:W-:Y:S01]  /*15ab0*/  STL [R1+0xa5c], R13 ;  /* 0x000a5c0d01007387 */ /* 0x000fe20000100800 */
[----:B------:R-:W-:Y:S02]  /*15ac0*/  PRMT R33, RZ, 0x7610, R33 ;  /* 0x00007610ff217816 */ /* 0x000fe40000000021 */
[----:B------:R-:W-:Y:S02]  /*15ad0*/  IABS R7, R13 ;  /* 0x0000000d00077213 */ /* 0x000fe40000000000 */
[----:B------:R-:W-:Y:S02]  /*15ae0*/  PRMT R36, RZ, 0x7610, R36 ;  /* 0x00007610ff247816 */ /* 0x000fe40000000024 */
[----:B------:R-:W-:Y:S01]  /*15af0*/  PRMT R35, RZ, 0x7610, R35 ;  /* 0x00007610ff237816 */ /* 0x000fe20000000023 */
[----:B--2---:R-:W-:Y:S02]  /*15b00*/  @P2 IMAD.MOV.U32 R8, RZ, RZ, R28 ;  /* 0x000000ffff082224 */ /* 0x004fe400078e001c */
[----:B---3--:R-:W-:-:S05]  /*15b10*/  @P2 IMAD.MOV.U32 R9, RZ, RZ, R27 ;  /* 0x000000ffff092224 */ /* 0x008fca00078e001b */
[----:B------:R0:W2:Y:S02]  /*15b20*/  @P2 LDG.E.U8 R37, desc[UR22][R8.64] ;  /* 0x0000001608252981 */ /* 0x0000a4000c1e1100 */
[----:B0-----:R-:W-:Y:S01]  /*15b30*/  SEL R8, R38, R6, !P6 ;  /* 0x0000000626087207 */ /* 0x001fe20007000000 */
[----:B------:R-:W-:-:S04]  /*15b40*/  IMAD.MOV.U32 R6, RZ, RZ, R26 ;  /* 0x000000ffff067224 */ /* 0x000fc800078e001a */
[----:B------:R-:W-:Y:S02]  /*15b50*/  IMAD R11, R8, UR9, RZ ;  /* 0x00000009080b7c24 */ /* 0x000fe4000f8e02ff */
[----:B------:R-:W-:Y:S02]  /*15b60*/  @P1 IMAD.MOV.U32 R8, RZ, RZ, R31 ;  /* 0x000000ffff081224 */ /* 0x000fe400078e001f */
[----:B----4-:R-:W-:Y:S02]  /*15b70*/  @P1 IMAD.MOV.U32 R9, RZ, RZ, R32 ;  /* 0x000000ffff091224 */ /* 0x010fe400078e0020 */
[----:B------:R-:W-:-:S03]  /*15b80*/  @!P3 IMAD.MOV R6, RZ, RZ, -R6 ;  /* 0x000000ffff06b224 */ /* 0x000fc600078e0a06 */
[----:B------:R0:W3:Y:S01]  /*15b90*/  @P1 LDG.E.U8 R34, desc[UR22][R8.64] ;  /* 0x0000001608221981 */ /* 0x0000e2000c1e1100 */
[----:B------:R-:W-:Y:S02]  /*15ba0*/  IADD3 R12, P1, PT, R11, R2, RZ ;  /* 0x000000020b0c7210 */ /* 0x000fe40007f3e0ff */
[----:B------:R-:W-:-:S03]  /*15bb0*/  SEL R6, R38, R6, !P6 ;  /* 0x0000000626067207 */ /* 0x000fc60007000000 */
[----:B------:R-:W-:Y:S01]  /*15bc0*/  STL [R1+0x548], R12 ;  /* 0x0005480c01007387 */ /* 0x000fe20000100800 */
[----:B0-----:R-:W-:Y:S02]  /*15bd0*/  LEA.HI.X.SX32 R8, R11, R0, 0x1, P1 ;  /* 0x000000000b087211 */ /* 0x001fe400008f0eff */
[----:B------:R-:W-:Y:S01]  /*15be0*/  IADD3 R14, P1, PT, R10, R2, RZ ;  /* 0x000000020a0e7210 */ /* 0x000fe20007f3e0ff */
[----:B------:R-:W-:Y:S02]  /*15bf0*/  IMAD R11, R6, UR9, RZ ;  /* 0x00000009060b7c24 */ /* 0x000fe4000f8e02ff */
[----:B------:R0:W-:Y:S01]  /*15c00*/  STL [R1+0x544], R8 ;  /* 0x0005440801007387 */ /* 0x0001e20000100800 */
[----:B------:R-:W-:Y:S01]  /*15c10*/  @P0 IMAD.MOV.U32 R9, RZ, RZ, R8 ;  /* 0x000000ffff090224 */ /* 0x000fe200078e0008 */
[----:B------:R-:W-:Y:S01]  /*15c20*/  LEA.HI.X.SX32 R10, R10, R0, 0x1, P1 ;  /* 0x000000000a0a7211 */ /* 0x000fe200008f0eff */
[----:B------:R-:W-:-:S04]  /*15c30*/  IMAD.HI.U32 R6, R5, R7, RZ ;  /* 0x0000000705067227 */ /* 0x000fc800078e00ff */
[----:B0-----:R-:W-:Y:S01]  /*15c40*/  @P0 IMAD.MOV.U32 R8, RZ, RZ, R12 ;  /* 0x000000ffff080224 */ /* 0x001fe200078e000c */
[----:B------:R-:W-:-:S04]  /*15c50*/  IADD3 R12, P2, PT, R11, R2, RZ ;  /* 0x000000020b0c7210 */ /* 0x000fc80007f5e0ff */
[----:B------:R0:W4:Y:S01]  /*15c60*/  @P0 LDG.E.U8 R33, desc[UR22][R8.64] ;  /* 0x0000001608210981 */ /* 0x000122000c1e1100 */
[----:B------:R-:W-:Y:S01]  /*15c70*/  LEA.HI.X.SX32 R13, R11, R0, 0x1, P2 ;  /* 0x000000000b0d7211 */ /* 0x000fe200010f0eff */
[----:B------:R-:W-:Y:S02]  /*15c80*/  IMAD.MOV R6, RZ, RZ, -R6 ;  /* 0x000000ffff067224 */ /* 0x000fe400078e0a06 */
[----:B------:R-:W-:Y:S01]  /*15c90*/  STL [R1+0x568], R14 ;  /* 0x0005680e01007387 */ /* 0x000fe20000100800 */
[----:B0-----:R-:W-:Y:S02]  /*15ca0*/  @P0 IMAD.MOV.U32 R8, RZ, RZ, R14 ;  /* 0x000000ffff080224 */ /* 0x001fe400078e000e */
[----:B------:R-:W-:Y:S01]  /*15cb0*/  @P0 IMAD.MOV.U32 R9, RZ, RZ, R10 ;  /* 0x000000ffff090224 */ /* 0x000fe200078e000a */
[----:B------:R0:W-:Y:S01]  /*15cc0*/  STL [R1+0x588], R12 ;  /* 0x0005880c01007387 */ /* 0x0001e20000100800 */
[----:B------:R-:W-:-:S03]  /*15cd0*/  IMAD R7, R3, R6, R7 ;  /* 0x0000000603077224 */ /* 0x000fc600078e0207 */
[----:B------:R1:W2:Y:S01]  /*15ce0*/  @P0 LDG.E.U8 R36, desc[UR22][R8.64] ;  /* 0x0000001608240981 */ /* 0x0002a2000c1e1100 */
[----:B------:R-:W-:-:S03]  /*15cf0*/  LOP3.LUT R11, R82, 0x166, RZ, 0xfc, !PT ;  /* 0x00000166520b7812 */ /* 0x000fc600078efcff */
[----:B------:R0:W-:Y:S01]  /*15d00*/  STL [R1+0x564], R10 ;  /* 0x0005640a01007387 */ /* 0x0001e20000100800 */
[----:B-1----:R-:W-:Y:S01]  /*15d10*/  @P0 IMAD.MOV.U32 R8, RZ, RZ, R12 ;  /* 0x000000ffff080224 */ /* 0x002fe200078e000c */
[C---:B0-----:R-:W-:Y:S01]  /*15d20*/  LOP3.LUT R12, R82.reuse, 0x164, RZ, 0xfc, !PT ;  /* 0x00000164520c7812 */ /* 0x041fe200078efcff */
[----:B------:R-:W-:Y:S01]  /*15d30*/  @P0 IMAD.MOV.U32 R9, RZ, RZ, R13 ;  /* 0x000000ffff090224 */ /* 0x000fe200078e000d */
[----:B------:R-:W-:Y:S01]  /*15d40*/  STL [R1+0x584], R13 ;  /* 0x0005840d01007387 */ /* 0x000fe20000100800 */
[----:B------:R-:W-:Y:S02]  /*15d50*/  LOP3.LUT R10, R82, 0x16c, RZ, 0xfc, !PT ;  /* 0x0000016c520a7812 */ /* 0x000fe400078efcff */
[----:B------:R-:W-:Y:S01]  /*15d60*/  IABS R6, R12 ;  /* 0x0000000c00067213 */ /* 0x000fe20000000000 */
[----:B------:R0:W2:Y:S04]  /*15d70*/  @P0 LDG.E.U8 R35, desc[UR22][R8.64] ;  /* 0x0000001608230981 */ /* 0x0000a8000c1e1100 */
[----:B------:R1:W-:Y:S04]  /*15d80*/  STL [R1+0xaa0], R12 ;  /* 0x000aa00c01007387 */ /* 0x0003e80000100800 */
[----:B------:R-:W-:Y:S01]  /*15d90*/  STL [R1+0xe34], R7 ;  /* 0x000e340701007387 */ /* 0x000fe20000100800 */
[----:B0-----:R-:W-:-:S03]  /*15da0*/  IABS R9, R11 ;  /* 0x0000000b00097213 */ /* 0x001fc60000000000 */
[----:B------:R0:W-:Y:S01]  /*15db0*/  STL [R1+0xaa4], R11 ;  /* 0x000aa40b01007387 */ /* 0x0001e20000100800 */
[----:B------:R-:W-:-:S03]  /*15dc0*/  IABS R8, R10 ;  /* 0x0000000a00087213 */ /* 0x000fc60000000000 */
[----:B------:R0:W-:Y:S02]  /*15dd0*/  STL [R1+0xab0], R10 ;  /* 0x000ab00a01007387 */ /* 0x0001e40000100800 */
[----:B-1----:R-:W-:-:S04]  /*15de0*/  IMAD.HI.U32 R12, R5, R8, RZ ;  /* 0x00000008050c7227 */ /* 0x002fc800078e00ff */
[----:B0-----:R-:W-:-:S04]  /*15df0*/  IMAD.HI.U32 R11, R5, R9, RZ ;  /* 0x00000009050b7227 */ /* 0x001fc800078e00ff */
[----:B------:R-:W-:-:S04]  /*15e00*/  IMAD.HI.U32 R10, R5, R6, RZ ;  /* 0x00000006050a7227 */ /* 0x000fc800078e00ff */
[----:B------:R-:W-:Y:S02]  /*15e10*/  IMAD.MOV R10, RZ, RZ, -R10 ;  /* 0x000000ffff0a7224 */ /* 0x000fe400078e0a0a */
[----:B------:R-:W-:Y:S02]  /*15e20*/  IMAD.MOV R11, RZ, RZ, -R11 ;  /* 0x000000ffff0b7224 */ /* 0x000fe400078e0a0b */
[----:B------:R-:W-:Y:S02]  /*15e30*/  IMAD.MOV R12, RZ, RZ, -R12 ;  /* 0x000000ffff0c7224 */ /* 0x000fe400078e0a0c */
[C---:B------:R-:W-:Y:S02]  /*15e40*/  IMAD R6, R3.reuse, R10, R6 ;  /* 0x0000000a03067224 */ /* 0x040fe400078e0206 */
[----:B------:R-:W-:Y:S02]  /*15e50*/  IMAD R9, R3, R11, R9 ;  /* 0x0000000b03097224 */ /* 0x000fe400078e0209 */
[----:B------:R-:W-:-:S02]  /*15e60*/  VIADD R14, R4, 0x16e ;  /* 0x0000016e040e7836 */ /* 0x000fc40000000000 */
[----:B------:R-:W-:Y:S01]  /*15e70*/  IMAD R8, R3, R12, R8 ;  /* 0x0000000c03087224 */ /* 0x000fe200078e0208 */
[----:B------:R-:W-:Y:S01]  /*15e80*/  STL [R1+0xe38], R6 ;  /* 0x000e380601007387 */ /* 0x000fe20000100800 */
[C---:B------:R-:W-:Y:S02]  /*15e90*/  LOP3.LUT R13, R82.reuse, 0x174, RZ, 0xfc, !PT ;  /* 0x00000174520d7812 */ /* 0x040fe400078efcff */
[----:B------:R-:W-:Y:S01]  /*15ea0*/  LOP3.LUT R7, R82, 0x176, RZ, 0xfc, !PT ;  /* 0x0000017652077812 */ /* 0x000fe200078efcff */
[----:B------:R-:W-:Y:S01]  /*15eb0*/  STL [R1+0xe4c], R6 ;  /* 0x000e4c0601007387 */ /* 0x000fe20000100800 */
[----:B------:R-:W-:-:S03]  /*15ec0*/  IABS R11, R14 ;  /* 0x0000000e000b7213 */ /* 0x000fc60000000000 */
[----:B------:R-:W-:Y:S01]  /*15ed0*/  STL [R1+0xe30], R9 ;  /* 0x000e300901007387 */ /* 0x000fe20000100800 */
[----:B------:R-:W-:-:S03]  /*15ee0*/  IABS R10, R13 ;  /* 0x0000000d000a7213 */ /* 0x000fc60000000000 */
[----:B------:R0:W-:Y:S01]  /*15ef0*/  STL [R1+0xe3c], R8 ;  /* 0x000e3c0801007387 */ /* 0x0001e20000100800 */
[----:B------:R-:W-:-:S03]  /*15f00*/  IMAD.HI.U32 R12, R5, R11, RZ ;  /* 0x0000000b050c7227 */ /* 0x000fc600078e00ff */
[----:B------:R-:W-:Y:S04]  /*15f10*/  STL [R1+0xa58], R14 ;  /* 0x000a580e01007387 */ /* 0x000fe80000100800 */
[----:B------:R1:W-:Y:S01]  /*15f20*/  STL [R1+0xaa8], R13 ;  /* 0x000aa80d01007387 */ /* 0x0003e20000100800 */
[----:B------:R-:W-:Y:S01]  /*15f30*/  IMAD.MOV R12, RZ, RZ, -R12 ;  /* 0x000000ffff0c7224 */ /* 0x000fe200078e0a0c */
[C---:B0-----:R-:W-:Y:S02]  /*15f40*/  LOP3.LUT R8, R82.reuse, 0x17c, RZ, 0xfc, !PT ;  /* 0x0000017c52087812 */ /* 0x041fe400078efcff */
[----:B-1----:R-:W-:Y:S01]  /*15f50*/  IABS R13, R7 ;  /* 0x00000007000d7213 */ /* 0x002fe20000000000 */
[C---:B------:R-:W-:Y:S01]  /*15f60*/  IMAD.HI.U32 R14, R5.reuse, R10, RZ ;  /* 0x0000000a050e7227 */ /* 0x040fe200078e00ff */
[----:B------:R0:W-:Y:S03]  /*15f70*/  STL [R1+0xaac], R7 ;  /* 0x000aac0701007387 */ /* 0x0001e60000100800 */
[----:B------:R-:W-:Y:S01]  /*15f80*/  IMAD.HI.U32 R15, R5, R13, RZ ;  /* 0x0000000d050f7227 */ /* 0x000fe200078e00ff */
[----:B------:R-:W-:-:S03]  /*15f90*/  LOP3.LUT R6, R82, 0x184, RZ, 0xfc, !PT ;  /* 0x0000018452067812 */ /* 0x000fc600078efcff */
[----:B------:R-:W-:Y:S02]  /*15fa0*/  IMAD.MOV R14, RZ, RZ, -R14 ;  /* 0x000000ffff0e7224 */ /* 0x000fe400078e0a0e */
[----:B------:R-:W-:Y:S02]  /*15fb0*/  IMAD.MOV R15, RZ, RZ, -R15 ;  /* 0x000000ffff0f7224 */ /* 0x000fe400078e0a0f */
[----:B0-----:R-:W-:Y:S02]  /*15fc0*/  VIADD R7, R4, 0x17e ;  /* 0x0000017e04077836 */ /* 0x001fe40000000000 */
[C---:B------:R-:W-:Y:S01]  /*15fd0*/  IMAD R11, R3.reuse, R12, R11 ;  /* 0x0000000c030b7224 */ /* 0x040fe200078e020b */
[----:B------:R-:W-:Y:S01]  /*15fe0*/  IABS R12, R8 ;  /* 0x00000008000c7213 */ /* 0x000fe20000000000 */
[C---:B------:R-:W-:Y:S01]  /*15ff0*/  IMAD R10, R3.reuse, R14, R10 ;  /* 0x0000000e030a7224 */ /* 0x040fe200078e020a */
[----:B------:R-:W-:Y:S01]  /*16000*/  IABS R16, R7 ;  /* 0x0000000700107213 */ /* 0x000fe20000000000 */
[----:B------:R-:W-:Y:S01]  /*16010*/  IMAD R13, R3, R15, R13 ;  /* 0x0000000f030d7224 */ /* 0x000fe200078e020d */
[----:B------:R-:W-:Y:S01]  /*16020*/  IABS R15, R6 ;  /* 0x00000006000f7213 */ /* 0x000fe20000000000 */
[C---:B------:R-:W-:Y:S01]  /*16030*/  IMAD.HI.U32 R14, R5.reuse, R12, RZ ;  /* 0x0000000c050e7227 */ /* 0x040fe200078e00ff */
[----:B------:R-:W-:Y:S03]  /*16040*/  STL [R1+0xe40], R11 ;  /* 0x000e400b01007387 */ /* 0x000fe60000100800 */
[C---:B------:R-:W-:Y:S01]  /*16050*/  IMAD.HI.U32 R17, R5.reuse, R16, RZ ;  /* 0x0000001005117227 */ /* 0x040fe200078e00ff */
[----:B------:R-:W-:Y:S03]  /*16060*/  STL [R1+0xe5c], R11 ;  /* 0x000e5c0b01007387 */ /* 0x000fe60000100800 */
[----:B------:R-:W-:Y:S01]  /*16070*/  IMAD.HI.U32 R18, R5, R15, RZ ;  /* 0x0000000f05127227 */ /* 0x000fe200078e00ff */
[----:B------:R-:W-:Y:S03]  /*16080*/  STL [R1+0xe24], R10 ;  /* 0x000e240a01007387 */ /* 0x000fe60000100800 */
[----:B------:R-:W-:Y:S01]  /*16090*/  IMAD.MOV R14, RZ, RZ, -R14 ;  /* 0x000000ffff0e7224 */ /* 0x000fe200078e0a0e */
[----:B------:R-:W-:Y:S01]  /*160a0*/  STL [R1+0xe28], R13 ;  /* 0x000e280d01007387 */ /* 0x000fe20000100800 */
[----:B------:R-:W-:-:S03]  /*160b0*/  IMAD.MOV R17, RZ, RZ, -R17 ;  /* 0x000000ffff117224 */ /* 0x000fc600078e0a11 */
[----:B------:R0:W-:Y:S01]  /*160c0*/  STL [R1+0xa9c], R8 ;  /* 0x000a9c0801007387 */ /* 0x0001e20000100800 */
[----:B------:R-:W-:-:S03]  /*160d0*/  IMAD.MOV R18, RZ, RZ, -R18 ;  /* 0x000000ffff127224 */ /* 0x000fc600078e0a12 */
[----:B------:R-:W-:Y:S01]  /*160e0*/  STL [R1+0xa54], R7 ;  /* 0x000a540701007387 */ /* 0x000fe20000100800 */
[----:B------:R-:W-:-:S03]  /*160f0*/  IMAD R12, R3, R14, R12 ;  /* 0x0000000e030c7224 */ /* 0x000fc600078e020c */
[----:B------:R1:W-:Y:S01]  /*16100*/  STL [R1+0xa98], R6 ;  /* 0x000a980601007387 */ /* 0x0003e20000100800 */
[----:B0-----:R-:W-:Y:S01]  /*16110*/  LOP3.LUT R8, R82, 0x186, RZ, 0xfc, !PT ;  /* 0x0000018652087812 */ /* 0x001fe200078efcff */
[C---:B------:R-:W-:Y:S02]  /*16120*/  IMAD R16, R3.reuse, R17, R16 ;  /* 0x0000001103107224 */ /* 0x040fe400078e0210 */
[----:B------:R-:W-:Y:S01]  /*16130*/  STL [R1+0xe2c], R12 ;  /* 0x000e2c0c01007387 */ /* 0x000fe20000100800 */
[----:B------:R-:W-:Y:S02]  /*16140*/  IMAD R15, R3, R18, R15 ;  /* 0x00000012030f7224 */ /* 0x000fe400078e020f */
[----:B-1----:R-:W-:Y:S01]  /*16150*/  VIADD R6, R4, 0x18e ;  /* 0x0000018e04067836 */ /* 0x002fe20000000000 */
[----:B------:R-:W-:Y:S01]  /*16160*/  IABS R14, R8 ;  /* 0x00000008000e7213 */ /* 0x000fe20000000000 */
[----:B------:R-:W-:Y:S01]  /*16170*/  STL [R1+0xe44], R12 ;  /* 0x000e440c01007387 */ /* 0x000fe20000100800 */
[----:B------:R-:W-:-:S02]  /*16180*/  LOP3.LUT R7, R82, 0x18c, RZ, 0xfc, !PT ;  /* 0x0000018c52077812 */ /* 0x000fc400078efcff */
[----:B------:R-:W-:Y:S01]  /*16190*/  IABS R17, R6 ;  /* 0x0000000600117213 */ /* 0x000fe20000000000 */
[----:B------:R-:W-:Y:S01]  /*161a0*/  STL [R1+0xe50], R12 ;  /* 0x000e500c01007387 */ /* 0x000fe20000100800 */
[----:B------:R-:W-:-:S03]  /*161b0*/  IMAD.HI.U32 R19, R5, R14, RZ ;  /* 0x0000000e05137227 */ /* 0x000fc600078e00ff */
[----:B------:R-:W-:Y:S01]  /*161c0*/  STL [R1+0xe18], R16 ;  /* 0x000e181001007387 */ /* 0x000fe20000100800 */
[----:B------:R-:W-:Y:S01]  /*161d0*/  IMAD.HI.U32 R21, R5, R17, RZ ;  /* 0x0000001105157227 */ /* 0x000fe200078e00ff */
[----:B------:R-:W-:Y:S02]  /*161e0*/  IABS R18, R7 ;  /* 0x0000000700127213 */ /* 0x000fe40000000000 */
[----:B------:R-:W-:Y:S04]  /*161f0*/  STL [R1+0xe1c], R15 ;  /* 0x000e1c0f01007387 */ /* 0x000fe80000100800 */
[----:B------:R-:W-:Y:S01]  /*16200*/  STL [R1+0xe48], R15 ;  /* 0x000e480f01007387 */ /* 0x000fe20000100800 */
[----:B------:R-:W-:-:S03]  /*16210*/  IMAD.MOV R19, RZ, RZ, -R19 ;  /* 0x000000ffff137224 */ /* 0x000fc600078e0a13 */
[----:B------:R-:W-:Y:S01]  /*16220*/  STL [R1+0xe54], R15 ;  /* 0x000e540f01007387 */ /* 0x000fe20000100800 */
[----:B------:R-:W-:-:S03]  /*16230*/  IMAD.MOV R21, RZ, RZ, -R21 ;  /* 0x000000ffff157224 */ /* 0x000fc600078e0a15 */
[----:B------:R0:W-:Y:S01]  /*16240*/  STL [R1+0xa94], R8 ;  /* 0x000a940801007387 */ /* 0x0001e20000100800 */
[----:B------:R-:W-:-:S03]  /*16250*/  IMAD.HI.U32 R20, R5, R18, RZ ;  /* 0x0000001205147227 */ /* 0x000fc600078e00ff */
[----:B------:R-:W-:Y:S04]  /*16260*/  STL [R1+0xa90], R7 ;  /* 0x000a900701007387 */ /* 0x000fe80000100800 */
[----:B------:R1:W-:Y:S01]  /*16270*/  STL [R1+0xa50], R6 ;  /* 0x000a500601007387 */ /* 0x0003e20000100800 */
[C---:B0-----:R-:W-:Y:S01]  /*16280*/  LOP3.LUT R8, R82.reuse, 0x194, RZ, 0xfc, !PT ;  /* 0x0000019452087812 */ /* 0x041fe200078efcff */
[C---:B------:R-:W-:Y:S02]  /*16290*/  IMAD R14, R3.reuse, R19, R14 ;  /* 0x00000013030e7224 */ /* 0x040fe400078e020e */
[----:B------:R-:W-:Y:S01]  /*162a0*/  IMAD R17, R3, R21, R17 ;  /* 0x0000001503117224 */ /* 0x000fe200078e0211 */
[----:B-1----:R-:W-:Y:S01]  /*162b0*/  LOP3.LUT R6, R82, 0x19c, RZ, 0xfc, !PT ;  /* 0x0000019c52067812 */ /* 0x002fe200078efcff */
[----:B------:R-:W-:Y:S01]  /*162c0*/  IMAD.MOV R20, RZ, RZ, -R20 ;  /* 0x000000ffff147224 */ /* 0x000fe200078e0a14 */
[----:B------:R-:W-:-:S02]  /*162d0*/  IABS R19, R8 ;  /* 0x0000000800137213 */ /* 0x000fc40000000000 */
[----:B------:R-:W-:Y:S02]  /*162e0*/  IABS R21, R6 ;  /* 0x0000000600157213 */ /* 0x000fe40000000000 */
[----:B------:R-:W-:Y:S01]  /*162f0*/  LOP3.LUT R7, R82, 0x196, RZ, 0xfc, !PT ;  /* 0x0000019652077812 */ /* 0x000fe200078efcff */
[----:B------:R-:W-:Y:S01]  /*16300*/  STL [R1+0xe20], R14 ;  /* 0x000e200e01007387 */ /* 0x000fe20000100800 */
[----:B------:R-:W-:Y:S02]  /*16310*/  IMAD R18, R3, R20, R18 ;  /* 0x0000001403127224 */ /* 0x000fe400078e0212 */
[C---:B------:R-:W-:Y:S01]  /*16320*/  IMAD.HI.U32 R24, R5.reuse, R21, RZ ;  /* 0x0000001505187227 */ /* 0x040fe200078e00ff */
[----:B------:R-:W-:Y:S01]  /*16330*/  STL [R1+0xe58], R14 ;  /* 0x000e580e01007387 */ /* 0x000fe20000100800 */
[----:B------:R-:W-:Y:S02]  /*16340*/  IABS R20, R7 ;  /* 0x0000000700147213 */ /* 0x000fe40000000000 */
[----:B------:R-:W-:Y:S01]  /*16350*/  IMAD.HI.U32 R22, R5, R19, RZ ;  /* 0x0000001305167227 */ /* 0x000fe200078e00ff */
[----:B------:R-:W-:Y:S04]  /*16360*/  STL [R1+0xe14], R17 ;  /* 0x000e141101007387 */ /* 0x000fe80000100800 */
[----:B------:R-:W-:Y:S01]  /*16370*/  STL [R1+0xa8c], R8 ;  /* 0x000a8c0801007387 */ /* 0x000fe20000100800 */
[----:B------:R-:W-:-:S03]  /*16380*/  IMAD.MOV R24, RZ, RZ, -R24 ;  /* 0x000000ffff187224 */ /* 0x000fc600078e0a18 */
[----:B------:R0:W-:Y:S01]  /*16390*/  STL [R1+0xa88], R7 ;  /* 0x000a880701007387 */ /* 0x0001e20000100800 */
[----:B------:R-:W-:-:S03]  /*163a0*/  IMAD.MOV R22, RZ, RZ, -R22 ;  /* 0x000000ffff167224 */ /* 0x000fc600078e0a16 */
[----:B------:R1:W-:Y:S01]  /*163b0*/  STL [R1+0xa84], R6 ;  /* 0x000a840601007387 */ /* 0x0003e20000100800 */
[----:B------:R-:W-:Y:S01]  /*163c0*/  IMAD.HI.U32 R23, R5, R20, RZ ;  /* 0x0000001405177227 */ /* 0x000fe200078e00ff */
[----:B0-----:R-:W-:-:S03]  /*163d0*/  LOP3.LUT R7, R82, 0x1a4, RZ, 0xfc, !PT ;  /* 0x000001a452077812 */ /* 0x001fc600078efcff */
[C---:B------:R-:W-:Y:S01]  /*163e0*/  IMAD R21, R3.reuse, R24, R21 ;  /* 0x0000001803157224 */ /* 0x040fe200078e0215 */
[----:B-1----:R-:W-:Y:S01]  /*163f0*/  LOP3.LUT R6, R82, 0x1a6, RZ, 0xfc, !PT ;  /* 0x000001a652067812 */ /* 0x002fe200078efcff */
[C---:B------:R-:W-:Y:S01]  /*16400*/  IMAD R19, R3.reuse, R22, R19 ;  /* 0x0000001603137224 */ /* 0x040fe200078e0213 */
[----:B------:R-:W-:Y:S01]  /*16410*/  IABS R22, R7 ;  /* 0x0000000700167213 */ /* 0x000fe20000000000 */
[----:B------:R-:W-:Y:S01]  /*16420*/  IMAD.MOV R23, RZ, RZ, -R23 ;  /* 0x000000ffff177224 */ /* 0x000fe200078e0a17 */
[----:B------:R-:W-:Y:S01]  /*16430*/  IABS R24, R6 ;  /* 0x0000000600187213 */ /* 0x000fe20000000000 */
[----:B------:R-:W-:Y:S02]  /*16440*/  VIADD R8, R4, 0x19e ;  /* 0x0000019e04087836 */ /* 0x000fe40000000000 */
[----:B------:R-:W-:Y:S02]  /*16450*/  IMAD R20, R3, R23, R20 ;  /* 0x0000001703147224 */ /* 0x000fe400078e0214 */
[C---:B------:R-:W-:Y:S01]  /*16460*/  IMAD.HI.U32 R27, R5.reuse, R24, RZ ;  /* 0x00000018051b7227 */ /* 0x040fe200078e00ff */
[----:B------:R-:W-:Y:S01]  /*16470*/  IABS R23, R8 ;  /* 0x0000000800177213 */ /* 0x000fe20000000000 */
[----:B------:R0:W-:Y:S02]  /*16480*/  STL [R1+0xa4c], R8 ;  /* 0x000a4c0801007387 */ /* 0x0001e40000100800 */
[----:B------:R-:W-:-:S02]  /*16490*/  IMAD.HI.U32 R26, R5, R22, RZ ;  /* 0x00000016051a7227 */ /* 0x000fc400078e00ff */
[----:B------:R-:W-:Y:S02]  /*164a0*/  STL [R1+0xa80], R7 ;  /* 0x000a800701007387 */ /* 0x000fe40000100800 */
[----:B------:R-:W-:Y:S02]  /*164b0*/  IMAD.MOV R27, RZ, RZ, -R27 ;  /* 0x000000ffff1b7224 */ /* 0x000fe400078e0a1b */
[----:B------:R1:W-:Y:S01]  /*164c0*/  STL [R1+0xa7c], R6 ;  /* 0x000a7c0601007387 */ /* 0x0003e20000100800 */
[----:B------:R-:W-:Y:S02]  /*164d0*/  IMAD.MOV R26, RZ, RZ, -R26 ;  /* 0x000000ffff1a7224 */ /* 0x000fe400078e0a1a */
[----:B------:R-:W-:Y:S01]  /*164e0*/  IMAD.HI.U32 R25, R5, R23, RZ ;  /* 0x0000001705197227 */ /* 0x000fe200078e00ff */
[----:B0-----:R-:W-:-:S03]  /*164f0*/  LOP3.LUT R8, R82, 0x1ac, RZ, 0xfc, !PT ;  /* 0x000001ac52087812 */ /* 0x001fc600078efcff */
[C---:B------:R-:W-:Y:S01]  /*16500*/  IMAD R24, R3.reuse, R27, R24 ;  /* 0x0000001b03187224 */ /* 0x040fe200078e0218 */
[----:B-1----:R-:W-:Y:S01]  /*16510*/  LOP3.LUT R6, R82, 0x1b4, RZ, 0xfc, !PT ;  /* 0x000001b452067812 */ /* 0x002fe200078efcff */
[C---:B------:R-:W-:Y:S02]  /*16520*/  IMAD R22, R3.reuse, R26, R22 ;  /* 0x0000001a03167224 */ /* 0x040fe400078e0216 */
[----:B------:R-:W-:Y:S01]  /*16530*/  IMAD.MOV R25, RZ, RZ, -R25 ;  /* 0x000000ffff197224 */ /* 0x000fe200078e0a19 */
[----:B------:R-:W-:Y:S01]  /*16540*/  IABS R27, R6 ;  /* 0x00000006001b7213 */ /* 0x000fe20000000000 */
[----:B------:R-:W-:Y:S01]  /*16550*/  VIADD R7, R4, 0x1ae ;  /* 0x000001ae04077836 */ /* 0x000fe20000000000 */
[----:B------:R-:W-:Y:S01]  /*16560*/  STL [R1+0xe10], R22 ;  /* 0x000e101601007387 */ /* 0x000fe20000100800 */
[----:B------:R-:W-:Y:S01]  /*16570*/  IMAD R23, R3, R25, R23 ;  /* 0x0000001903177224 */ /* 0x000fe200078e0217 */
[----:B------:R-:W-:Y:S01]  /*16580*/  IABS R25, R8 ;  /* 0x0000000800197213 */ /* 0x000fe20000000000 */
[----:B------:R-:W-:Y:S01]  /*16590*/  IMAD.HI.U32 R30, R5, R27, RZ ;  /* 0x0000001b051e7227 */ /* 0x000fe200078e00ff */
[----:B------:R0:W-:Y:S01]  /*165a0*/  STL [R1+0xa78], R8 ;  /* 0x000a780801007387 */ /* 0x0001e20000100800 */
[----:B------:R-:W-:-:S03]  /*165b0*/  IABS R26, R7 ;  /* 0x00000007001a7213 */ /* 0x000fc60000000000 */
[----:B------:R1:W-:Y:S01]  /*165c0*/  STL [R1+0xa48], R7 ;  /* 0x000a480701007387 */ /* 0x0003e20000100800 */
[----:B------:R-:W-:-:S03]  /*165d0*/  IMAD.MOV R30, RZ, RZ, -R30 ;  /* 0x000000ffff1e7224 */ /* 0x000fc600078e0a1e */
[----:B------:R3:W-:Y:S01]  /*165e0*/  STL [R1+0xa74], R6 ;  /* 0x000a740601007387 */ /* 0x0007e20000100800 */
[C---:B0-----:R-:W-:Y:S02]  /*165f0*/  LOP3.LUT R8, R82.reuse, 0x1b6, RZ, 0xfc, !PT ;  /* 0x000001b652087812 */ /* 0x041fe400078efcff */
[----:B-1----:R-:W-:Y:S01]  /*16600*/  LOP3.LUT R7, R82, 0x1bc, RZ, 0xfc, !PT ;  /* 0x000001bc52077812 */ /* 0x002fe200078efcff */
[----:B------:R0:W-:Y:S01]  /*16610*/  STL [R1+0xe0c], R4 ;  /* 0x000e0c0401007387 */ /* 0x0001e20000100800 */
[----:B---3--:R-:W-:-:S03]  /*16620*/  VIADD R6, R4, 0x1be ;  /* 0x000001be04067836 */ /* 0x008fc60000000000 */
[----:B------:R-:W-:Y:S01]  /*16630*/  STL [R1+0xa6c], R8 ;  /* 0x000a6c0801007387 */ /* 0x000fe20000100800 */
[----:B------:R-:W-:-:S03]  /*16640*/  IMAD R27, R3, R30, R27 ;  /* 0x0000001e031b7224 */ /* 0x000fc600078e021b */
[----:B------:R-:W-:Y:S01]  /*16650*/  STL [R1+0xa68], R7 ;  /* 0x000a680701007387 */ /* 0x000fe20000100800 */
[----:B------:R-:W-:-:S03]  /*16660*/  IABS R30, R6 ;  /* 0x00000006001e7213 */ /* 0x000fc60000000000 */
[----:B------:R1:W-:Y:S01]  /*16670*/  STL [R1+0xa44], R6 ;  /* 0x000a440601007387 */ /* 0x0003e20000100800 */
[C---:B0-----:R-:W-:Y:S02]  /*16680*/  LOP3.LUT R4, R82.reuse, 0x1c6, RZ, 0xfc, !PT ;  /* 0x000001c652047812 */ /* 0x041fe400078efcff */
[----:B------:R-:W-:Y:S02]  /*16690*/  IABS R31, R7 ;  /* 0x00000007001f7213 */ /* 0x000fe40000000000 */
[----:B-1----:R-:W-:-:S05]  /*166a0*/  LOP3.LUT R6, R82, 0x1c4, RZ, 0xfc, !PT ;  /* 0x000001c452067812 */ /* 0x002fca00078efcff */
[----:B------:R0:W-:Y:S04]  /*166b0*/  STL [R1+0xa64], R6 ;  /* 0x000a640601007387 */ /* 0x0001e80000100800 */
[----:B------:R-:W-:Y:S04]  /*166c0*/  STL [R1+0xa60], R4 ;  /* 0x000a600401007387 */ /* 0x000fe80000100800 */
[----:B------:R-:W3:Y:S04]  /*166d0*/  LDL.LU R17, [R1+0xa40] ;  /* 0x000a400001117983 */ /* 0x000ee80000300800 */
[----:B------:R-:W4:Y:S04]  /*166e0*/  LDL.LU R7, [R1+0xa3c] ;  /* 0x000a3c0001077983 */ /* 0x000f280000300800 */
[----:B------:R-:W4:Y:S04]  /*166f0*/  LDL.LU R93, [R1+0xa38] ;  /* 0x000a3800015d7983 */ /* 0x000f280000300800 */
[----:B------:R-:W4:Y:S04]  /*16700*/  LDL.LU R83, [R1+0xa34] ;  /* 0x000a340001537983 */ /* 0x000f280000300800 */
[----:B------:R-:W4:Y:S04]  /*16710*/  LDL.LU R84, [R1+0xa30] ;  /* 0x000a300001547983 */ /* 0x000f280000300800 */
[----:B------:R-:W4:Y:S04]  /*16720*/  LDL.LU R78, [R1+0xa2c] ;  /* 0x000a2c00014e7983 */ /* 0x000f280000300800 */
[----:B------:R-:W4:Y:S01]  /*16730*/  LDL.LU R85, [R1+0xa28] ;  /* 0x000a280001557983 */ /* 0x000f220000300800 */
[----:B------:R-:W1:Y:S01]  /*16740*/  S2R R92, SR_TID.X ;  /* 0x00000000005c7919 */ /* 0x000e620000002100 */
[----:B------:R-:W-:-:S04]  /*16750*/  @!UP2 UIADD3 UR4, UPT, UPT, -UR6, 0x100000, URZ ;  /* 0x001000000604a890 */ /* 0x000fc8000fffe1ff */
[----:B------:R-:W-:Y:S02]  /*16760*/  @!UP2 USHF.L.U32 UR5, UR4, 0xb, URZ ;  /* 0x0000000b0405a899 */ /* 0x000fe400080006ff */
[----:B------:R-:W-:Y:S01]  /*16770*/  @!UP2 USHF.L.U32 UR4, UR4, 0x1, URZ ;  /* 0x000000010404a899 */ /* 0x000fe200080006ff */
[----:B------:R-:W-:Y:S01]  /*16780*/  VOTEU.ALL UP1, P5 ;  /* 0x0000000000ff7886 */ /* 0x000fe20002820000 */
[C---:B------:R-:W-:Y:S01]  /*16790*/  IMAD.HI.U32 R28, R5.reuse, R25, RZ ;  /* 0x00000019051c7227 */ /* 0x040fe200078e00ff */
[----:B------:R-:W4:Y:S01]  /*167a0*/  LDL.LU R87, [R1+0xa24] ;  /* 0x000a240001577983 */ /* 0x000f220000300800 */
[----:B------:R-:W-:Y:S01]  /*167b0*/  PRMT R11, RZ, 0x7610, R11 ;  /* 0x00007610ff0b7816 */ /* 0x000fe2000000000b */
[----:B------:R-:W0:Y:S01]  /*167c0*/  LDCU UR6, c[0x0][0x3b0] ;  /* 0x00007600ff0677ac */ /* 0x000e220008000800 */
[----:B------:R-:W-:Y:S01]  /*167d0*/  IMAD.MOV R28, RZ, RZ, -R28 ;  /* 0x000000ffff1c7224 */ /* 0x000fe200078e0a1c */
[----:B------:R-:W4:Y:S01]  /*167e0*/  LDL.LU R16, [R1+0x85c] ;  /* 0x00085c0001107983 */ /* 0x000f220000300800 */
[----:B------:R-:W-:-:S03]  /*167f0*/  IMAD.HI.U32 R29, R5, R26, RZ ;  /* 0x0000001a051d7227 */ /* 0x000fc600078e00ff */
[----:B------:R-:W4:Y:S01]  /*16800*/  LDL.LU R12, [R1+0x848] ;  /* 0x00084800010c7983 */ /* 0x000f220000300800 */
[----:B------:R0:W2:Y:S01]  /*16810*/  @!UP1 SYNCS.EXCH.64 URZ, [UR11+0x12008], UR4 ;  /* 0x012008040bff95b2 */ /* 0x0000a20008000100 */
[C---:B------:R-:W-:Y:S01]  /*16820*/  IMAD R25, R3.reuse, R28, R25 ;  /* 0x0000001c03197224 */ /* 0x040fe200078e0219 */
[----:B------:R-:W-:Y:S01]  /*16830*/  IABS R28, R8 ;  /* 0x00000008001c7213 */ /* 0x000fe20000000000 */
[----:B------:R-:W-:Y:S01]  /*16840*/  IMAD.MOV R29, RZ, RZ, -R29 ;  /* 0x000000ffff1d7224 */ /* 0x000fe200078e0a1d */
[----:B------:R-:W4:Y:S01]  /*16850*/  LDL.LU R10, [R1+0x844] ;  /* 0x00084400010a7983 */ /* 0x000f220000300800 */
[----:B-1----:R-:W-:Y:S02]  /*16860*/  LOP3.LUT R15, R92, 0x7f, RZ, 0xc0, !PT ;  /* 0x0000007f5c0f7812 */ /* 0x002fe400078ec0ff */
[----:B------:R-:W-:Y:S01]  /*16870*/  IMAD R26, R3, R29, R26 ;  /* 0x0000001d031a7224 */ /* 0x000fe200078e021a */
[----:B------:R-:W4:Y:S01]  /*16880*/  LDL.LU R8, [R1+0x830] ;  /* 0x0008300001087983 */ /* 0x000f220000300800 */
[----:B------:R-:W-:Y:S01]  /*16890*/  PRMT R13, RZ, 0x7610, R13 ;  /* 0x00007610ff0d7816 */ /* 0x000fe2000000000d */
[----:B------:R-:W-:Y:S01]  /*168a0*/  IMAD.HI.U32 R32, R5, R31, RZ ;  /* 0x0000001f05207227 */ /* 0x000fe200078e00ff */
[----:B0-----:R-:W0:Y:S01]  /*168b0*/  LDCU UR4, c[0x0][0x3b0] ;  /* 0x00007600ff0477ac */ /* 0x001e220008000800 */
[----:B------:R-:W-:Y:S01]  /*168c0*/  STS.U8 [R15+UR11+0x10000], R75 ;  /* 0x0100004b0f007988 */ /* 0x000fe2000800000b */
[----:B------:R-:W-:Y:S01]  /*168d0*/  LOP3.LUT R86, R15, 0x10, RZ, 0x3c, !PT ;  /* 0x000000100f567812 */ /* 0x000fe200078e3cff */
[C---:B------:R-:W-:Y:S01]  /*168e0*/  IMAD.HI.U32 R80, R5.reuse, R30, RZ ;  /* 0x0000001e05507227 */ /* 0x040fe200078e00ff */
[----:B------:R-:W1:Y:S01]  /*168f0*/  LDCU UR5, c[0x0][0x3b0] ;  /* 0x00007600ff0577ac */ /* 0x000e620008000800 */
[----:B------:R-:W-:Y:S04]  /*16900*/  STS.U8 [R15+UR11+0x10200], R74 ;  /* 0x0102004a0f007988 */ /* 0x000fe8000800000b */
[----:B------:R-:W-:Y:S04]  /*16910*/  STS.U8 [R15+UR11+0x10400], R73 ;  /* 0x010400490f007988 */ /* 0x000fe8000800000b */
[----:B------:R-:W-:Y:S04]  /*16920*/  STS.U8 [R15+UR11+0x10600], R72 ;  /* 0x010600480f007988 */ /* 0x000fe8000800000b */
[----:B------:R-:W-:Y:S04]  /*16930*/  STS.U8 [R15+UR11+0x10800], R66 ;  /* 0x010800420f007988 */ /* 0x000fe8000800000b */
[----:B------:R-:W-:Y:S04]  /*16940*/  STS.U8 [R15+UR11+0x10a00], R65 ;  /* 0x010a00410f007988 */ /* 0x000fe8000800000b */
[----:B------:R-:W-:Y:S04]  /*16950*/  STS.U8 [R15+UR11+0x10c00], R64 ;  /* 0x010c00400f007988 */ /* 0x000fe8000800000b */
[----:B------:R-:W-:Y:S01]  /*16960*/  STS.U8 [R15+UR11+0x10e00], R63 ;  /* 0x010e003f0f007988 */ /* 0x000fe2000800000b */
[----:B------:R-:W-:-:S03]  /*16970*/  IMAD.HI.U32 R29, R5, R28, RZ ;  /* 0x0000001c051d7227 */ /* 0x000fc600078e00ff */
[----:B------:R-:W-:Y:S01]  /*16980*/  STS.U8 [R86+UR11+0x10080], R70 ;  /* 0x0100804656007988 */ /* 0x000fe2000800000b */
[----:B------:R-:W-:-:S03]  /*16990*/  LOP3.LUT R14, R15, 0x20, RZ, 0x3c, !PT ;  /* 0x000000200f0e7812 */ /* 0x000fc600078e3cff */
[----:B------:R-:W-:Y:S04]  /*169a0*/  STS.U8 [R86+UR11+0x10280], R69 ;  /* 0x0102804556007988 */ /* 0x000fe8000800000b */
[----:B------:R-:W-:Y:S04]  /*169b0*/  STS.U8 [R86+UR11+0x10480], R68 ;  /* 0x0104804456007988 */ /* 0x000fe8000800000b */
[----:B------:R-:W-:Y:S01]  /*169c0*/  STS.U8 [R86+UR11+0x10680], R67 ;  /* 0x0106804356007988 */ /* 0x000fe2000800000b */
[----:B------:R-:W-:-:S03]  /*169d0*/  IMAD.MOV R29, RZ, RZ, -R29 ;  /* 0x000000ffff1d7224 */ /* 0x000fc600078e0a1d */
[----:B------:R-:W4:Y:S04]  /*169e0*/  LDL.LU R88, [R1+0x82c] ;  /* 0x00082c0001587983 */ /* 0x000f280000300800 */
[----:B------:R-:W-:Y:S04]  /*169f0*/  STS.U8 [R86+UR11+0x10880], R57 ;  /* 0x0108803956007988 */ /* 0x000fe8000800000b */
[----:B------:R-:W-:Y:S04]  /*16a00*/  STS.U8 [R86+UR11+0x10a80], R56 ;  /* 0x010a803856007988 */ /* 0x000fe8000800000b */
[----:B------:R-:W-:Y:S04]  /*16a10*/  STS.U8 [R86+UR11+0x10c80], R55 ;  /* 0x010c803756007988 */ /* 0x000fe8000800000b */
[----:B------:R-:W-:Y:S01]  /*16a20*/  STS.U8 [R86+UR11+0x10e80], R54 ;  /* 0x010e803656007988 */ /* 0x000fe2000800000b */
[----:B------:R-:W-:-:S03]  /*16a30*/  IMAD R28, R3, R29, R28 ;  /* 0x0000001d031c7224 */ /* 0x000fc600078e021c */
[----:B------:R-:W-:Y:S01]  /*16a40*/  STS.U8 [R14+UR11+0x10100], R61 ;  /* 0x0101003d0e007988 */ /* 0x000fe2000800000b */
[----:B------:R-:W-:-:S03]  /*16a50*/  LOP3.LUT R92, R15, 0x30, RZ, 0x3c, !PT ;  /* 0x000000300f5c7812 */ /* 0x000fc600078e3cff */
[----:B------:R-:W-:Y:S01]  /*16a60*/  STS.U8 [R14+UR11+0x10300], R60 ;  /* 0x0103003c0e007988 */ /* 0x000fe2000800000b */
[----:B------:R-:W-:-:S03]  /*16a70*/  IABS R29, R6 ;  /* 0x00000006001d7213 */ /* 0x000fc60000000000 */
[----:B------:R-:W-:Y:S04]  /*16a80*/  STS.U8 [R14+UR11+0x10500], R59 ;  /* 0x0105003b0e007988 */ /* 0x000fe8000800000b */
[----:B------:R-:W4:Y:S04]  /*16a90*/  LDL.LU R89, [R1+0x828] ;  /* 0x0008280001597983 */ /* 0x000f280000300800 */
        /* <DEDUP_REMOVED lines=9> */
[----:B------:R-:W-:Y:S04]  /*16b30*/  STS.U8 [R92+UR11+0x10180], R51 ;  /* 0x010180335c007988 */ /* 0x000fe8000800000b */
[----:B------:R-:W-:Y:S04]  /*16b40*/  STS.U8 [R92+UR11+0x10380], R50 ;  /* 0x010380325c007988 */ /* 0x000fe8000800000b */
[----:B------:R-:W-:Y:S04]  /*16b50*/  STS.U8 [R92+UR11+0x10580], R49 ;  /* 0x010580315c007988 */ /* 0x000fe8000800000b */
[----:B------:R-:W-:Y:S04]  /*16b60*/  STS.U8 [R92+UR11+0x10780], R42 ;  /* 0x0107802a5c007988 */ /* 0x000fe8000800000b */
[----:B------:R-:W-:Y:S04]  /*16b70*/  STS.U8 [R92+UR11+0x10980], R41 ;  /* 0x010980295c007988 */ /* 0x000fe8000800000b */
[----:B------:R-:W-:Y:S04]  /*16b80*/  STS.U8 [R92+UR11+0x10b80], R39 ;  /* 0x010b80275c007988 */ /* 0x000fe8000800000b */
[----:B--2---:R-:W-:Y:S04]  /*16b90*/  STS.U8 [R92+UR11+0x10d80], R37 ;  /* 0x010d80255c007988 */ /* 0x004fe8000800000b */
[----:B------:R-:W-:Y:S04]  /*16ba0*/  STS.U8 [R92+UR11+0x10f80], R34 ;  /* 0x010f80225c007988 */ /* 0x000fe8000800000b */
[----:B------:R-:W2:Y:S04]  /*16bb0*/  LDL.LU R91, [R1+0x804] ;  /* 0x00080400015b7983 */ /* 0x000ea80000300800 */
[----:B---3--:R-:W-:Y:S04]  /*16bc0*/  STS.U8 [R15+UR11], R17 ;  /* 0x000000110f007988 */ /* 0x008fe8000800000b */
[----:B----4-:R3:W-:Y:S04]  /*16bd0*/  STS.U8 [R15+UR11+0x200], R7 ;  /* 0x000200070f007988 */ /* 0x0107e8000800000b */
[----:B------:R4:W-:Y:S04]  /*16be0*/  STS.U8 [R15+UR11+0x400], R93 ;  /* 0x0004005d0f007988 */ /* 0x0009e8000800000b */
[----:B---3--:R-:W3:Y:S04]  /*16bf0*/  LDL.LU R7, [R1+0x7f0] ;  /* 0x0007f00001077983 */ /* 0x008ee80000300800 */
[----:B----4-:R-:W4:Y:S04]  /*16c00*/  LDL.LU R93, [R1+0x7ec] ;  /* 0x0007ec00015d7983 */ /* 0x010f280000300800 */
[----:B------:R0:W-:Y:S04]  /*16c10*/  STS.U8 [R15+UR11+0x600], R83 ;  /* 0x000600530f007988 */ /* 0x0001e8000800000b */
[----:B------:R1:W-:Y:S04]  /*16c20*/  STS.U8 [R15+UR11+0x800], R84 ;  /* 0x000800540f007988 */ /* 0x0003e8000800000b */
[----:B0-----:R-:W4:Y:S04]  /*16c30*/  LDL.LU R83, [R1+0x7e8] ;  /* 0x0007e80001537983 */ /* 0x001f280000300800 */
[----:B-1----:R-:W4:Y:S04]  /*16c40*/  LDL.LU R84, [R1+0x7e4] ;  /* 0x0007e40001547983 */ /* 0x002f280000300800 */
[----:B------:R0:W-:Y:S04]  /*16c50*/  STS.U8 [R15+UR11+0xa00], R78 ;  /* 0x000a004e0f007988 */ /* 0x0001e8000800000b */
[----:B------:R1:W-:Y:S04]  /*16c60*/  STS.U8 [R15+UR11+0xc00], R85 ;  /* 0x000c00550f007988 */ /* 0x0003e8000800000b */
[----:B0-----:R-:W4:Y:S04]  /*16c70*/  LDL.LU R78, [R1+0x7d0] ;  /* 0x0007d000014e7983 */ /* 0x001f280000300800 */
[----:B-1----:R-:W4:Y:S04]  /*16c80*/  LDL.LU R85, [R1+0x7cc] ;  /* 0x0007cc0001557983 */ /* 0x002f280000300800 */
[----:B------:R0:W-:Y:S04]  /*16c90*/  STS.U8 [R15+UR11+0xe00], R87 ;  /* 0x000e00570f007988 */ /* 0x0001e8000800000b */
[----:B------:R-:W-:Y:S04]  /*16ca0*/  STS.U8 [R15+UR11+0x1000], R16 ;  /* 0x001000100f007988 */ /* 0x000fe8000800000b */
[----:B------:R-:W-:Y:S04]  /*16cb0*/  STS.U8 [R15+UR11+0x1200], R12 ;  /* 0x0012000c0f007988 */ /* 0x000fe8000800000b */
[----:B0-----:R-:W4:Y:S04]  /*16cc0*/  LDL.LU R87, [R1+0x7c8] ;  /* 0x0007c80001577983 */ /* 0x001f280000300800 */
[----:B------:R-:W-:Y:S04]  /*16cd0*/  STS.U8 [R15+UR11+0x1400], R10 ;  /* 0x0014000a0f007988 */ /* 0x000fe8000800000b */
[----:B------:R-:W-:Y:S04]  /*16ce0*/  STS.U8 [R15+UR11+0x1600], R8 ;  /* 0x001600080f007988 */ /* 0x000fe8000800000b */
[----:B------:R0:W-:Y:S04]  /*16cf0*/  STS.U8 [R15+UR11+0x1800], R88 ;  /* 0x001800580f007988 */ /* 0x0001e8000800000b */
[----:B0-----:R-:W4:Y:S04]  /*16d00*/  LDL.LU R88, [R1+0x7c4] ;  /* 0x0007c40001587983 */ /* 0x001f280000300800 */
[----:B------:R0:W-:Y:S04]  /*16d10*/  STS.U8 [R15+UR11+0x1a00], R89 ;  /* 0x001a00590f007988 */ /* 0x0001e8000800000b */
[----:B------:R-:W-:Y:S04]  /*16d20*/  STS.U8 [R15+UR11+0x1c00], R9 ;  /* 0x001c00090f007988 */ /* 0x000fe8000800000b */
[----:B0-----:R-:W4:Y:S04]  /*16d30*/  LDL.LU R89, [R1+0x7b0] ;  /* 0x0007b00001597983 */ /* 0x001f280000300800 */
[----:B------:R-:W-:Y:S04]  /*16d40*/  STS.U8 [R15+UR11+0x1e00], R6 ;  /* 0x001e00060f007988 */ /* 0x000fe8000800000b */
[----:B------:R-:W4:Y:S04]  /*16d50*/  LDL.LU R41, [R1+0x7ac] ;  /* 0x0007ac0001297983 */ /* 0x000f280000300800 */
[----:B------:R-:W-:Y:S04]  /*16d60*/  STS.U8 [R15+UR11+0x2000], R79 ;  /* 0x0020004f0f007988 */ /* 0x000fe8000800000b */
[----:B------:R0:W-:Y:S04]  /*16d70*/  STS.U8 [R15+UR11+0x2200], R90 ;  /* 0x0022005a0f007988 */ /* 0x0001e8000800000b */
[----:B0-----:R-:W4:Y:S04]  /*16d80*/  LDL.LU R90, [R1+0x7a8] ;  /* 0x0007a800015a7983 */ /* 0x001f280000300800 */
[----:B------:R-:W4:Y:S04]  /*16d90*/  LDL.LU R22, [R1+0x7a4] ;  /* 0x0007a40001167983 */ /* 0x000f280000300800 */
[----:B------:R-:W4:Y:S04]  /*16da0*/  LDL.LU R17, [R1+0x790] ;  /* 0x0007900001117983 */ /* 0x000f280000300800 */
[----:B------:R-:W4:Y:S04]  /*16db0*/  LDL.LU R79, [R1+0x78c] ;  /* 0x00078c00014f7983 */ /* 0x000f280000300800 */
[----:B--2---:R0:W-:Y:S04]  /*16dc0*/  STS.U8 [R15+UR11+0x2400], R91 ;  /* 0x0024005b0f007988 */ /* 0x0041e8000800000b */
[----:B0-----:R-:W2:Y:S04]  /*16dd0*/  LDL.LU R91, [R1+0x788] ;  /* 0x00078800015b7983 */ /* 0x001ea80000300800 */
[----:B---3--:R-:W-:Y:S04]  /*16de0*/  STS.U8 [R15+UR11+0x2600], R7 ;  /* 0x002600070f007988 */ /* 0x008fe8000800000b */
[----:B----4-:R0:W-:Y:S04]  /*16df0*/  STS.U8 [R15+UR11+0x2800], R93 ;  /* 0x0028005d0f007988 */ /* 0x0101e8000800000b */
[----:B0-----:R-:W3:Y:S04]  /*16e00*/  LDL.LU R93, [R1+0x784] ;  /* 0x00078400015d7983 */ /* 0x001ee80000300800 */
[----:B------:R0:W-:Y:S04]  /*16e10*/  STS.U8 [R15+UR11+0x2a00], R83 ;  /* 0x002a00530f007988 */ /* 0x0001e8000800000b */
[----:B------:R1:W-:Y:S04]  /*16e20*/  STS.U8 [R15+UR11+0x2c00], R84 ;  /* 0x002c00540f007988 */ /* 0x0003e8000800000b */
[----:B0-----:R-:W4:Y:S04]  /*16e30*/  LDL.LU R83, [R1+0x770] ;  /* 0x0007700001537983 */ /* 0x001f280000300800 */
[----:B------:R-:W4:Y:S04]  /*16e40*/  LDL.LU R6, [R1+0x76c] ;  /* 0x00076c0001067983 */ /* 0x000f280000300800 */
[----:B------:R-:W4:Y:S04]  /*16e50*/  LDL.LU R7, [R1+0x768] ;  /* 0x0007680001077983 */ /* 0x000f280000300800 */
[----:B-1----:R-:W4:Y:S04]  /*16e60*/  LDL.LU R84, [R1+0x764] ;  /* 0x0007640001547983 */ /* 0x002f280000300800 */
[----:B------:R-:W4:Y:S04]  /*16e70*/  LDL.LU R16, [R1+0x750] ;  /* 0x0007500001107983 */ /* 0x000f280000300800 */
[----:B------:R-:W4:Y:S04]  /*16e80*/  LDL.LU R12, [R1+0x74c] ;  /* 0x00074c00010c7983 */ /* 0x000f280000300800 */
[----:B------:R-:W-:Y:S04]  /*16e90*/  STS.U8 [R15+UR11+0x2e00], R78 ;  /* 0x002e004e0f007988 */ /* 0x000fe8000800000b */
[----:B------:R-:W4:Y:S04]  /*16ea0*/  LDL.LU R10, [R1+0x748] ;  /* 0x00074800010a7983 */ /* 0x000f280000300800 */
[----:B------:R0:W-:Y:S04]  /*16eb0*/  STS.U8 [R15+UR11+0x3000], R85 ;  /* 0x003000550f007988 */ /* 0x0001e8000800000b */
[----:B------:R-:W4:Y:S04]  /*16ec0*/  LDL.LU R8, [R1+0x744] ;  /* 0x0007440001087983 */ /* 0x000f280000300800 */
[----:B0-----:R-:W4:Y:S04]  /*16ed0*/  LDL.LU R85, [R1+0x730] ;  /* 0x0007300001557983 */ /* 0x001f280000300800 */
[----:B------:R0:W-:Y:S04]  /*16ee0*/  STS.U8 [R15+UR11+0x3200], R87 ;  /* 0x003200570f007988 */ /* 0x0001e8000800000b */
[----:B0-----:R-:W4:Y:S04]  /*16ef0*/  LDL.LU R87, [R1+0x72c] ;  /* 0x00072c0001577983 */ /* 0x001f280000300800 */
[----:B------:R-:W4:Y:S04]  /*16f00*/  LDL.LU R9, [R1+0x728] ;  /* 0x0007280001097983 */ /* 0x000f280000300800 */
[----:B------:R-:W4:Y:S04]  /*16f10*/  LDL.LU R78, [R1+0x724] ;  /* 0x00072400014e7983 */ /* 0x000f280000300800 */
[----:B------:R0:W-:Y:S04]  /*16f20*/  STS.U8 [R15+UR11+0x3400], R88 ;  /* 0x003400580f007988 */ /* 0x0001e8000800000b */
[----:B0-----:R-:W4:Y:S04]  /*16f30*/  LDL.LU R88, [R1+0x710] ;  /* 0x0007100001587983 */ /* 0x001f280000300800 */
[----:B------:R0:W-:Y:S04]  /*16f40*/  STS.U8 [R15+UR11+0x3600], R89 ;  /* 0x003600590f007988 */ /* 0x0001e8000800000b */
[----:B------:R-:W-:Y:S04]  /*16f50*/  STS.U8 [R15+UR11+0x3800], R41 ;  /* 0x003800290f007988 */ /* 0x000fe8000800000b */
[----:B0-----:R-:W4:Y:S04]  /*16f60*/  LDL.LU R89, [R1+0x70c] ;  /* 0x00070c0001597983 */ /* 0x001f280000300800 */
[----:B------:R0:W-:Y:S04]  /*16f70*/  STS.U8 [R15+UR11+0x3a00], R90 ;  /* 0x003a005a0f007988 */ /* 0x0001e8000800000b */
[----:B------:R-:W-:Y:S04]  /*16f80*/  STS.U8 [R15+UR11+0x3c00], R22 ;  /* 0x003c00160f007988 */ /* 0x000fe8000800000b */
[----:B------:R-:W-:Y:S04]  /*16f90*/  STS.U8 [R15+UR11+0x3e00], R17 ;  /* 0x003e00110f007988 */ /* 0x000fe8000800000b */
[----:B0-----:R-:W4:Y:S04]  /*16fa0*/  LDL.LU R90, [R1+0x708] ;  /* 0x00070800015a7983 */ /* 0x001f280000300800 */
[----:B------:R0:W-:Y:S04]  /*16fb0*/  STS.U8 [R15+UR11+0x4000], R79 ;  /* 0x0040004f0f007988 */ /* 0x0001e8000800000b */
[----:B0-----:R-:W4:Y:S04]  /*16fc0*/  LDL.LU R79, [R1+0x704] ;  /* 0x00070400014f7983 */ /* 0x001f280000300800 */
[----:B--2---:R0:W-:Y:S04]  /*16fd0*/  STS.U8 [R15+UR11+0x4200], R91 ;  /* 0x0042005b0f007988 */ /* 0x0041e8000800000b */
[----:B0-----:R-:W2:Y:S04]  /*16fe0*/  LDL.LU R91, [R1+0x6f0] ;  /* 0x0006f000015b7983 */ /* 0x001ea80000300800 */
[----:B---3--:R0:W-:Y:S04]  /*16ff0*/  STS.U8 [R15+UR11+0x4400], R93 ;  /* 0x0044005d0f007988 */ /* 0x0081e8000800000b */
[----:B0-----:R-:W3:Y:S04]  /*17000*/  LDL.LU R93, [R1+0x6ec] ;  /* 0x0006ec00015d7983 */ /* 0x001ee80000300800 */
[----:B----4-:R0:W-:Y:S04]  /*17010*/  STS.U8 [R15+UR11+0x4600], R83 ;  /* 0x004600530f007988 */ /* 0x0101e8000800000b */
[----:B------:R1:W-:Y:S04]  /*17020*/  STS.U8 [R15+UR11+0x4800], R6 ;  /* 0x004800060f007988 */ /* 0x0003e8000800000b */
[----:B------:R4:W-:Y:S04]  /*17030*/  STS.U8 [R15+UR11+0x4a00], R7 ;  /* 0x004a00070f007988 */ /* 0x0009e8000800000b */
[----:B0-----:R-:W3:Y:S04]  /*17040*/  LDL.LU R83, [R1+0x6e8] ;  /* 0x0006e80001537983 */ /* 0x001ee80000300800 */
[----:B------:R0:W-:Y:S04]  /*17050*/  STS.U8 [R15+UR11+0x4c00], R84 ;  /* 0x004c00540f007988 */ /* 0x0001e8000800000b */
[----:B------:R-:W-:Y:S04]  /*17060*/  STS.U8 [R15+UR11+0x4e00], R16 ;  /* 0x004e00100f007988 */ /* 0x000fe8000800000b */
[----:B------:R-:W-:Y:S04]  /*17070*/  STS.U8 [R15+UR11+0x5000], R12 ;  /* 0x0050000c0f007988 */ /* 0x000fe8000800000b */
[----:B-1----:R-:W3:Y:S04]  /*17080*/  LDL.LU R6, [R1+0x6e4] ;  /* 0x0006e40001067983 */ /* 0x002ee80000300800 */
[----:B------:R-:W-:Y:S04]  /*17090*/  STS.U8 [R15+UR11+0x5200], R10 ;  /* 0x0052000a0f007988 */ /* 0x000fe8000800000b */
[----:B----4-:R-:W4:Y:S04]  /*170a0*/  LDL.LU R7, [R1+0x6d0] ;  /* 0x0006d00001077983 */ /* 0x010f280000300800 */
[----:B------:R-:W-:Y:S04]  /*170b0*/  STS.U8 [R15+UR11+0x5400], R8 ;  /* 0x005400080f007988 */ /* 0x000fe8000800000b */
[----:B0-----:R-:W4:Y:S04]  /*170c0*/  LDL.LU R84, [R1+0x6cc] ;  /* 0x0006cc0001547983 */ /* 0x001f280000300800 */
[----:B------:R0:W-:Y:S04]  /*170d0*/  STS.U8 [R15+UR11+0x5600], R85 ;  /* 0x005600550f007988 */ /* 0x0001e8000800000b */
[----:B0-----:R-:W4:Y:S04]  /*170e0*/  LDL.LU R85, [R1+0x6c8] ;  /* 0x0006c80001557983 */ /* 0x001f280000300800 */
[----:B------:R0:W-:Y:S04]  /*170f0*/  STS.U8 [R15+UR11+0x5800], R87 ;  /* 0x005800570f007988 */ /* 0x0001e8000800000b */
[----:B------:R-:W-:Y:S04]  /*17100*/  STS.U8 [R15+UR11+0x5a00], R9 ;  /* 0x005a00090f007988 */ /* 0x000fe8000800000b */
[----:B------:R-:W-:Y:S04]  /*17110*/  STS.U8 [R15+UR11+0x5c00], R78 ;  /* 0x005c004e0f007988 */ /* 0x000fe8000800000b */
[----:B0-----:R-:W4:Y:S04]  /*17120*/  LDL.LU R87, [R1+0x6c4] ;  /* 0x0006c40001577983 */ /* 0x001f280000300800 */
[----:B------:R-:W4:Y:S04]  /*17130*/  LDL.LU R41, [R1+0x6b0] ;  /* 0x0006b00001297983 */ /* 0x000f280000300800 */
[----:B------:R0:W-:Y:S04]  /*17140*/  STS.U8 [R15+UR11+0x5e00], R88 ;  /* 0x005e00580f007988 */ /* 0x0001e8000800000b */
[----:B0-----:R-:W4:Y:S04]  /*17150*/  LDL.LU R88, [R1+0x6ac] ;  /* 0x0006ac0001587983 */ /* 0x001f280000300800 */
[----:B------:R-:W4:Y:S04]  /*17160*/  LDL.LU R22, [R1+0x6a8] ;  /* 0x0006a80001167983 */ /* 0x000f280000300800 */
[----:B------:R-:W4:Y:S04]  /*17170*/  LDL.LU R17, [R1+0x6a4] ;  /* 0x0006a40001117983 */ /* 0x000f280000300800 */
[----:B------:R0:W-:Y:S04]  /*17180*/  STS.U8 [R15+UR11+0x6000], R89 ;  /* 0x006000590f007988 */ /* 0x0001e8000800000b */
[----:B0-----:R-:W4:Y:S04]  /*17190*/  LDL.LU R89, [R1+0x690] ;  /* 0x0006900001597983 */ /* 0x001f280000300800 */
[----:B------:R0:W-:Y:S04]  /*171a0*/  STS.U8 [R15+UR11+0x6200], R90 ;  /* 0x0062005a0f007988 */ /* 0x0001e8000800000b */
[----:B0-----:R-:W4:Y:S04]  /*171b0*/  LDL.LU R90, [R1+0xa20] ;  /* 0x000a2000015a7983 */ /* 0x001f280000300800 */
[----:B------:R-:W-:Y:S04]  /*171c0*/  STS.U8 [R15+UR11+0x6400], R79 ;  /* 0x0064004f0f007988 */ /* 0x000fe8000800000b */
[----:B--2---:R0:W-:Y:S04]  /*171d0*/  STS.U8 [R15+UR11+0x6600], R91 ;  /* 0x0066005b0f007988 */ /* 0x0041e8000800000b */
[----:B0-----:R-:W2:Y:S04]  /*171e0*/  LDL.LU R91, [R1+0xa1c] ;  /* 0x000a1c00015b7983 */ /* 0x001ea80000300800 */
[----:B---3--:R0:W-:Y:S04]  /*171f0*/  STS.U8 [R15+UR11+0x6800], R93 ;  /* 0x0068005d0f007988 */ /* 0x0081e8000800000b */
[----:B0-----:R-:W3:Y:S04]  /*17200*/  LDL.LU R93, [R1+0xa18] ;  /* 0x000a1800015d7983 */ /* 0x001ee80000300800 */
[----:B------:R-:W3:Y:S04]  /*17210*/  LDL.LU R78, [R1+0xa14] ;  /* 0x000a1400014e7983 */ /* 0x000ee80000300800 */
[----:B------:R0:W-:Y:S04]  /*17220*/  STS.U8 [R15+UR11+0x6a00], R83 ;  /* 0x006a00530f007988 */ /* 0x0001e8000800000b */
[----:B------:R-:W3:Y:S04]  /*17230*/  LDL.LU R79, [R1+0xa10] ;  /* 0x000a1000014f7983 */ /* 0x000ee80000300800 */
[----:B0-----:R-:W3:Y:S04]  /*17240*/  LDL.LU R83, [R1+0xa0c] ;  /* 0x000a0c0001537983 */ /* 0x001ee80000300800 */
[----:B------:R-:W3:Y:S04]  /*17250*/  LDL.LU R16, [R1+0xa08] ;  /* 0x000a080001107983 */ /* 0x000ee80000300800 */
[----:B------:R-:W-:Y:S04]  /*17260*/  STS.U8 [R15+UR11+0x6c00], R6 ;  /* 0x006c00060f007988 */ /* 0x000fe8000800000b */
[----:B------:R-:W3:Y:S04]  /*17270*/  LDL.LU R12, [R1+0xa04] ;  /* 0x000a0400010c7983 */ /* 0x000ee80000300800 */
[----:B----4-:R-:W-:Y:S04]  /*17280*/  STS.U8 [R15+UR11+0x6e00], R7 ;  /* 0x006e00070f007988 */ /* 0x010fe8000800000b */
        /* <DEDUP_REMOVED lines=8> */
[----:B------:R-:W4:Y:S04]  /*17310*/  LDL.LU R7, [R1+0x664] ;  /* 0x0006640001077983 */ /* 0x000f280000300800 */
[----:B------:R0:W-:Y:S04]  /*17320*/  STS.U8 [R15+UR11+0x7400], R87 ;  /* 0x007400570f007988 */ /* 0x0001e8000800000b */
[----:B------:R-:W-:Y:S04]  /*17330*/  STS.U8 [R15+UR11+0x7600], R41 ;  /* 0x007600290f007988 */ /* 0x000fe8000800000b */
[----:B0-----:R-:W4:Y:S04]  /*17340*/  LDL.LU R87, [R1+0x650] ;  /* 0x0006500001577983 */ /* 0x001f280000300800 */
[----:B------:R0:W-:Y:S04]  /*17350*/  STS.U8 [R15+UR11+0x7800], R88 ;  /* 0x007800580f007988 */ /* 0x0001e8000800000b */
[----:B0-----:R-:W4:Y:S04]  /*17360*/  LDL.LU R88, [R1+0x64c] ;  /* 0x00064c0001587983 */ /* 0x001f280000300800 */
[----:B------:R-:W-:Y:S04]  /*17370*/  STS.U8 [R15+UR11+0x7a00], R22 ;  /* 0x007a00160f007988 */ /* 0x000fe8000800000b */
[----:B------:R-:W-:Y:S04]  /*17380*/  STS.U8 [R15+UR11+0x7c00], R17 ;  /* 0x007c00110f007988 */ /* 0x000fe8000800000b */
[----:B------:R0:W-:Y:S04]  /*17390*/  STS.U8 [R15+UR11+0x7e00], R89 ;  /* 0x007e00590f007988 */ /* 0x0001e8000800000b */
[----:B0-----:R-:W4:Y:S04]  /*173a0*/  LDL.LU R89, [R1+0x648] ;  /* 0x0006480001597983 */ /* 0x001f280000300800 */
[----:B------:R0:W-:Y:S04]  /*173b0*/  STS.U8 [R86+UR11+0x80], R90 ;  /* 0x0000805a56007988 */ /* 0x0001e8000800000b */
[----:B0-----:R-:W4:Y:S04]  /*173c0*/  LDL.LU R90, [R1+0x644] ;  /* 0x00064400015a7983 */ /* 0x001f280000300800 */
[----:B--2---:R0:W-:Y:S04]  /*173d0*/  STS.U8 [R86+UR11+0x280], R91 ;  /* 0x0002805b56007988 */ /* 0x0041e8000800000b */
[----:B0-----:R-:W2:Y:S04]  /*173e0*/  LDL.LU R91, [R1+0x630] ;  /* 0x00063000015b7983 */ /* 0x001ea80000300800 */
[----:B---3--:R0:W-:Y:S04]  /*173f0*/  STS.U8 [R86+UR11+0x480], R93 ;  /* 0x0004805d56007988 */ /* 0x0081e8000800000b */
[----:B------:R1:W-:Y:S04]  /*17400*/  STS.U8 [R86+UR11+0x680], R78 ;  /* 0x0006804e56007988 */ /* 0x0003e8000800000b */
[----:B0-----:R-:W3:Y:S04]  /*17410*/  LDL.LU R93, [R1+0x62c] ;  /* 0x00062c00015d7983 */ /* 0x001ee80000300800 */
[----:B------:R0:W-:Y:S04]  /*17420*/  STS.U8 [R86+UR11+0x880], R79 ;  /* 0x0008804f56007988 */ /* 0x0001e8000800000b */
[----:B------:R0:W-:Y:S04]  /*17430*/  STS.U8 [R86+UR11+0xa80], R83 ;  /* 0x000a805356007988 */ /* 0x0001e8000800000b */
[----:B------:R-:W-:Y:S04]  /*17440*/  STS.U8 [R86+UR11+0xc80], R16 ;  /* 0x000c801056007988 */ /* 0x000fe8000800000b */
[----:B-1----:R-:W3:Y:S04]  /*17450*/  LDL.LU R78, [R1+0x628] ;  /* 0x00062800014e7983 */ /* 0x002ee80000300800 */
[----:B------:R-:W-:Y:S04]  /*17460*/  STS.U8 [R86+UR11+0xe80], R12 ;  /* 0x000e800c56007988 */ /* 0x000fe8000800000b */
[----:B0-----:R-:W3:Y:S04]  /*17470*/  LDL.LU R79, [R1+0x624] ;  /* 0x00062400014f7983 */ /* 0x001ee80000300800 */
[----:B----4-:R-:W-:Y:S04]  /*17480*/  STS.U8 [R86+UR11+0x1080], R10 ;  /* 0x0010800a56007988 */ /* 0x010fe8000800000b */
[----:B------:R-:W4:Y:S04]  /*17490*/  LDL.LU R83, [R1+0x610] ;  /* 0x0006100001537983 */ /* 0x000f280000300800 */
[----:B------:R-:W-:Y:S04]  /*174a0*/  STS.U8 [R86+UR11+0x1280], R8 ;  /* 0x0012800856007988 */ /* 0x000fe8000800000b */
[----:B------:R0:W-:Y:S04]  /*174b0*/  STS.U8 [R86+UR11+0x1480], R84 ;  /* 0x0014805456007988 */ /* 0x0001e8000800000b */
[----:B0-----:R-:W4:Y:S04]  /*174c0*/  LDL.LU R84, [R1+0x60c] ;  /* 0x00060c0001547983 */ /* 0x001f280000300800 */
[----:B------:R0:W-:Y:S04]  /*174d0*/  STS.U8 [R86+UR11+0x1680], R85 ;  /* 0x0016805556007988 */ /* 0x0001e8000800000b */
[----:B------:R-:W-:Y:S04]  /*174e0*/  STS.U8 [R86+UR11+0x1880], R9 ;  /* 0x0018800956007988 */ /* 0x000fe8000800000b */
[----:B0-----:R-:W4:Y:S04]  /*174f0*/  LDL.LU R85, [R1+0x608] ;  /* 0x0006080001557983 */ /* 0x001f280000300800 */
        /* <DEDUP_REMOVED lines=8> */
[----:B------:R1:W-:Y:S04]  /*17580*/  STS.U8 [R86+UR11+0x2080], R88 ;  /* 0x0020805856007988 */ /* 0x0003e8000800000b */
[----:B0-----:R-:W4:Y:S04]  /*17590*/  LDL.LU R87, [R1+0x1f0] ;  /* 0x0001f00001577983 */ /* 0x001f280000300800 */
[----:B-1----:R-:W4:Y:S04]  /*175a0*/  LDL.LU R88, [R1+0x1e8] ;  /* 0x0001e80001587983 */ /* 0x002f280000300800 */
[----:B------:R0:W-:Y:S04]  /*175b0*/  STS.U8 [R86+UR11+0x2280], R89 ;  /* 0x0022805956007988 */ /* 0x0001e8000800000b */
[----:B0-----:R-:W4:Y:S04]  /*175c0*/  LDL.LU R89, [R1+0x1e4] ;  /* 0x0001e40001597983 */ /* 0x001f280000300800 */
[----:B------:R0:W-:Y:S04]  /*175d0*/  STS.U8 [R86+UR11+0x2480], R90 ;  /* 0x0024805a56007988 */ /* 0x0001e8000800000b */
[----:B0-----:R-:W4:Y:S04]  /*175e0*/  LDL.LU R90, [R1+0x1e0] ;  /* 0x0001e000015a7983 */ /* 0x001f280000300800 */
[----:B--2---:R0:W-:Y:S04]  /*175f0*/  STS.U8 [R86+UR11+0x2680], R91 ;  /* 0x0026805b56007988 */ /* 0x0041e8000800000b */
[----:B0-----:R-:W2:Y:S04]  /*17600*/  LDL.LU R91, [R1+0x1dc] ;  /* 0x0001dc00015b7983 */ /* 0x001ea80000300800 */
[----:B---3--:R0:W-:Y:S04]  /*17610*/  STS.U8 [R86+UR11+0x2880], R93 ;  /* 0x0028805d56007988 */ /* 0x0081e8000800000b */
[----:B0-----:R-:W3:Y:S04]  /*17620*/  LDL.LU R93, [R1+0x1d8] ;  /* 0x0001d800015d7983 */ /* 0x001ee80000300800 */
[----:B------:R-:W3:Y:S04]  /*17630*/  LDL.LU R16, [R1+0x1c8] ;  /* 0x0001c80001107983 */ /* 0x000ee80000300800 */
[----:B------:R-:W3:Y:S04]  /*17640*/  LDL.LU R12, [R1+0x1a8] ;  /* 0x0001a800010c7983 */ /* 0x000ee80000300800 */
[----:B------:R-:W3:Y:S04]  /*17650*/  LDL.LU R8, [R1+0x188] ;  /* 0x0001880001087983 */ /* 0x000ee80000300800 */
[----:B------:R0:W-:Y:S04]  /*17660*/  STS.U8 [R86+UR11+0x2a80], R78 ;  /* 0x002a804e56007988 */ /* 0x0001e8000800000b */
[----:B------:R-:W3:Y:S04]  /*17670*/  LDL.LU R9, [R1+0x16c] ;  /* 0x00016c0001097983 */ /* 0x000ee80000300800 */
[----:B------:R1:W-:Y:S04]  /*17680*/  STS.U8 [R86+UR11+0x2c80], R79 ;  /* 0x002c804f56007988 */ /* 0x0003e8000800000b */
[----:B------:R-:W3:Y:S04]  /*17690*/  LDL.LU R6, [R1+0x168] ;  /* 0x0001680001067983 */ /* 0x000ee80000300800 */
[----:B----4-:R4:W-:Y:S04]  /*176a0*/  STS.U8 [R86+UR11+0x2e80], R83 ;  /* 0x002e805356007988 */ /* 0x0109e8000800000b */
[----:B0-----:R-:W3:Y:S04]  /*176b0*/  LDL.LU R78, [R1+0x12c] ;  /* 0x00012c00014e7983 */ /* 0x001ee80000300800 */
[----:B-1----:R-:W3:Y:S04]  /*176c0*/  LDL.LU R79, [R1+0x108] ;  /* 0x00010800014f7983 */ /* 0x002ee80000300800 */
[----:B------:R0:W-:Y:S04]  /*176d0*/  STS.U8 [R86+UR11+0x3080], R84 ;  /* 0x0030805456007988 */ /* 0x0001e8000800000b */
[----:B----4-:R-:W4:Y:S04]  /*176e0*/  LDL.LU R83, [R1+0xe8] ;  /* 0x0000e80001537983 */ /* 0x010f280000300800 */
[----:B0-----:R-:W4:Y:S04]  /*176f0*/  LDL.LU R84, [R1+0x84] ;  /* 0x0000840001547983 */ /* 0x001f280000300800 */
[----:B------:R0:W-:Y:S04]  /*17700*/  STS.U8 [R86+UR11+0x3280], R85 ;  /* 0x0032805556007988 */ /* 0x0001e8000800000b */
[----:B------:R-:W-:Y:S04]  /*17710*/  STS.U8 [R86+UR11+0x3480], R22 ;  /* 0x0034801656007988 */ /* 0x000fe8000800000b */
[----:B------:R1:W-:Y:S04]  /*17720*/  STS.U8 [R86+UR11+0x3680], R10 ;  /* 0x0036800a56007988 */ /* 0x0003e8000800000b */
[----:B0-----:R-:W4:Y:S04]  /*17730*/  LDL.LU R85, [R1+0x80] ;  /* 0x0000800001557983 */ /* 0x001f280000300800 */
[----:B------:R-:W-:Y:S04]  /*17740*/  STS.U8 [R86+UR11+0x3880], R17 ;  /* 0x0038801156007988 */ /* 0x000fe8000800000b */
[----:B-1----:R-:W4:Y:S04]  /*17750*/  LDL.LU R10, [R1+0x380] ;  /* 0x00038000010a7983 */ /* 0x002f280000300800 */
[----:B------:R-:W-:Y:S04]  /*17760*/  STS.U8 [R86+UR11+0x3a80], R15 ;  /* 0x003a800f56007988 */ /* 0x000fe8000800000b */
[----:B------:R0:W-:Y:S04]  /*17770*/  STS.U8 [R86+UR11+0x3c80], R7 ;  /* 0x003c800756007988 */ /* 0x0001e8000800000b */
        /* <DEDUP_REMOVED lines=12> */
[----:B------:R-:W-:Y:S04]  /*17840*/  STS.U8 [R86+UR11+0x4a80], R16 ;  /* 0x004a801056007988 */ /* 0x000fe8000800000b */
[----:B0-----:R-:W3:Y:S04]  /*17850*/  LDL.LU R93, [R1+0x64] ;  /* 0x00006400015d7983 */ /* 0x001ee80000300800 */
[----:B------:R-:W-:Y:S04]  /*17860*/  STS.U8 [R86+UR11+0x4c80], R12 ;  /* 0x004c800c56007988 */ /* 0x000fe8000800000b */
[----:B------:R-:W-:Y:S04]  /*17870*/  STS.U8 [R86+UR11+0x4e80], R8 ;  /* 0x004e800856007988 */ /* 0x000fe8000800000b */
[----:B------:R-:W-:Y:S04]  /*17880*/  STS.U8 [R86+UR11+0x5080], R9 ;  /* 0x0050800956007988 */ /* 0x000fe8000800000b */
[----:B------:R-:W3:Y:S04]  /*17890*/  LDL.LU R37, [R1+0x39c] ;  /* 0x00039c0001257983 */ /* 0x000ee80000300800 */
[----:B------:R-:W-:Y:S04]  /*178a0*/  STS.U8 [R86+UR11+0x5280], R6 ;  /* 0x0052800656007988 */ /* 0x000fe8000800000b */
[----:B------:R-:W3:Y:S04]  /*178b0*/  LDL.LU R15, [R1+0x3a0] ;  /* 0x0003a000010f7983 */ /* 0x000ee80000300800 */
[----:B------:R0:W-:Y:S04]  /*178c0*/  STS.U8 [R86+UR11+0x5480], R78 ;  /* 0x0054804e56007988 */ /* 0x0001e8000800000b */
[----:B------:R1:W-:Y:S04]  /*178d0*/  STS.U8 [R86+UR11+0x5680], R79 ;  /* 0x0056804f56007988 */ /* 0x0003e8000800000b */
[----:B0-----:R-:W3:Y:S04]  /*178e0*/  LDL.LU R78, [R1+0x60] ;  /* 0x00006000014e7983 */ /* 0x001ee80000300800 */
[----:B----4-:R0:W-:Y:S04]  /*178f0*/  STS.U8 [R86+UR11+0x5880], R83 ;  /* 0x0058805356007988 */ /* 0x0101e8000800000b */
[----:B-1----:R-:W4:Y:S04]  /*17900*/  LDL.LU R79, [R1+0x5c] ;  /* 0x00005c00014f7983 */ /* 0x002f280000300800 */
[----:B------:R1:W-:Y:S04]  /*17910*/  STS.U8 [R86+UR11+0x5a80], R84 ;  /* 0x005a805456007988 */ /* 0x0003e8000800000b */
[----:B0-----:R-:W4:Y:S04]  /*17920*/  LDL.LU R83, [R1+0x58] ;  /* 0x0000580001537983 */ /* 0x001f280000300800 */
[----:B------:R0:W-:Y:S04]  /*17930*/  STS.U8 [R86+UR11+0x5c80], R85 ;  /* 0x005c805556007988 */ /* 0x0001e8000800000b */
[----:B-1----:R-:W4:Y:S04]  /*17940*/  LDL.LU R84, [R1+0x54] ;  /* 0x0000540001547983 */ /* 0x002f280000300800 */
[----:B0-----:R-:W4:Y:S04]  /*17950*/  LDL.LU R85, [R1+0x50] ;  /* 0x0000500001557983 */ /* 0x001f280000300800 */
[----:B------:R-:W4:Y:S04]  /*17960*/  LDL.LU R17, [R1+0x34] ;  /* 0x0000340001117983 */ /* 0x000f280000300800 */
[----:B------:R-:W4:Y:S04]  /*17970*/  LDL.LU R9, [R1+0x30] ;  /* 0x0000300001097983 */ /* 0x000f280000300800 */
[----:B------:R-:W4:Y:S04]  /*17980*/  LDL.LU R8, [R1+0x2c] ;  /* 0x00002c0001087983 */ /* 0x000f280000300800 */
[----:B------:R0:W-:Y:S04]  /*17990*/  STS.U8 [R86+UR11+0x5e80], R7 ;  /* 0x005e800756007988 */ /* 0x0001e8000800000b */
[----:B0-----:R-:W4:Y:S04]  /*179a0*/  LDL.LU R7, [R1+0x28] ;  /* 0x0000280001077983 */ /* 0x001f280000300800 */
[----:B------:R0:W-:Y:S04]  /*179b0*/  STS.U8 [R86+UR11+0x6080], R87 ;  /* 0x0060805756007988 */ /* 0x0001e8000800000b */
[----:B------:R1:W-:Y:S04]  /*179c0*/  STS.U8 [R86+UR11+0x6280], R88 ;  /* 0x0062805856007988 */ /* 0x0003e8000800000b */
[----:B0-----:R-:W4:Y:S04]  /*179d0*/  LDL.LU R87, [R1+0x24] ;  /* 0x0000240001577983 */ /* 0x001f280000300800 */
[----:B-1----:R-:W4:Y:S04]  /*179e0*/  LDL.LU R88, [R1+0xa00] ;  /* 0x000a000001587983 */ /* 0x002f280000300800 */
[----:B------:R-:W4:Y:S04]  /*179f0*/  LDL.LU R12, [R1+0x9fc] ;  /* 0x0009fc00010c7983 */ /* 0x000f280000300800 */
        /* <DEDUP_REMOVED lines=11> */
[----:B------:R-:W3:Y:S04]  /*17ab0*/  LDL.LU R39, [R1+0x1c] ;  /* 0x00001c0001277983 */ /* 0x000ee80000300800 */
[----:B------:R-:W3:Y:S04]  /*17ac0*/  LDL.LU R22, [R1+0x18] ;  /* 0x0000180001167983 */ /* 0x000ee80000300800 */
[----:B------:R-:W3:Y:S04]  /*17ad0*/  LDL.LU R16, [R1+0x3b4] ;  /* 0x0003b40001107983 */ /* 0x000ee80000300800 */
[----:B------:R-:W3:Y:S04]  /*17ae0*/  LDL.LU R41, [R1+0x3b8] ;  /* 0x0003b80001297983 */ /* 0x000ee80000300800 */
[----:B------:R0:W-:Y:S04]  /*17af0*/  STS.U8 [R86+UR11+0x6c80], R78 ;  /* 0x006c804e56007988 */ /* 0x0001e8000800000b */
[----:B----4-:R1:W-:Y:S04]  /*17b00*/  STS.U8 [R86+UR11+0x6e80], R79 ;  /* 0x006e804f56007988 */ /* 0x0103e8000800000b */
[----:B0-----:R-:W4:Y:S04]  /*17b10*/  LDL.LU R78, [R1+0xe8c] ;  /* 0x000e8c00014e7983 */ /* 0x001f280000300800 */
[----:B-1----:R-:W4:Y:S04]  /*17b20*/  LDL.LU R79, [R1+0xe88] ;  /* 0x000e8800014f7983 */ /* 0x002f280000300800 */
[----:B------:R0:W-:Y:S04]  /*17b30*/  STS.U8 [R86+UR11+0x7080], R83 ;  /* 0x0070805356007988 */ /* 0x0001e8000800000b */
[----:B------:R1:W-:Y:S04]  /*17b40*/  STS.U8 [R86+UR11+0x7280], R84 ;  /* 0x0072805456007988 */ /* 0x0003e8000800000b */
[----:B0-----:R-:W4:Y:S04]  /*17b50*/  LDL.LU R83, [R1+0xe84] ;  /* 0x000e840001537983 */ /* 0x001f280000300800 */
[----:B-1----:R-:W4:Y:S04]  /*17b60*/  LDL.LU R84, [R1+0xe80] ;  /* 0x000e800001547983 */ /* 0x002f280000300800 */
[----:B------:R0:W-:Y:S04]  /*17b70*/  STS.U8 [R86+UR11+0x7480], R85 ;  /* 0x0074805556007988 */ /* 0x0001e8000800000b */
[----:B------:R1:W-:Y:S04]  /*17b80*/  STS.U8 [R86+UR11+0x7680], R17 ;  /* 0x0076801156007988 */ /* 0x0003e8000800000b */
[----:B------:R1:W-:Y:S04]  /*17b90*/  STS.U8 [R86+UR11+0x7880], R9 ;  /* 0x0078800956007988 */ /* 0x0003e8000800000b */
[----:B0-----:R-:W4:Y:S04]  /*17ba0*/  LDL.LU R85, [R1+0xe7c] ;  /* 0x000e7c0001557983 */ /* 0x001f280000300800 */
[----:B-1----:R-:W4:Y:S04]  /*17bb0*/  LDL.LU R17, [R1+0x14] ;  /* 0x0000140001117983 */ /* 0x002f280000300800 */
[----:B------:R-:W4:Y:S04]  /*17bc0*/  LDL.LU R9, [R1+0x10] ;  /* 0x0000100001097983 */ /* 0x000f280000300800 */
        /* <DEDUP_REMOVED lines=8> */
[----:B------:R-:W4:Y:S04]  /*17c50*/  LDL.LU R87, [R1+0xe74] ;  /* 0x000e740001577983 */ /* 0x000f280000300800 */
        /* <DEDUP_REMOVED lines=10> */
[----:B------:R-:W-:Y:S04]  /*17d00*/  STS.U8 [R14+UR11+0xf00], R34 ;  /* 0x000f00220e007988 */ /* 0x000fe8000800000b */
[----:B------:R-:W-:Y:S04]  /*17d10*/  STS.U8 [R14+UR11+0x1100], R92 ;  /* 0x0011005c0e007988 */ /* 0x000fe8000800000b */
[----:B------:R3:W-:Y:S04]  /*17d20*/  STS.U8 [R14+UR11+0x1300], R39 ;  /* 0x001300270e007988 */ /* 0x0007e8000800000b */
[----:B------:R-:W-:Y:S04]  /*17d30*/  STS.U8 [R14+UR11+0x1500], R22 ;  /* 0x001500160e007988 */ /* 0x000fe8000800000b */
[----:B0-----:R-:W2:Y:S04]  /*17d40*/  LDL.LU R93, [R1+0xe60] ;  /* 0x000e6000015d7983 */ /* 0x001ea80000300800 */
[----:B-1----:R-:W2:Y:S04]  /*17d50*/  LDL.LU R6, [R1+0x3d0] ;  /* 0x0003d00001067983 */ /* 0x002ea80000300800 */
[----:B---3--:R-:W3:Y:S04]  /*17d60*/  LDL.LU R39, [R1+0x3ec] ;  /* 0x0003ec0001277983 */ /* 0x008ee80000300800 */
[----:B----4-:R-:W-:Y:S04]  /*17d70*/  STS.U8 [R14+UR11+0x1700], R17 ;  /* 0x001700110e007988 */ /* 0x010fe8000800000b */
[----:B------:R0:W-:Y:S04]  /*17d80*/  STS.U8 [R14+UR11+0x1900], R9 ;  /* 0x001900090e007988 */ /* 0x0001e8000800000b */
[----:B0-----:R-:W4:Y:S04]  /*17d90*/  LDL R9, [R1+0xac4] ;  /* 0x000ac40001097983 */ /* 0x001f280000100800 */
[----:B------:R-:W-:Y:S04]  /*17da0*/  STS.U8 [R14+UR11+0x1b00], R8 ;  /* 0x001b00080e007988 */ /* 0x000fe8000800000b */
[----:B------:R0:W-:Y:S04]  /*17db0*/  STS.U8 [R14+UR11+0x1d00], R7 ;  /* 0x001d00070e007988 */ /* 0x0001e8000800000b */
[----:B0-----:R-:W3:Y:S04]  /*17dc0*/  LDL R7, [R1+0xad4] ;  /* 0x000ad40001077983 */ /* 0x001ee80000100800 */
[----:B------:R-:W3:Y:S01]  /*17dd0*/  LDL.LU R92, [R1+0x3f0] ;  /* 0x0003f000015c7983 */ /* 0x000ee20000300800 */
[----:B------:R-:W-:-:S02]  /*17de0*/  ISETP.GT.U32.AND P1, PT, R3, R10, PT ;  /* 0x0000000a0300720c */ /* 0x000fc40003f24070 */
[C---:B------:R-:W-:Y:S01]  /*17df0*/  ISETP.GT.U32.AND P2, PT, R3.reuse, R16, PT ;  /* 0x000000100300720c */ /* 0x040fe20003f44070 */
[----:B------:R-:W3:Y:S01]  /*17e00*/  LDL.LU R22, [R1+0x40c] ;  /* 0x00040c0001167983 */ /* 0x000ee20000300800 */
[----:B------:R-:W-:-:S03]  /*17e10*/  ISETP.GT.U32.AND P3, PT, R3, R15, PT ;  /* 0x0000000f0300720c */ /* 0x000fc60003f64070 */
[----:B------:R-:W3:Y:S06]  /*17e20*/  LDL R8, [R1+0xae4] ;  /* 0x000ae40001087983 */ /* 0x000eec0000100800 */
[--C-:B------:R-:W-:Y:S01]  /*17e30*/  @!P1 IMAD.IADD R10, R10, 0x1, -R3.reuse ;  /* 0x000000010a0a9824 */ /* 0x100fe200078e0a03 */
[C---:B------:R-:W-:Y:S01]  /*17e40*/  ISETP.GT.U32.AND P1, PT, R3.reuse, R37, PT ;  /* 0x000000250300720c */ /* 0x040fe20003f24070 */
[--C-:B------:R-:W-:Y:S01]  /*17e50*/  @!P2 IMAD.IADD R16, R16, 0x1, -R3.reuse ;  /* 0x000000011010a824 */ /* 0x100fe200078e0a03 */
[----:B------:R-:W-:Y:S01]  /*17e60*/  ISETP.GT.U32.AND P2, PT, R3, R12, PT ;  /* 0x0000000c0300720c */ /* 0x000fe20003f44070 */
[----:B------:R-:W-:-:S10]  /*17e70*/  @!P3 IMAD.IADD R15, R15, 0x1, -R3 ;  /* 0x000000010f0fb824 */ /* 0x000fd400078e0a03 */
[----:B------:R-:W-:Y:S01]  /*17e80*/  @!P1 IMAD.IADD R37, R37, 0x1, -R3 ;  /* 0x0000000125259824 */ /* 0x000fe200078e0a03 */
[----:B------:R-:W-:-:S04]  /*17e90*/  ISETP.GT.U32.AND P1, PT, R3, R41, PT ;  /* 0x000000290300720c */ /* 0x000fc80003f24070 */
[----:B------:R-:W-:Y:S01]  /*17ea0*/  ISETP.GT.U32.AND P3, PT, R3, R37, PT ;  /* 0x000000250300720c */ /* 0x000fe20003f64070 */
[----:B------:R-:W-:-:S08]  /*17eb0*/  @!P2 IMAD.IADD R12, R12, 0x1, -R3 ;  /* 0x000000010c0ca824 */ /* 0x000fd000078e0a03 */
[----:B------:R-:W-:Y:S01]  /*17ec0*/  @!P1 IMAD.IADD R41, R41, 0x1, -R3 ;  /* 0x0000000129299824 */ /* 0x000fe200078e0a03 */
[----:B------:R-:W-:-:S03]  /*17ed0*/  ISETP.GT.U32.AND P2, PT, R3, R12, PT ;  /* 0x0000000c0300720c */ /* 0x000fc60003f44070 */
[----:B------:R-:W-:Y:S01]  /*17ee0*/  @!P3 IMAD.IADD R37, R37, 0x1, -R3 ;  /* 0x000000012525b824 */ /* 0x000fe200078e0a03 */
[C---:B------:R-:W-:Y:S02]  /*17ef0*/  ISETP.GT.U32.AND P3, PT, R3.reuse, R41, PT ;  /* 0x000000290300720c */ /* 0x040fe40003f64070 */
[----:B------:R-:W-:-:S07]  /*17f00*/  ISETP.GT.U32.AND P4, PT, R3, R10, PT ;  /* 0x0000000a0300720c */ /* 0x000fce0003f84070 */
[----:B------:R-:W-:-:S04]  /*17f10*/  @!P2 IMAD.IADD R12, R12, 0x1, -R3 ;  /* 0x000000010c0ca824 */ /* 0x000fc800078e0a03 */
[--C-:B------:R-:W-:Y:S02]  /*17f20*/  @!P3 IMAD.IADD R41, R41, 0x1, -R3.reuse ;  /* 0x000000012929b824 */ /* 0x100fe400078e0a03 */
[----:B------:R-:W-:-:S04]  /*17f30*/  @!P4 IMAD.IADD R10, R10, 0x1, -R3 ;  /* 0x000000010a0ac824 */ /* 0x000fc800078e0a03 */
[----:B------:R-:W-:Y:S01]  /*17f40*/  IMAD.MOV.U32 R34, RZ, RZ, R10 ;  /* 0x000000ffff227224 */ /* 0x000fe200078e000a */
[----:B------:R-:W-:-:S13]  /*17f50*/  ISETP.GT.U32.AND P1, PT, R3, R16, PT ;  /* 0x000000100300720c */ /* 0x000fda0003f24070 */
[----:B------:R-:W-:Y:S01]  /*17f60*/  @!P1 IMAD.IADD R16, R16, 0x1, -R3 ;  /* 0x0000000110109824 */ /* 0x000fe200078e0a03 */
[----:B--2---:R-:W-:Y:S04]  /*17f70*/  STS.U8 [R14+UR11+0x1f00], R93 ;  /* 0x001f005d0e007988 */ /* 0x004fe8000800000b */
[----:B------:R-:W-:Y:S04]  /*17f80*/  STS.U8 [R14+UR11+0x2100], R91 ;  /* 0x0021005b0e007988 */ /* 0x000fe8000800000b */
        /* <DEDUP_REMOVED lines=12> */
[----:B------:R-:W-:Y:S01]  /*18050*/  STS.U8 [R14+UR11+0x3b00], R71 ;  /* 0x003b00470e007988 */ /* 0x000fe2000800000b */
[----:B----4-:R-:W-:-:S03]  /*18060*/  ISETP.GE.AND P3, PT, R9, RZ, PT ;  /* 0x000000ff0900720c */ /* 0x010fc60003f66270 */
[----:B------:R-:W-:Y:S04]  /*18070*/  STS.U8 [R14+UR11+0x3d00], R62 ;  /* 0x003d003e0e007988 */ /* 0x000fe8000800000b */
[----:B------:R-:W-:Y:S04]  /*18080*/  STS.U8 [R14+UR11+0x3f00], R53 ;  /* 0x003f00350e007988 */ /* 0x000fe8000800000b */
[----:B------:R-:W2:Y:S01]  /*18090*/  LDL R9, [R1+0xaf8] ;  /* 0x000af80001097983 */ /* 0x000ea20000100800 */
[----:B---3--:R-:W-:Y:S01]  /*180a0*/  ISETP.GT.U32.AND P2, PT, R3, R92, PT ;  /* 0x0000005c0300720c */ /* 0x008fe20003f44070 */
[----:B------:R-:W-:Y:S01]  /*180b0*/  @!P3 IMAD.MOV R34, RZ, RZ, -R34 ;  /* 0x000000ffff22b224 */ /* 0x000fe200078e0a22 */
[----:B------:R-:W-:Y:S01]  /*180c0*/  ISETP.GE.AND P3, PT, R7, RZ, PT ;  /* 0x000000ff0700720c */ /* 0x000fe20003f66270 */
[----:B------:R-:W-:Y:S04]  /*180d0*/  STS.U8 [R14+UR11+0x4100], R52 ;  /* 0x004100340e007988 */ /* 0x000fe8000800000b */
[----:B------:R-:W-:Y:S01]  /*180e0*/  STS.U8 [R14+UR11+0x4300], R45 ;  /* 0x0043002d0e007988 */ /* 0x000fe2000800000b */
[----:B------:R-:W-:-:S02]  /*180f0*/  ISETP.GT.U32.AND P1, PT, R3, R39, PT ;  /* 0x000000270300720c */ /* 0x000fc40003f24070 */
[C---:B------:R-:W-:Y:S01]  /*18100*/  ISETP.GT.U32.AND P4, PT, R3.reuse, R15, PT ;  /* 0x0000000f0300720c */ /* 0x040fe20003f84070 */
[----:B------:R-:W3:Y:S02]  /*18110*/  LDL.LU R10, [R1+0x410] ;  /* 0x00041000010a7983 */ /* 0x000ee40000300800 */
[--C-:B------:R-:W-:Y:S02]  /*18120*/  @!P2 IMAD.IADD R92, R92, 0x1, -R3.reuse ;  /* 0x000000015c5ca824 */ /* 0x100fe400078e0a03 */
[----:B------:R-:W-:Y:S03]  /*18130*/  STS.U8 [R14+UR11+0x4500], R43 ;  /* 0x0045002b0e007988 */ /* 0x000fe6000800000b */
[----:B------:R-:W-:Y:S01]  /*18140*/  ISETP.GT.U32.AND P2, PT, R3, R92, PT ;  /* 0x0000005c0300720c */ /* 0x000fe20003f44070 */
[----:B------:R-:W-:Y:S04]  /*18150*/  STS.U8 [R14+UR11+0x4700], R40 ;  /* 0x004700280e007988 */ /* 0x000fe8000800000b */
[----:B------:R0:W-:Y:S04]  /*18160*/  STS.U8 [R14+UR11+0x4900], R33 ;  /* 0x004900210e007988 */ /* 0x0001e8000800000b */
[----:B------:R1:W-:Y:S01]  /*18170*/  STS.U8 [R14+UR11+0x4b00], R36 ;  /* 0x004b00240e007988 */ /* 0x0003e2000800000b */
[----:B------:R-:W-:-:S02]  /*18180*/  @!P1 IMAD.IADD R39, R39, 0x1, -R3 ;  /* 0x0000000127279824 */ /* 0x000fc400078e0a03 */
[----:B------:R-:W-:Y:S01]  /*18190*/  @!P4 IMAD.IADD R15, R15, 0x1, -R3 ;  /* 0x000000010f0fc824 */ /* 0x000fe200078e0a03 */
[----:B------:R-:W4:Y:S01]  /*181a0*/  LDL.LU R17, [R1+0x44c] ;  /* 0x00044c0001117983 */ /* 0x000f220000300800 */
[----:B0-----:R-:W-:Y:S01]  /*181b0*/  IMAD.MOV.U32 R33, RZ, RZ, R37 ;  /* 0x000000ffff217224 */ /* 0x001fe200078e0025 */
[----:B-1----:R-:W-:-:S03]  /*181c0*/  SEL R36, R38, R34, !P6 ;  /* 0x0000002226247207 */ /* 0x002fc60007000000 */
[----:B------:R-:W-:Y:S01]  /*181d0*/  @!P3 IMAD.MOV R33, RZ, RZ, -R33 ;  /* 0x000000ffff21b224 */ /* 0x000fe200078e0a21 */
[----:B------:R0:W-:Y:S01]  /*181e0*/  STS.U8 [R14+UR11+0x4d00], R35 ;  /* 0x004d00230e007988 */ /* 0x0001e2000800000b */
[----:B------:R-:W-:Y:S02]  /*181f0*/  IMAD R36, R36, UR9, RZ ;  /* 0x0000000924247c24 */ /* 0x000fe4000f8e02ff */
[----:B------:R-:W-:Y:S01]  /*18200*/  @!P2 IMAD.IADD R92, R92, 0x1, -R3 ;  /* 0x000000015c5ca824 */ /* 0x000fe200078e0a03 */
[----:B------:R-:W-:Y:S01]  /*18210*/  ISETP.GT.U32.AND P1, PT, R3, R39, PT ;  /* 0x000000270300720c */ /* 0x000fe20003f24070 */
[----:B------:R-:W3:Y:S01]  /*18220*/  LDL.LU R7, [R1+0x490] ;  /* 0x0004900001077983 */ /* 0x000ee20000300800 */
[----:B0-----:R-:W-:Y:S01]  /*18230*/  SEL R35, R38, R33, !P6 ;  /* 0x0000002126237207 */ /* 0x001fe20007000000 */
[----:B------:R-:W-:Y:S01]  /*18240*/  IMAD.MOV.U32 R33, RZ, RZ, R16 ;  /* 0x000000ffff217224 */ /* 0x000fe200078e0010 */
[----:B------:R-:W-:Y:S01]  /*18250*/  IADD3 R16, P2, PT, R36, R2, RZ ;  /* 0x0000000224107210 */ /* 0x000fe20007f5e0ff */
[----:B------:R-:W-:Y:S01]  /*18260*/  IMAD.MOV.U32 R34, RZ, RZ, R15 ;  /* 0x000000ffff227224 */ /* 0x000fe200078e000f */
[----:B------:R-:W-:Y:S01]  /*18270*/  ISETP.GE.AND P3, PT, R8, RZ, PT ;  /* 0x000000ff0800720c */ /* 0x000fe20003f66270 */
[----:B------:R-:W3:Y:S01]  /*18280*/  LDL R40, [R1+0xb0c] ;  /* 0x000b0c0001287983 */ /* 0x000ee20000100800 */
[----:B------:R-:W-:Y:S01]  /*18290*/  LEA.HI.X.SX32 R37, R36, R0, 0x1, P2 ;  /* 0x0000000024257211 */ /* 0x000fe200010f0eff */
[----:B------:R-:W-:-:S02]  /*182a0*/  @P0 IMAD.MOV.U32 R36, RZ, RZ, R16 ;  /* 0x000000ffff240224 */ /* 0x000fc400078e0010 */
[----:B------:R-:W-:Y:S01]  /*182b0*/  IMAD R35, R35, UR9, RZ ;  /* 0x0000000923237c24 */ /* 0x000fe2000f8e02ff */
[----:B------:R-:W3:Y:S04]  /*182c0*/  LDL R8, [R1+0xb24] ;  /* 0x000b240001087983 */ /* 0x000ee80000100800 */
[----:B------:R0:W3:Y:S03]  /*182d0*/  @P0 LDG.E.U8 R11, desc[UR22][R36.64] ;  /* 0x00000016240b0981 */ /* 0x0000e6000c1e1100 */
[----:B------:R-:W-:Y:S01]  /*182e0*/  @!P3 IMAD.MOV R34, RZ, RZ, -R34 ;  /* 0x000000ffff22b224 */ /* 0x000fe200078e0a22 */
[----:B------:R-:W-:Y:S01]  /*182f0*/  IADD3 R15, P3, PT, R35, R2, RZ ;  /* 0x00000002230f7210 */ /* 0x000fe20007f7e0ff */
[----:B------:R-:W-:-:S03]  /*18300*/  @!P1 IMAD.IADD R39, R39, 0x1, -R3 ;  /* 0x0000000127279824 */ /* 0x000fc600078e0a03 */
[----:B------:R-:W-:Y:S02]  /*18310*/  LEA.HI.X.SX32 R14, R35, R0, 0x1, P3 ;  /* 0x00000000230e7211 */ /* 0x000fe400018f0eff */
[----:B------:R-:W-:Y:S01]  /*18320*/  PRMT R35, RZ, 0x7610, R35 ;  /* 0x00007610ff237816 */ /* 0x000fe20000000023 */
[----:B0-----:R-:W-:Y:S01]  /*18330*/  @P0 IMAD.MOV.U32 R36, RZ, RZ, R15 ;  /* 0x000000ffff240224 */ /* 0x001fe200078e000f */
[----:B--2---:R-:W-:Y:S02]  /*18340*/  ISETP.GE.AND P1, PT, R9, RZ, PT ;  /* 0x000000ff0900720c */ /* 0x004fe40003f26270 */
[----:B------:R-:W2:Y:S04]  /*18350*/  LDL R9, [R1+0xb38] ;  /* 0x000b380001097983 */ /* 0x000ea80000100800 */
[----:B------:R-:W-:Y:S04]  /*18360*/  STL [R1+0xec], R16 ;  /* 0x0000ec1001007387 */ /* 0x000fe80000100800 */
[----:B------:R-:W-:Y:S04]  /*18370*/  STL [R1+0x10c], R15 ;  /* 0x00010c0f01007387 */ /* 0x000fe80000100800 */
[----:B------:R0:W-:Y:S02]  /*18380*/  STL [R1+0xe8], R37 ;  /* 0x0000e82501007387 */ /* 0x0001e40000100800 */
[----:B0-----:R-:W-:-:S05]  /*18390*/  @P0 IMAD.MOV.U32 R37, RZ, RZ, R14 ;  /* 0x000000ffff250224 */ /* 0x001fca00078e000e */
[----:B------:R0:W2:Y:S04]  /*183a0*/  @P0 LDG.E.U8 R35, desc[UR22][R36.64] ;  /* 0x0000001624230981 */ /* 0x0000a8000c1e1100 */
[----:B------:R-:W-:Y:S04]  /*183b0*/  STL [R1+0x108], R14 ;  /* 0x0001080e01007387 */ /* 0x000fe80000100800 */
[----:B------:R-:W2:Y:S04]  /*183c0*/  LDL.LU R16, [R1+0x4cc] ;  /* 0x0004cc0001107983 */ /* 0x000ea80000300800 */
[----:B---3--:R1:W-:Y:S04]  /*183d0*/  STL [R1+0x2c], R11 ;  /* 0x00002c0b01007387 */ /* 0x0083e80000100800 */
[----:B-1----:R-:W3:Y:S01]  /*183e0*/  LDL.LU R11, [R1+0xe5c] ;  /* 0x000e5c00010b7983 */ /* 0x002ee20000300800 */
[C---:B------:R-:W-:Y:S01]  /*183f0*/  ISETP.GT.U32.AND P4, PT, R3.reuse, R6, PT ;  /* 0x000000060300720c */ /* 0x040fe20003f84070 */
[----:B------:R-:W-:Y:S01]  /*18400*/  @!P1 IMAD.MOV R33, RZ, RZ, -R33 ;  /* 0x000000ffff219224 */ /* 0x000fe200078e0a21 */
[C---:B----4-:R-:W-:Y:S01]  /*18410*/  ISETP.GT.U32.AND P2, PT, R3.reuse, R17, PT ;  /* 0x000000110300720c */ /* 0x050fe20003f44070 */
[----:B------:R-:W4:Y:S10]  /*18420*/  LDL.LU R14, [R1+0xe58] ;  /* 0x000e5800010e7983 */ /* 0x000f340000300800 */
[--C-:B------:R-:W-:Y:S01]  /*18430*/  @!P4 IMAD.IADD R6, R6, 0x1, -R3.reuse ;  /* 0x000000010606c824 */ /* 0x100fe200078e0a03 */
[----:B------:R-:W-:Y:S01]  /*18440*/  ISETP.GT.U32.AND P1, PT, R3, R10, PT ;  /* 0x0000000a0300720c */ /* 0x000fe20003f24070 */
[----:B------:R-:W-:Y:S01]  /*18450*/  @!P2 IMAD.IADD R17, R17, 0x1, -R3 ;  /* 0x000000011111a824 */ /* 0x000fe200078e0a03 */
[----:B0-----:R-:W-:Y:S01]  /*18460*/  SEL R37, R38, R34, !P6 ;  /* 0x0000002226257207 */ /* 0x001fe20007000000 */
[----:B------:R-:W4:Y:S01]  /*18470*/  LDL.LU R15, [R1+0xe54] ;  /* 0x000e5400010f7983 */ /* 0x000f220000300800 */
[----:B------:R-:W-:-:S13]  /*18480*/  ISETP.GT.U32.AND P4, PT, R3, R6, PT ;  /* 0x000000060300720c */ /* 0x000fda0003f84070 */
[--C-:B------:R-:W-:Y:S01]  /*18490*/  @!P4 IMAD.IADD R6, R6, 0x1, -R3.reuse ;  /* 0x000000010606c824 */ /* 0x100fe200078e0a03 */
[----:B------:R-:W-:Y:S01]  /*184a0*/  ISETP.GT.U32.AND P4, PT, R3, R22, PT ;  /* 0x000000160300720c */ /* 0x000fe20003f84070 */
[----:B------:R-:W-:Y:S01]  /*184b0*/  @!P1 IMAD.IADD R10, R10, 0x1, -R3 ;  /* 0x000000010a0a9824 */ /* 0x000fe200078e0a03 */
[----:B------:R-:W-:Y:S02]  /*184c0*/  ISETP.GE.AND P1, PT, R8, RZ, PT ;  /* 0x000000ff0800720c */ /* 0x000fe40003f26270 */
[----:B------:R-:W-:Y:S01]  /*184d0*/  SEL R36, R38, R33, !P6 ;  /* 0x0000002126247207 */ /* 0x000fe20007000000 */
[----:B------:R-:W-:-:S08]  /*184e0*/  IMAD.MOV.U32 R33, RZ, RZ, R12 ;  /* 0x000000ffff217224 */ /* 0x000fd000078e000c */
[----:B------:R-:W-:Y:S02]  /*184f0*/  @!P4 IMAD.IADD R22, R22, 0x1, -R3 ;  /* 0x000000011616c824 */ /* 0x000fe400078e0a03 */
[----:B------:R-:W-:-:S03]  /*18500*/  IMAD R37, R37, UR9, RZ ;  /* 0x0000000925257c24 */ /* 0x000fc6000f8e02ff */
[----:B------:R-:W-:Y:S01]  /*18510*/  ISETP.GT.U32.AND P4, PT, R3, R22, PT ;  /* 0x000000160300720c */ /* 0x000fe20003f84070 */
[----:B------:R-:W-:Y:S02]  /*18520*/  IMAD R36, R36, UR9, RZ ;  /* 0x0000000924247c24 */ /* 0x000fe4000f8e02ff */
[----:B------:R-:W-:Y:S02]  /*18530*/  IMAD.MOV.U32 R34, RZ, RZ, R41 ;  /* 0x000000ffff227224 */ /* 0x000fe400078e0029 */
[----:B------:R-:W-:Y:S01]  /*18540*/  @!P1 IMAD.MOV R33, RZ, RZ, -R33 ;  /* 0x000000ffff219224 */ /* 0x000fe200078e0a21 */
[----:B------:R-:W-:-:S04]  /*18550*/  IADD3 R12, P1, PT, R37, R2, RZ ;  /* 0x00000002250c7210 */ /* 0x000fc80007f3e0ff */
[----:B------:R-:W-:-:S03]  /*18560*/  LEA.HI.X.SX32 R37, R37, R0, 0x1, P1 ;  /* 0x0000000025257211 */ /* 0x000fc600008f0eff */
[----:B------:R-:W-:Y:S01]  /*18570*/  @!P4 IMAD.IADD R22, R22, 0x1, -R3 ;  /* 0x000000011616c824 */ /* 0x000fe200078e0a03 */
[----:B------:R-:W-:Y:S02]  /*18580*/  ISETP.GE.AND P4, PT, R40, RZ, PT ;  /* 0x000000ff2800720c */ /* 0x000fe40003f86270 */
[----:B--2---:R-:W-:Y:S02]  /*18590*/  ISETP.GE.AND P2, PT, R9, RZ, PT ;  /* 0x000000ff0900720c */ /* 0x004fe40003f46270 */
[----:B------:R-:W2:Y:S04]  /*185a0*/  LDL R9, [R1+0xb4c] ;  /* 0x000b4c0001097983 */ /* 0x000ea80000100800 */
[----:B------:R-:W4:Y:S04]  /*185b0*/  LDL.LU R8, [R1+0x4d0] ;  /* 0x0004d00001087983 */ /* 0x000f280000300800 */
[----:B------:R0:W-:Y:S04]  /*185c0*/  STL [R1+0x28], R35 ;  /* 0x0000282301007387 */ /* 0x0001e80000100800 */
[----:B------:R-:W4:Y:S01]  /*185d0*/  LDL R40, [R1+0xb5c] ;  /* 0x000b5c0001287983 */ /* 0x000f220000100800 */
[----:B0-----:R-:W-:-:S04]  /*185e0*/  IMAD.MOV.U32 R35, RZ, RZ, R6 ;  /* 0x000000ffff237224 */ /* 0x001fc800078e0006 */
[----:B------:R-:W-:Y:S01]  /*185f0*/  @!P2 IMAD.MOV R35, RZ, RZ, -R35 ;  /* 0x000000ffff23a224 */ /* 0x000fe200078e0a23 */
[----:B------:R-:W-:-:S04]  /*18600*/  IADD3 R41, P2, PT, R36, R2, RZ ;  /* 0x0000000224297210 */ /* 0x000fc80007f5e0ff */
[----:B------:R-:W-:Y:S01]  /*18610*/  LEA.HI.X.SX32 R6, R36, R0, 0x1, P2 ;  /* 0x0000000024067211 */ /* 0x000fe200010f0eff */
[----:B------:R-:W-:Y:S01]  /*18620*/  @P0 IMAD.MOV.U32 R36, RZ, RZ, R12 ;  /* 0x000000ffff240224 */ /* 0x000fe200078e000c */
[----:B------:R0:W-:Y:S04]  /*18630*/  STL [R1+0x12c], R12 ;  /* 0x00012c0c01007387 */ /* 0x0001e80000100800 */
[----:B------:R-:W-:Y:S04]  /*18640*/  STL [R1+0x14c], R41 ;  /* 0x00014c2901007387 */ /* 0x000fe80000100800 */
[----:B------:R1:W-:Y:S01]  /*18650*/  STL [R1+0x128], R37 ;  /* 0x0001282501007387 */ /* 0x0003e20000100800 */
[----:B---3--:R-:W-:-:S02]  /*18660*/  PRMT R11, RZ, 0x7610, R11 ;  /* 0x00007610ff0b7816 */ /* 0x008fc4000000000b */
[----:B------:R-:W-:Y:S01]  /*18670*/  ISETP.GT.U32.AND P3, PT, R3, R7, PT ;  /* 0x000000070300720c */ /* 0x000fe20003f64070 */
[----:B------:R-:W-:Y:S01]  /*18680*/  @!P4 IMAD.MOV R34, RZ, RZ, -R34 ;  /* 0x000000ffff22c224 */ /* 0x000fe200078e0a22 */
[----:B0-----:R-:W3:Y:S04]  /*18690*/  LDL.LU R12, [R1+0xe50] ;  /* 0x000e5000010c7983 */ /* 0x001ee80000300800 */
[----:B------:R0:W3:Y:S02]  /*186a0*/  @P0 LDG.E.U8 R11, desc[UR22][R36.64] ;  /* 0x00000016240b0981 */ /* 0x0000e4000c1e1100 */
[----:B0-----:R-:W-:Y:S02]  /*186b0*/  @P0 IMAD.MOV.U32 R36, RZ, RZ, R41 ;  /* 0x000000ffff240224 */ /* 0x001fe400078e0029 */
[----:B-1----:R-:W-:-:S05]  /*186c0*/  @P0 IMAD.MOV.U32 R37, RZ, RZ, R6 ;  /* 0x000000ffff250224 */ /* 0x002fca00078e0006 */
[----:B------:R0:W4:Y:S01]  /*186d0*/  @P0 LDG.E.U8 R13, desc[UR22][R36.64] ;  /* 0x00000016240d0981 */ /* 0x000122000c1e1100 */
[----:B------:R-:W-:Y:S01]  /*186e0*/  @!P3 IMAD.IADD R7, R7, 0x1, -R3 ;  /* 0x000000010707b824 */ /* 0x000fe200078e0a03 */
[----:B------:R-:W-:Y:S02]  /*186f0*/  ISETP.GT.U32.AND P3, PT, R3, R10, PT ;  /* 0x0000000a0300720c */ /* 0x000fe40003f64070 */
[----:B------:R-:W-:Y:S01]  /*18700*/  SEL R34, R38, R34, !P6 ;  /* 0x0000002226227207 */ /* 0x000fe20007000000 */
[----:B------:R-:W-:Y:S04]  /*18710*/  STL [R1+0x148], R6 ;  /* 0x0001480601007387 */ /* 0x000fe80000100800 */
[----:B0-----:R-:W-:Y:S01]  /*18720*/  IMAD R36, R34, UR9, RZ ;  /* 0x0000000922247c24 */ /* 0x001fe2000f8e02ff */
[----:B------:R-:W-:-:S05]  /*18730*/  SEL R34, R38, R33, !P6 ;  /* 0x0000002126227207 */ /* 0x000fca0007000000 */
[----:B------:R-:W-:Y:S01]  /*18740*/  @!P3 IMAD.IADD R10, R10, 0x1, -R3 ;  /* 0x000000010a0ab824 */ /* 0x000fe200078e0a03 */
[----:B--2---:R-:W-:Y:S01]  /*18750*/  ISETP.GE.AND P3, PT, R9, RZ, PT ;  /* 0x000000ff0900720c */ /* 0x004fe20003f66270 */
[----:B---3--:R0:W-:Y:S04]  /*18760*/  STL [R1+0x24], R11 ;  /* 0x0000240b01007387 */ /* 0x0081e80000100800 */
[----:B0-----:R-:W2:Y:S04]  /*18770*/  LDL.LU R11, [R1+0x570] ;  /* 0x00057000010b7983 */ /* 0x001ea80000300800 */
[----:B------:R-:W3:Y:S04]  /*18780*/  LDL.LU R6, [R1+0xe4c] ;  /* 0x000e4c0001067983 */ /* 0x000ee80000300800 */
[----:B------:R-:W2:Y:S04]  /*18790*/  LDL R41, [R1+0xce8] ;  /* 0x000ce80001297983 */ /* 0x000ea80000100800 */
[----:B------:R-:W2:Y:S04]  /*187a0*/  LDL.LU R9, [R1+0x5a8] ;  /* 0x0005a80001097983 */ /* 0x000ea80000300800 */
[----:B----4-:R0:W-:Y:S04]  /*187b0*/  STL [R1+0x20], R13 ;  /* 0x0000200d01007387 */ /* 0x0101e80000100800 */
[----:B------:R-:W4:Y:S01]  /*187c0*/  LDL R33, [R1+0xbd8] ;  /* 0x000bd80001217983 */ /* 0x000f220000100800 */
[----:B------:R-:W-:-:S02]  /*187d0*/  ISETP.GT.U32.AND P1, PT, R3, R7, PT ;  /* 0x000000070300720c */ /* 0x000fc40003f24070 */
[----:B------:R-:W-:-:S11]  /*187e0*/  ISETP.GT.U32.AND P2, PT, R3, R16, PT ;  /* 0x000000100300720c */ /* 0x000fd60003f44070 */
[----:B------:R-:W-:Y:S01]  /*187f0*/  @!P1 IMAD.IADD R7, R7, 0x1, -R3 ;  /* 0x0000000107079824 */ /* 0x000fe200078e0a03 */
[----:B0-----:R-:W-:-:S04]  /*18800*/  IADD3 R13, P1, PT, R36, R2, RZ ;  /* 0x00000002240d7210 */ /* 0x001fc80007f3e0ff */
[----:B------:R-:W-:Y:S01]  /*18810*/  LEA.HI.X.SX32 R37, R36, R0, 0x1, P1 ;  /* 0x0000000024257211 */ /* 0x000fe200008f0eff */
[----:B------:R-:W-:Y:S01]  /*18820*/  @P0 IMAD.MOV.U32 R36, RZ, RZ, R13 ;  /* 0x000000ffff240224 */ /* 0x000fe200078e000d */
[----:B------:R0:W-:Y:S01]  /*18830*/  STL [R1+0x16c], R13 ;  /* 0x00016c0d01007387 */ /* 0x0001e20000100800 */
[----:B------:R-:W-:Y:S01]  /*18840*/  @!P2 IMAD.IADD R16, R16, 0x1, -R3 ;  /* 0x000000011010a824 */ /* 0x000fe200078e0a03 */
[----:B------:R-:W-:Y:S02]  /*18850*/  ISETP.GE.AND P2, PT, R40, RZ, PT ;  /* 0x000000ff2800720c */ /* 0x000fe40003f46270 */
[----:B------:R-:W-:Y:S01]  /*18860*/  PRMT R12, RZ, 0x7610, R12 ;  /* 0x00007610ff0c7816 */ /* 0x000fe2000000000c */
[----:B------:R1:W-:Y:S01]  /*18870*/  STL [R1+0x168], R37 ;  /* 0x0001682501007387 */ /* 0x0003e20000100800 */
[----:B------:R-:W-:Y:S02]  /*18880*/  PRMT R15, RZ, 0x7610, R15 ;  /* 0x00007610ff0f7816 */ /* 0x000fe4000000000f */
[----:B---3--:R-:W-:-:S06]  /*18890*/  PRMT R6, RZ, 0x7610, R6 ;  /* 0x00007610ff067816 */ /* 0x008fcc0000000006 */
[----:B------:R3:W2:Y:S01]  /*188a0*/  @P0 LDG.E.U8 R6, desc[UR22][R36.64] ;  /* 0x0000001624060981 */ /* 0x0006a2000c1e1100 */
[----:B----4-:R-:W-:Y:S01]  /*188b0*/  ISETP.GE.AND P1, PT, R33, RZ, PT ;  /* 0x000000ff2100720c */ /* 0x010fe20003f26270 */
[----:B------:R-:W-:Y:S02]  /*188c0*/  IMAD.MOV.U32 R33, RZ, RZ, R39 ;  /* 0x000000ffff217224 */ /* 0x000fe400078e0027 */
[----:B------:R-:W-:Y:S02]  /*188d0*/  IMAD R39, R34, UR9, RZ ;  /* 0x0000000922277c24 */ /* 0x000fe4000f8e02ff */
[----:B------:R-:W-:-:S03]  /*188e0*/  @!P3 IMAD.MOV R33, RZ, RZ, -R33 ;  /* 0x000000ffff21b224 */ /* 0x000fc600078e0a21 */
[----:B0-----:R-:W-:Y:S01]  /*188f0*/  IADD3 R13, P3, PT, R39, R2, RZ ;  /* 0x00000002270d7210 */ /* 0x001fe20007f7e0ff */
[----:B---3--:R-:W-:-:S03]  /*18900*/  IMAD.MOV.U32 R36, RZ, RZ, R22 ;  /* 0x000000ffff247224 */ /* 0x008fc600078e0016 */
[----:B------:R-:W-:Y:S01]  /*18910*/  LEA.HI.X.SX32 R22, R39, R0, 0x1, P3 ;  /* 0x0000000027167211 */ /* 0x000fe200018f0eff */
[----:B------:R-:W-:Y:S01]  /*18920*/  @P0 IMAD.MOV.U32 R40, RZ, RZ, R13 ;  /* 0x000000ffff280224 */ /* 0x000fe200078e000d */
[----:B--2---:R-:W-:-:S03]  /*18930*/  ISETP.GE.AND P3, PT, R41, RZ, PT ;  /* 0x000000ff2900720c */ /* 0x004fc60003f66270 */
[----:B------:R-:W-:Y:S01]  /*18940*/  @P0 IMAD.MOV.U32 R41, RZ, RZ, R22 ;  /* 0x000000ffff290224 */ /* 0x000fe200078e0016 */
[----:B-1----:R-:W-:-:S04]  /*18950*/  SEL R37, R38, R35, !P6 ;  /* 0x0000002326257207 */ /* 0x002fc80007000000 */
[----:B------:R0:W2:Y:S01]  /*18960*/  @P0 LDG.E.U8 R12, desc[UR22][R40.64] ;  /* 0x00000016280c0981 */ /* 0x0000a2000c1e1100 */
[----:B------:R-:W-:Y:S02]  /*18970*/  IMAD.MOV.U32 R35, RZ, RZ, R10 ;  /* 0x000000ffff237224 */ /* 0x000fe400078e000a */
[----:B------:R-:W-:Y:S02]  /*18980*/  IMAD R37, R37, UR9, RZ ;  /* 0x0000000925257c24 */ /* 0x000fe4000f8e02ff */
[----:B------:R-:W-:-:S03]  /*18990*/  @!P3 IMAD.MOV R35, RZ, RZ, -R35 ;  /* 0x000000ffff23b224 */ /* 0x000fc600078e0a23 */
[----:B0-----:R-:W-:-:S04]  /*189a0*/  IADD3 R40, P3, PT, R37, R2, RZ ;  /* 0x0000000225287210 */ /* 0x001fc80007f7e0ff */
[----:B------:R-:W-:-:S05]  /*189b0*/  LEA.HI.X.SX32 R41, R37, R0, 0x1, P3 ;  /* 0x0000000025297211 */ /* 0x000fca00018f0eff */
[----:B------:R0:W3:Y:S01]  /*189c0*/  @P0 LDG.E.U8 R15, desc[UR22][R40.64] ;  /* 0x00000016280f0981 */ /* 0x0000e2000c1e1100 */
[----:B------:R-:W-:-:S13]  /*189d0*/  ISETP.GT.U32.AND P4, PT, R3, R17, PT ;  /* 0x000000110300720c */ /* 0x000fda0003f84070 */
[----:B------:R-:W-:Y:S01]  /*189e0*/  @!P4 IMAD.IADD R17, R17, 0x1, -R3 ;  /* 0x000000011111c824 */ /* 0x000fe200078e0a03 */
[----:B------:R-:W-:Y:S01]  /*189f0*/  ISETP.GT.U32.AND P4, PT, R3, R8, PT ;  /* 0x000000080300720c */ /* 0x000fe20003f84070 */
[----:B------:R-:W-:Y:S01]  /*18a00*/  @!P2 IMAD.MOV R36, RZ, RZ, -R36 ;  /* 0x000000ffff24a224 */ /* 0x000fe200078e0a24 */
[----:B------:R-:W-:-:S11]  /*18a10*/  SEL R33, R38, R33, !P6 ;  /* 0x0000002126217207 */ /* 0x000fd60007000000 */
[----:B------:R-:W-:-:S05]  /*18a20*/  @!P4 IMAD.IADD R8, R8, 0x1, -R3 ;  /* 0x000000010808c824 */ /* 0x000fca00078e0a03 */
[----:B------:R-:W-:Y:S01]  /*18a30*/  ISETP.GT.U32.AND P2, PT, R3, R8, PT ;  /* 0x000000080300720c */ /* 0x000fe20003f44070 */
[----:B------:R-:W-:Y:S02]  /*18a40*/  IMAD.MOV.U32 R34, RZ, RZ, R92 ;  /* 0x000000ffff227224 */ /* 0x000fe400078e005c */
[----:B------:R-:W-:Y:S01]  /*18a50*/  IMAD R33, R33, UR9, RZ ;  /* 0x0000000921217c24 */ /* 0x000fe2000f8e02ff */
[----:B------:R-:W-:-:S09]  /*18a60*/  PRMT R14, RZ, 0x7610, R14 ;  /* 0x00007610ff0e7816 */ /* 0x000fd2000000000e */
[----:B------:R-:W-:Y:S01]  /*18a70*/  @!P2 IMAD.IADD R8, R8, 0x1, -R3 ;  /* 0x000000010808a824 */ /* 0x000fe200078e0a03 */
[----:B------:R1:W-:Y:S04]  /*18a80*/  STL [R1+0x1c], R6 ;  /* 0x00001c0601007387 */ /* 0x0003e80000100800 */
[----:B-1----:R-:W4:Y:S04]  /*18a90*/  LDL.LU R6, [R1+0x5b0] ;  /* 0x0005b00001067983 */ /* 0x002f280000300800 */
[----:B------:R1:W-:Y:S04]  /*18aa0*/  STL [R1+0x18c], R13 ;  /* 0x00018c0d01007387 */ /* 0x0003e80000100800 */
[----:B------:R0:W-:Y:S04]  /*18ab0*/  STL [R1+0x188], R22 ;  /* 0x0001881601007387 */ /* 0x0001e80000100800 */
[----:B------:R-:W4:Y:S04]  /*18ac0*/  LDL.LU R92, [R1+0x5c8] ;  /* 0x0005c800015c7983 */ /* 0x000f280000300800 */
[----:B-1----:R-:W4:Y:S04]  /*18ad0*/  LDL.LU R13, [R1+0x5ec] ;  /* 0x0005ec00010d7983 */ /* 0x002f280000300800 */
[----:B------:R-:W4:Y:S04]  /*18ae0*/  LDL R39, [R1+0xc40] ;  /* 0x000c400001277983 */ /* 0x000f280000100800 */
[----:B0-----:R-:W4:Y:S04]  /*18af0*/  LDL R22, [R1+0xb7c] ;  /* 0x000b7c0001167983 */ /* 0x001f280000100800 */
[----:B------:R-:W4:Y:S04]  /*18b00*/  LDL R10, [R1+0xd30] ;  /* 0x000d3000010a7983 */ /* 0x000f280000100800 */
[----:B--2---:R0:W-:Y:S04]  /*18b10*/  STL [R1+0x18], R12 ;  /* 0x0000180c01007387 */ /* 0x0041e80000100800 */
[----:B------:R1:W-:Y:S04]  /*18b20*/  STL [R1+0x1ac], R40 ;  /* 0x0001ac2801007387 */ /* 0x0003e80000100800 */
[----:B------:R-:W2:Y:S01]  /*18b30*/  LDL R37, [R1+0xb68] ;  /* 0x000b680001257983 */ /* 0x000ea20000100800 */
[----:B0-----:R-:W-:-:S04]  /*18b40*/  IADD3 R12, P2, PT, R33, R2, RZ ;  /* 0x00000002210c7210 */ /* 0x001fc80007f5e0ff */
[----:B------:R-:W-:Y:S01]  /*18b50*/  LEA.HI.X.SX32 R33, R33, R0, 0x1, P2 ;  /* 0x0000000021217211 */ /* 0x000fe200010f0eff */
[----:B------:R0:W-:Y:S01]  /*18b60*/  STL [R1+0x1a8], R41 ;  /* 0x0001a82901007387 */ /* 0x0001e20000100800 */
[----:B-1----:R-:W-:-:S03]  /*18b70*/  @P0 IMAD.MOV.U32 R40, RZ, RZ, R12 ;  /* 0x000000ffff280224 */ /* 0x002fc600078e000c */
[----:B0-----:R-:W-:-:S05]  /*18b80*/  @P0 IMAD.MOV.U32 R41, RZ, RZ, R33 ;  /* 0x000000ffff290224 */ /* 0x001fca00078e0021 */
[----:B------:R-:W2:Y:S04]  /*18b90*/  @P0 LDG.E.U8 R14, desc[UR22][R40.64] ;  /* 0x00000016280e0981 */ /* 0x000ea8000c1e1100 */
[----:B------:R-:W-:Y:S04]  /*18ba0*/  STL [R1+0x1cc], R12 ;  /* 0x0001cc0c01007387 */ /* 0x000fe80000100800 */
[----:B---3--:R0:W-:Y:S04]  /*18bb0*/  STL [R1+0x14], R15 ;  /* 0x0000140f01007387 */ /* 0x0081e80000100800 */
[----:B0-----:R-:W3:Y:S01]  /*18bc0*/  LDL.LU R15, [R1+0xe48] ;  /* 0x000e4800010f7983 */ /* 0x001ee20000300800 */
[----:B------:R-:W-:Y:S01]  /*18bd0*/  ISETP.GT.U32.AND P4, PT, R3, R16, PT ;  /* 0x000000100300720c */ /* 0x000fe20003f84070 */
[----:B------:R-:W-:-:S05]  /*18be0*/  @!P1 IMAD.MOV R34, RZ, RZ, -R34 ;  /* 0x000000ffff229224 */ /* 0x000fca00078e0a22 */
[----:B------:R-:W-:-:S07]  /*18bf0*/  SEL R34, R38, R34, !P6 ;  /* 0x0000002226227207 */ /* 0x000fce0007000000 */
[--C-:B------:R-:W-:Y:S01]  /*18c00*/  @!P4 IMAD.IADD R16, R16, 0x1, -R3.reuse ;  /* 0x000000011010c824 */ /* 0x100fe200078e0a03 */
[----:B------:R-:W-:Y:S01]  /*18c10*/  ISETP.GT.U32.AND P4, PT, R3, R9, PT ;  /* 0x000000090300720c */ /* 0x000fe20003f84070 */
[----:B------:R-:W-:Y:S01]  /*18c20*/  IMAD R34, R34, UR9, RZ ;  /* 0x0000000922227c24 */ /* 0x000fe2000f8e02ff */
[----:B------:R0:W-:Y:S04]  /*18c30*/  STL [R1+0x1c8], R33 ;  /* 0x0001c82101007387 */ /* 0x0001e80000100800 */
[----:B------:R-:W4:Y:S07]  /*18c40*/  LDL.LU R12, [R1+0xe44] ;  /* 0x000e4400010c7983 */ /* 0x000f2e0000300800 */
[----:B------:R-:W-:-:S02]  /*18c50*/  @!P4 IMAD.IADD R9, R9, 0x1, -R3 ;  /* 0x000000010909c824 */ /* 0x000fc400078e0a03 */
[----:B0-----:R-:W-:Y:S01]  /*18c60*/  IMAD.MOV.U32 R33, RZ, RZ, R17 ;  /* 0x000000ffff217224 */ /* 0x001fe200078e0011 */
[----:B--2---:R0:W-:Y:S02]  /*18c70*/  STL [R1+0x10], R14 ;  /* 0x0000100e01007387 */ /* 0x0041e40000100800 */
[----:B0-----:R-:W-:-:S04]  /*18c80*/  IADD3 R14, P4, PT, R34, R2, RZ ;  /* 0x00000002220e7210 */ /* 0x001fc80007f9e0ff */
[----:B------:R-:W-:Y:S01]  /*18c90*/  LEA.HI.X.SX32 R17, R34, R0, 0x1, P4 ;  /* 0x0000000022117211 */ /* 0x000fe200020f0eff */
[----:B------:R-:W-:Y:S01]  /*18ca0*/  @P0 IMAD.MOV.U32 R40, RZ, RZ, R14 ;  /* 0x000000ffff280224 */ /* 0x000fe200078e000e */
[----:B---3--:R-:W-:-:S03]  /*18cb0*/  PRMT R15, RZ, 0x7610, R15 ;  /* 0x00007610ff0f7816 */ /* 0x008fc6000000000f */
[----:B------:R-:W-:-:S05]  /*18cc0*/  @P0 IMAD.MOV.U32 R41, RZ, RZ, R17 ;  /* 0x000000ffff290224 */ /* 0x000fca00078e0011 */
[----:B------:R0:W2:Y:S01]  /*18cd0*/  @P0 LDG.E.U8 R15, desc[UR22][R40.64] ;  /* 0x00000016280f0981 */ /* 0x0000a2000c1e1100 */
[C---:B------:R-:W-:Y:S02]  /*18ce0*/  ISETP.GT.U32.AND P1, PT, R3.reuse, R11, PT ;  /* 0x0000000b0300720c */ /* 0x040fe40003f24070 */
[----:B----4-:R-:W-:-:S11]  /*18cf0*/  ISETP.GT.U32.AND P3, PT, R3, R6, PT ;  /* 0x000000060300720c */ /* 0x010fd60003f64070 */
[----:B------:R-:W-:-:S05]  /*18d00*/  @!P1 IMAD.IADD R11, R11, 0x1, -R3 ;  /* 0x000000010b0b9824 */ /* 0x000fca00078e0a03 */
[C---:B------:R-:W-:Y:S01]  /*18d10*/  ISETP.GT.U32.AND P1, PT, R3.reuse, R11, PT ;  /* 0x0000000b0300720c */ /* 0x040fe20003f24070 */
[----:B------:R-:W-:Y:S01]  /*18d20*/  @!P3 IMAD.IADD R6, R6, 0x1, -R3 ;  /* 0x000000010606b824 */ /* 0x000fe200078e0a03 */
[----:B------:R-:W-:Y:S02]  /*18d30*/  ISETP.GT.U32.AND P3, PT, R3, R13, PT ;  /* 0x0000000d0300720c */ /* 0x000fe40003f64070 */
[----:B------:R-:W-:-:S09]  /*18d40*/  SEL R36, R38, R36, !P6 ;  /* 0x0000002426247207 */ /* 0x000fd20007000000 */
[--C-:B------:R-:W-:Y:S01]  /*18d50*/  @!P1 IMAD.IADD R11, R11, 0x1, -R3.reuse ;  /* 0x000000010b0b9824 */ /* 0x100fe200078e0a03 */
[----:B------:R-:W-:Y:S02]  /*18d60*/  ISETP.GT.U32.AND P1, PT, R3, R92, PT ;  /* 0x0000005c0300720c */ /* 0x000fe40003f24070 */
[----:B------:R-:W-:Y:S01]  /*18d70*/  ISETP.GE.AND P4, PT, R39, RZ, PT ;  /* 0x000000ff2700720c */ /* 0x000fe20003f86270 */
[----:B------:R-:W-:Y:S01]  /*18d80*/  IMAD R39, R36, UR9, RZ ;  /* 0x0000000924277c24 */ /* 0x000fe2000f8e02ff */
[----:B------:R1:W-:Y:S01]  /*18d90*/  STL [R1+0x20c], R14 ;  /* 0x00020c0e01007387 */ /* 0x0003e20000100800 */
[----:B------:R-:W-:Y:S02]  /*18da0*/  @!P3 IMAD.IADD R13, R13, 0x1, -R3 ;  /* 0x000000010d0db824 */ /* 0x000fe400078e0a03 */
[----:B------:R-:W-:Y:S01]  /*18db0*/  IMAD.MOV.U32 R34, RZ, RZ, R8 ;  /* 0x000000ffff227224 */ /* 0x000fe200078e0008 */
[----:B------:R-:W-:Y:S01]  /*18dc0*/  STL [R1+0x208], R17 ;  /* 0x0002081101007387 */ /* 0x000fe20000100800 */
[----:B------:R-:W-:-:S02]  /*18dd0*/  IADD3 R8, P3, PT, R39, R2, RZ ;  /* 0x0000000227087210 */ /* 0x000fc40007f7e0ff */
[----:B------:R-:W-:Y:S02]  /*18de0*/  ISETP.GE.AND P2, PT, R37, RZ, PT ;  /* 0x000000ff2500720c */ /* 0x000fe40003f46270 */
[----:B------:R-:W-:Y:S01]  /*18df0*/  @!P1 IMAD.IADD R92, R92, 0x1, -R3 ;  /* 0x000000015c5c9824 */ /* 0x000fe200078e0a03 */
[----:B-1----:R-:W3:Y:S01]  /*18e00*/  LDL.LU R14, [R1+0x5f0] ;  /* 0x0005f000010e7983 */ /* 0x002ee20000300800 */
[----:B------:R-:W-:Y:S01]  /*18e10*/  ISETP.GE.AND P1, PT, R10, RZ, PT ;  /* 0x000000ff0a00720c */ /* 0x000fe20003f26270 */
[----:B------:R-:W-:Y:S02]  /*18e20*/  IMAD.MOV.U32 R37, RZ, RZ, R7 ;  /* 0x000000ffff257224 */ /* 0x000fe400078e0007 */
[----:B------:R-:W4:Y:S01]  /*18e30*/  LDL.LU R10, [R1+0x5c4] ;  /* 0x0005c400010a7983 */ /* 0x000f220000300800 */
[----:B------:R-:W-:-:S03]  /*18e40*/  IMAD.MOV.U32 R36, RZ, RZ, R16 ;  /* 0x000000ffff247224 */ /* 0x000fc600078e0010 */
[----:B------:R-:W4:Y:S04]  /*18e50*/  LDL.LU R7, [R1+0x550] ;  /* 0x0005500001077983 */ /* 0x000f280000300800 */
[----:B------:R-:W4:Y:S04]  /*18e60*/  LDL R16, [R1+0xc84] ;  /* 0x000c840001107983 */ /* 0x000f280000100800 */
[----:B------:R-:W-:Y:S01]  /*18e70*/  STL [R1+0x22c], R8 ;  /* 0x00022c0801007387 */ /* 0x000fe20000100800 */
[----:B------:R-:W-:Y:S01]  /*18e80*/  PRMT R12, RZ, 0x7610, R12 ;  /* 0x00007610ff0c7816 */ /* 0x000fe2000000000c */
[----:B0-----:R-:W-:-:S02]  /*18e90*/  @P0 IMAD.MOV.U32 R40, RZ, RZ, R8 ;  /* 0x000000ffff280224 */ /* 0x001fc400078e0008 */
[----:B--2---:R0:W-:Y:S02]  /*18ea0*/  STL [R1+0xc], R15 ;  /* 0x00000c0f01007387 */ /* 0x0041e40000100800 */
[----:B0-----:R-:W-:Y:S01]  /*18eb0*/  LEA.HI.X.SX32 R15, R39, R0, 0x1, P3 ;  /* 0x00000000270f7211 */ /* 0x001fe200018f0eff */
[----:B------:R-:W-:Y:S01]  /*18ec0*/  @!P2 IMAD.MOV R33, RZ, RZ, -R33 ;  /* 0x000000ffff21a224 */ /* 0x000fe200078e0a21 */
[----:B------:R-:W2:Y:S03]  /*18ed0*/  LDL R39, [R1+0xb70] ;  /* 0x000b700001277983 */ /* 0x000ea60000100800 */
[----:B------:R-:W-:-:S05]  /*18ee0*/  @P0 IMAD.MOV.U32 R41, RZ, RZ, R15 ;  /* 0x000000ffff290224 */ /* 0x000fca00078e000f */
[----:B------:R0:W2:Y:S01]  /*18ef0*/  @P0 LDG.E.U8 R12, desc[UR22][R40.64] ;  /* 0x00000016280c0981 */ /* 0x0000a2000c1e1100 */
[----:B------:R-:W-:Y:S01]  /*18f00*/  ISETP.GE.AND P2, PT, R22, RZ, PT ;  /* 0x000000ff1600720c */ /* 0x000fe20003f46270 */
[----:B------:R-:W-:Y:S01]  /*18f10*/  @!P4 IMAD.MOV R37, RZ, RZ, -R37 ;  /* 0x000000ffff25c224 */ /* 0x000fe200078e0a25 */
[C---:B------:R-:W-:Y:S02]  /*18f20*/  ISETP.GT.U32.AND P4, PT, R3.reuse, R6, PT ;  /* 0x000000060300720c */ /* 0x040fe40003f84070 */
[----:B------:R-:W-:Y:S01]  /*18f30*/  SEL R35, R38, R35, !P6 ;  /* 0x0000002326237207 */ /* 0x000fe20007000000 */
[----:B------:R-:W-:Y:S01]  /*18f40*/  STL [R1+0x228], R15 ;  /* 0x0002280f01007387 */ /* 0x000fe20000100800 */
[----:B------:R-:W-:-:S03]  /*18f50*/  ISETP.GT.U32.AND P3, PT, R3, R92, PT ;  /* 0x0000005c0300720c */ /* 0x000fc60003f64070 */
[----:B------:R-:W2:Y:S04]  /*18f60*/  LDL R8, [R1+0xb64] ;  /* 0x000b640001087983 */ /* 0x000ea80000100800 */
[----:B------:R-:W-:Y:S01]  /*18f70*/  @!P2 IMAD.MOV R36, RZ, RZ, -R36 ;  /* 0x000000ffff24a224 */ /* 0x000fe200078e0a24 */
[----:B------:R-:W-:Y:S01]  /*18f80*/  ISETP.GT.U32.AND P2, PT, R3, R9, PT ;  /* 0x000000090300720c */ /* 0x000fe20003f44070 */
[----:B------:R-:W-:Y:S01]  /*18f90*/  IMAD R35, R35, UR9, RZ ;  /* 0x0000000923237c24 */ /* 0x000fe2000f8e02ff */
[----:B------:R-:W-:Y:S01]  /*18fa0*/  SEL R33, R38, R33, !P6 ;  /* 0x0000002126217207 */ /* 0x000fe20007000000 */
[----:B------:R-:W-:-:S03]  /*18fb0*/  @!P4 IMAD.IADD R6, R6, 0x1, -R3 ;  /* 0x000000010606c824 */ /* 0x000fc600078e0a03 */
[----:B------:R-:W-:Y:S01]  /*18fc0*/  IADD3 R17, P4, PT, R35, R2, RZ ;  /* 0x0000000223117210 */ /* 0x000fe20007f9e0ff */
[----:B------:R-:W-:Y:S02]  /*18fd0*/  IMAD R33, R33, UR9, RZ ;  /* 0x0000000921217c24 */ /* 0x000fe4000f8e02ff */
[----:B------:R-:W-:Y:S01]  /*18fe0*/  @!P3 IMAD.IADD R92, R92, 0x1, -R3 ;  /* 0x000000015c5cb824 */ /* 0x000fe200078e0a03 */
[----:B------:R-:W-:-:S03]  /*18ff0*/  LEA.HI.X.SX32 R22, R35, R0, 0x1, P4 ;  /* 0x0000000023167211 */ /* 0x000fc600020f0eff */
[----:B------:R-:W-:Y:S01]  /*19000*/  @!P2 IMAD.IADD R9, R9, 0x1, -R3 ;  /* 0x000000010909a824 */ /* 0x000fe200078e0a03 */
[----:B---3--:R-:W-:Y:S01]  /*19010*/  ISETP.GT.U32.AND P2, PT, R3, R14, PT ;  /* 0x0000000e0300720c */ /* 0x008fe20003f44070 */
[----:B0-----:R-:W-:Y:S01]  /*19020*/  @P0 IMAD.MOV.U32 R40, RZ, RZ, R17 ;  /* 0x000000ffff280224 */ /* 0x001fe200078e0011 */
[----:B------:R-:W-:Y:S01]  /*19030*/  PRMT R93, RZ, 0x7610, R93 ;  /* 0x00007610ff5d7816 */ /* 0x000fe2000000005d */
[----:B------:R-:W-:-:S05]  /*19040*/  @P0 IMAD.MOV.U32 R41, RZ, RZ, R22 ;  /* 0x000000ffff290224 */ /* 0x000fca00078e0016 */
[----:B------:R0:W3:Y:S05]  /*19050*/  @P0 LDG.E.U8 R93, desc[UR22][R40.64] ;  /* 0x00000016285d0981 */ /* 0x0000ea000c1e1100 */
[----:B------:R-:W-:Y:S01]  /*19060*/  @!P2 IMAD.IADD R14, R14, 0x1, -R3 ;  /* 0x000000010e0ea824 */ /* 0x000fe200078e0a03 */
[----:B----4-:R-:W-:Y:S01]  /*19070*/  ISETP.GE.AND P2, PT, R16, RZ, PT ;  /* 0x000000ff1000720c */ /* 0x010fe20003f46270 */
[----:B--2---:R1:W-:Y:S04]  /*19080*/  STL [R1+0x8], R12 ;  /* 0x0000080c01007387 */ /* 0x0043e80000100800 */
[----:B------:R-:W-:Y:S01]  /*19090*/  STL [R1+0x24c], R17 ;  /* 0x00024c1101007387 */ /* 0x000fe20000100800 */
[----:B-1----:R-:W-:-:S04]  /*190a0*/  IADD3 R12, P3, PT, R33, R2, RZ ;  /* 0x00000002210c7210 */ /* 0x002fc80007f7e0ff */
[----:B------:R-:W-:Y:S01]  /*190b0*/  LEA.HI.X.SX32 R15, R33, R0, 0x1, P3 ;  /* 0x00000000210f7211 */ /* 0x000fe200018f0eff */
[----:B------:R1:W-:Y:S01]  /*190c0*/  STL [R1+0x26c], R12 ;  /* 0x00026c0c01007387 */ /* 0x0003e20000100800 */
[----:B0-----:R-:W-:-:S03]  /*190d0*/  @P0 IMAD.MOV.U32 R40, RZ, RZ, R12 ;  /* 0x000000ffff280224 */ /* 0x001fc600078e000c */
[----:B------:R-:W-:Y:S04]  /*190e0*/  STL [R1+0x248], R22 ;  /* 0x0002481601007387 */ /* 0x000fe80000100800 */
[----:B------:R0:W-:Y:S04]  /*190f0*/  STL [R1+0x268], R15 ;  /* 0x0002680f01007387 */ /* 0x0001e80000100800 */
[----:B-1----:R-:W2:Y:S04]  /*19100*/  LDL.LU R12, [R1+0x590] ;  /* 0x00059000010c7983 */ /* 0x002ea80000300800 */
[----:B------:R-:W4:Y:S04]  /*19110*/  LDL R16, [R1+0xb74] ;  /* 0x000b740001107983 */ /* 0x000f280000100800 */
[----:B------:R-:W2:Y:S01]  /*19120*/  LDL R17, [R1+0xdac] ;  /* 0x000dac0001117983 */ /* 0x000ea20000100800 */
[----:B------:R-:W-:Y:S01]  /*19130*/  @!P1 IMAD.MOV R34, RZ, RZ, -R34 ;  /* 0x000000ffff229224 */ /* 0x000fe200078e0a22 */
[----:B------:R-:W-:-:S02]  /*19140*/  ISETP.GT.U32.AND P1, PT, R3, R13, PT ;  /* 0x0000000d0300720c */ /* 0x000fc40003f24070 */
[----:B------:R-:W-:Y:S02]  /*19150*/  ISETP.GE.AND P3, PT, R39, RZ, PT ;  /* 0x000000ff2700720c */ /* 0x000fe40003f66270 */
[----:B------:R-:W-:-:S09]  /*19160*/  SEL R39, R38, R37, !P6 ;  /* 0x0000002526277207 */ /* 0x000fd20007000000 */
[----:B------:R-:W-:Y:S01]  /*19170*/  @!P1 IMAD.IADD R13, R13, 0x1, -R3 ;  /* 0x000000010d0d9824 */ /* 0x000fe200078e0a03 */
[C---:B------:R-:W-:Y:S02]  /*19180*/  ISETP.GT.U32.AND P1, PT, R3.reuse, R10, PT ;  /* 0x0000000a0300720c */ /* 0x040fe40003f24070 */
[----:B------:R-:W-:Y:S01]  /*19190*/  ISETP.GT.U32.AND P4, PT, R3, R7, PT ;  /* 0x000000070300720c */ /* 0x000fe20003f84070 */
[----:B------:R-:W-:Y:S02]  /*191a0*/  IMAD.MOV.U32 R33, RZ, RZ, R9 ;  /* 0x000000ffff217224 */ /* 0x000fe400078e0009 */
[----:B------:R-:W-:Y:S01]  /*191b0*/  IMAD R39, R39, UR9, RZ ;  /* 0x0000000927277c24 */ /* 0x000fe2000f8e02ff */
[----:B------:R-:W-:Y:S01]  /*191c0*/  SEL R37, R38, R36, !P6 ;  /* 0x0000002426257207 */ /* 0x000fe20007000000 */
[----:B------:R-:W-:Y:S01]  /*191d0*/  @!P2 IMAD.MOV R33, RZ, RZ, -R33 ;  /* 0x000000ffff21a224 */ /* 0x000fe200078e0a21 */
[----:B------:R-:W-:-:S05]  /*191e0*/  PRMT R91, RZ, 0x7610, R91 ;  /* 0x00007610ff5b7816 */ /* 0x000fca000000005b */
[----:B------:R-:W-:Y:S01]  /*191f0*/  @!P1 IMAD.IADD R10, R10, 0x1, -R3 ;  /* 0x000000010a0a9824 */ /* 0x000fe200078e0a03 */
[----:B------:R-:W-:Y:S01]  /*19200*/  ISETP.GE.AND P1, PT, R8, RZ, PT ;  /* 0x000000ff0800720c */ /* 0x000fe20003f26270 */
[----:B------:R-:W-:Y:S01]  /*19210*/  @P0 IMAD.MOV.U32 R41, RZ, RZ, R15 ;  /* 0x000000ffff290224 */ /* 0x000fe200078e000f */
[----:B------:R-:W-:Y:S02]  /*19220*/  SEL R36, R38, R34, !P6 ;  /* 0x0000002226247207 */ /* 0x000fe40007000000 */
[----:B------:R-:W-:Y:S01]  /*19230*/  IADD3 R8, P2, PT, R39, R2, RZ ;  /* 0x0000000227087210 */ /* 0x000fe20007f5e0ff */
[----:B------:R-:W-:Y:S01]  /*19240*/  IMAD R37, R37, UR9, RZ ;  /* 0x0000000925257c24 */ /* 0x000fe2000f8e02ff */
[----:B------:R1:W3:Y:S01]  /*19250*/  @P0 LDG.E.U8 R91, desc[UR22][R40.64] ;  /* 0x00000016285b0981 */ /* 0x0002e2000c1e1100 */
[----:B------:R-:W-:Y:S01]  /*19260*/  IMAD.MOV.U32 R35, RZ, RZ, R11 ;  /* 0x000000ffff237224 */ /* 0x000fe200078e000b */
[----:B------:R-:W-:Y:S01]  /*19270*/  LEA.HI.X.SX32 R11, R39, R0, 0x1, P2 ;  /* 0x00000000270b7211 */ /* 0x000fe200010f0eff */
[----:B------:R-:W-:Y:S01]  /*19280*/  IMAD.MOV.U32 R34, RZ, RZ, R6 ;  /* 0x000000ffff227224 */ /* 0x000fe200078e0006 */
[----:B------:R-:W-:Y:S01]  /*19290*/  ISETP.GT.U32.AND P2, PT, R3, R10, PT ;  /* 0x0000000a0300720c */ /* 0x000fe20003f44070 */
[----:B------:R-:W-:Y:S01]  /*192a0*/  IMAD R36, R36, UR9, RZ ;  /* 0x0000000924247c24 */ /* 0x000fe2000f8e02ff */
[----:B------:R-:W3:Y:S01]  /*192b0*/  LDL.LU R6, [R1+0x54c] ;  /* 0x00054c0001067983 */ /* 0x000ee20000300800 */
[----:B------:R-:W-:Y:S01]  /*192c0*/  @!P4 IMAD.IADD R7, R7, 0x1, -R3 ;  /* 0x000000010707c824 */ /* 0x000fe200078e0a03 */
[-C--:B-1----:R-:W-:Y:S01]  /*192d0*/  IADD3 R41, P4, PT, R37, R2.reuse, RZ ;  /* 0x0000000225297210 */ /* 0x082fe20007f9e0ff */
[----:B------:R-:W-:Y:S01]  /*192e0*/  @!P1 IMAD.MOV R34, RZ, RZ, -R34 ;  /* 0x000000ffff229224 */ /* 0x000fe200078e0a22 */
[----:B0-----:R-:W3:Y:S01]  /*192f0*/  LDL.LU R15, [R1+0x4f0] ;  /* 0x0004f000010f7983 */ /* 0x001ee20000300800 */
[----:B------:R-:W-:Y:S01]  /*19300*/  @!P3 IMAD.MOV R35, RZ, RZ, -R35 ;  /* 0x000000ffff23b224 */ /* 0x000fe200078e0a23 */
[----:B------:R-:W-:-:S02]  /*19310*/  IADD3 R22, P1, PT, R36, R2, RZ ;  /* 0x0000000224167210 */ /* 0x000fc40007f3e0ff */
[----:B------:R-:W-:Y:S01]  /*19320*/  ISETP.GT.U32.AND P3, PT, R3, R14, PT ;  /* 0x0000000e0300720c */ /* 0x000fe20003f64070 */
[----:B------:R-:W3:Y:S01]  /*19330*/  LDL.LU R9, [R1+0x4ec] ;  /* 0x0004ec0001097983 */ /* 0x000ee20000300800 */
[----:B------:R-:W-:-:S03]  /*19340*/  LEA.HI.X.SX32 R39, R37, R0, 0x1, P4 ;  /* 0x0000000025277211 */ /* 0x000fc600020f0eff */
[----:B------:R-:W-:Y:S01]  /*19350*/  STL [R1+0x28c], R8 ;  /* 0x00028c0801007387 */ /* 0x000fe20000100800 */
[----:B------:R-:W-:-:S03]  /*19360*/  LEA.HI.X.SX32 R40, R36, R0, 0x1, P1 ;  /* 0x0000000024287211 */ /* 0x000fc600008f0eff */
[----:B------:R-:W-:Y:S01]  /*19370*/  STL [R1+0x2ac], R41 ;  /* 0x0002ac2901007387 */ /* 0x000fe20000100800 */
[----:B------:R-:W-:-:S03]  /*19380*/  @P0 IMAD.MOV.U32 R37, RZ, RZ, R11 ;  /* 0x000000ffff250224 */ /* 0x000fc600078e000b */
[----:B------:R0:W-:Y:S01]  /*19390*/  STL [R1+0x288], R11 ;  /* 0x0002880b01007387 */ /* 0x0001e20000100800 */
[----:B------:R-:W-:-:S03]  /*193a0*/  @P0 IMAD.MOV.U32 R36, RZ, RZ, R8 ;  /* 0x000000ffff240224 */ /* 0x000fc600078e0008 */
[----:B------:R1:W-:Y:S01]  /*193b0*/  STL [R1+0x2c8], R22 ;  /* 0x0002c81601007387 */ /* 0x0003e20000100800 */
[----:B------:R-:W-:-:S03]  /*193c0*/  @!P2 IMAD.IADD R10, R10, 0x1, -R3 ;  /* 0x000000010a0aa824 */ /* 0x000fc600078e0a03 */
[----:B------:R-:W-:Y:S04]  /*193d0*/  STL [R1+0x2a8], R39 ;  /* 0x0002a82701007387 */ /* 0x000fe80000100800 */
[----:B0-----:R-:W3:Y:S04]  /*193e0*/  LDL.LU R11, [R1+0xe40] ;  /* 0x000e4000010b7983 */ /* 0x001ee80000300800 */
[----:B------:R-:W3:Y:S04]  /*193f0*/  LDL.LU R8, [R1+0xe3c] ;  /* 0x000e3c0001087983 */ /* 0x000ee80000300800 */
[----:B------:R0:W-:Y:S01]  /*19400*/  STL [R1+0x2c4], R40 ;  /* 0x0002c42801007387 */ /* 0x0001e20000100800 */
[----:B------:R-:W-:Y:S01]  /*19410*/  @!P3 IMAD.IADD R14, R14, 0x1, -R3 ;  /* 0x000000010e0eb824 */ /* 0x000fe200078e0a03 */
[----:B----4-:R-:W-:-:S02]  /*19420*/  ISETP.GE.AND P2, PT, R16, RZ, PT ;  /* 0x000000ff1000720c */ /* 0x010fc40003f46270 */
[----:B------:R-:W4:Y:S01]  /*19430*/  LDL R16, [R1+0xb6c] ;  /* 0x000b6c0001107983 */ /* 0x000f220000100800 */
[----:B--2---:R-:W-:-:S03]  /*19440*/  ISETP.GE.AND P3, PT, R17, RZ, PT ;  /* 0x000000ff1100720c */ /* 0x004fc60003f66270 */
[----:B------:R-:W2:Y:S01]  /*19450*/  LDL R17, [R1+0xc08] ;  /* 0x000c080001117983 */ /* 0x000ea20000100800 */
[----:B------:R-:W-:Y:S02]  /*19460*/  PRMT R90, RZ, 0x7610, R90 ;  /* 0x00007610ff5a7816 */ /* 0x000fe4000000005a */
[----:B------:R-:W-:-:S04]  /*19470*/  PRMT R89, RZ, 0x7610, R89 ;  /* 0x00007610ff597816 */ /* 0x000fc80000000059 */
[----:B------:R0:W2:Y:S01]  /*19480*/  @P0 LDG.E.U8 R90, desc[UR22][R36.64] ;  /* 0x00000016245a0981 */ /* 0x0000a2000c1e1100 */
[----:B------:R-:W-:Y:S02]  /*19490*/  ISETP.GT.U32.AND P1, PT, R3, R7, PT ;  /* 0x000000070300720c */ /* 0x000fe40003f24070 */
[----:B------:R-:W-:Y:S01]  /*194a0*/  PRMT R88, RZ, 0x7610, R88 ;  /* 0x00007610ff587816 */ /* 0x000fe20000000058 */
[----:B0-----:R-:W-:Y:S02]  /*194b0*/  @P0 IMAD.MOV.U32 R36, RZ, RZ, R41 ;  /* 0x000000ffff240224 */ /* 0x001fe400078e0029 */
[----:B------:R-:W-:Y:S01]  /*194c0*/  @P0 IMAD.MOV.U32 R37, RZ, RZ, R39 ;  /* 0x000000ffff250224 */ /* 0x000fe200078e0027 */
[----:B------:R-:W-:-:S04]  /*194d0*/  SEL R35, R38, R35, !P6 ;  /* 0x0000002326237207 */ /* 0x000fc80007000000 */
[----:B------:R0:W2:Y:S02]  /*194e0*/  @P0 LDG.E.U8 R89, desc[UR22][R36.64] ;  /* 0x0000001624590981 */ /* 0x0000a4000c1e1100 */
[----:B0-----:R-:W-:Y:S02]  /*194f0*/  @P0 IMAD.MOV.U32 R36, RZ, RZ, R22 ;  /* 0x000000ffff240224 */ /* 0x001fe400078e0016 */
[----:B------:R-:W-:Y:S01]  /*19500*/  @P0 IMAD.MOV.U32 R37, RZ, RZ, R40 ;  /* 0x000000ffff250224 */ /* 0x000fe200078e0028 */
[----:B-1----:R-:W2:Y:S04]  /*19510*/  LDL R22, [R1+0xd00] ;  /* 0x000d000001167983 */ /* 0x002ea80000100800 */
[----:B------:R0:W2:Y:S01]  /*19520*/  @P0 LDG.E.U8 R88, desc[UR22][R36.64] ;  /* 0x0000001624580981 */ /* 0x0000a2000c1e1100 */
[----:B------:R-:W-:Y:S01]  /*19530*/  @!P1 IMAD.IADD R7, R7, 0x1, -R3 ;  /* 0x0000000107079824 */ /* 0x000fe200078e0a03 */
[----:B0-----:R-:W-:Y:S01]  /*19540*/  SEL R36, R38, R33, !P6 ;  /* 0x0000002126247207 */ /* 0x001fe20007000000 */
[----:B------:R-:W-:-:S02]  /*19550*/  IMAD R37, R35, UR9, RZ ;  /* 0x0000000923257c24 */ /* 0x000fc4000f8e02ff */
[----:B------:R-:W-:Y:S02]  /*19560*/  IMAD.MOV.U32 R35, RZ, RZ, R13 ;  /* 0x000000ffff237224 */ /* 0x000fe400078e000d */
[----:B------:R-:W-:Y:S01]  /*19570*/  IMAD R36, R36, UR9, RZ ;  /* 0x0000000924247c24 */ /* 0x000fe2000f8e02ff */
[CC--:B------:R-:W-:Y:S01]  /*19580*/  IADD3 R40, P1, PT, R37.reuse, R2.reuse, RZ ;  /* 0x0000000225287210 */ /* 0x0c0fe20007f3e0ff */
[----:B------:R-:W-:Y:S02]  /*19590*/  @!P2 IMAD.MOV R35, RZ, RZ, -R35 ;  /* 0x000000ffff23a224 */ /* 0x000fe400078e0a23 */
[----:B------:R-:W-:Y:S01]  /*195a0*/  IMAD.MOV.U32 R33, RZ, RZ, R92 ;  /* 0x000000ffff217224 */ /* 0x000fe200078e005c */
[----:B------:R-:W-:Y:S02]  /*195b0*/  IADD3 R13, P2, PT, R36, R2, RZ ;  /* 0x00000002240d7210 */ /* 0x000fe40007f5e0ff */
[----:B------:R-:W-:Y:S01]  /*195c0*/  LEA.HI.X.SX32 R41, R37, R0, 0x1, P1 ;  /* 0x0000000025297211 */ /* 0x000fe200008f0eff */
[----:B------:R-:W-:Y:S01]  /*195d0*/  @!P3 IMAD.MOV R33, RZ, RZ, -R33 ;  /* 0x000000ffff21b224 */ /* 0x000fe200078e0a21 */
[----:B------:R-:W-:-:S02]  /*195e0*/  PRMT R87, RZ, 0x7610, R87 ;  /* 0x00007610ff577816 */ /* 0x000fc40000000057 */
[----:B------:R-:W-:Y:S01]  /*195f0*/  LEA.HI.X.SX32 R39, R36, R0, 0x1, P2 ;  /* 0x0000000024277211 */ /* 0x000fe200010f0eff */
[----:B------:R-:W-:Y:S01]  /*19600*/  @P0 IMAD.MOV.U32 R36, RZ, RZ, R40 ;  /* 0x000000ffff240224 */ /* 0x000fe200078e0028 */
[C---:B---3--:R-:W-:Y:S01]  /*19610*/  ISETP.GT.U32.AND P3, PT, R3.reuse, R6, PT ;  /* 0x000000060300720c */ /* 0x048fe20003f64070 */
[----:B------:R-:W-:Y:S01]  /*19620*/  @P0 IMAD.MOV.U32 R37, RZ, RZ, R41 ;  /* 0x000000ffff250224 */ /* 0x000fe200078e0029 */
[----:B------:R-:W-:Y:S01]  /*19630*/  STL [R1+0x2e0], R40 ;  /* 0x0002e02801007387 */ /* 0x000fe20000100800 */
[----:B------:R-:W-:-:S03]  /*19640*/  ISETP.GT.U32.AND P1, PT, R3, R15, PT ;  /* 0x0000000f0300720c */ /* 0x000fc60003f24070 */
[----:B------:R0:W-:Y:S04]  /*19650*/  STL [R1+0x300], R13 ;  /* 0x0003000d01007387 */ /* 0x0001e80000100800 */
[----:B------:R-:W-:Y:S04]  /*19660*/  STL [R1+0x2dc], R41 ;  /* 0x0002dc2901007387 */ /* 0x000fe80000100800 */
[----:B------:R1:W3:Y:S04]  /*19670*/  @P0 LDG.E.U8 R87, desc[UR22][R36.64] ;  /* 0x0000001624570981 */ /* 0x0002e8000c1e1100 */
[----:B------:R2:W-:Y:S01]  /*19680*/  STL [R1+0x2fc], R39 ;  /* 0x0002fc2701007387 */ /* 0x0005e20000100800 */
[----:B-1----:R-:W-:-:S03]  /*19690*/  @P0 IMAD.MOV.U32 R36, RZ, RZ, R13 ;  /* 0x000000ffff240224 */ /* 0x002fc600078e000d */
[----:B0-----:R-:W3:Y:S01]  /*196a0*/  LDL.LU R13, [R1+0x450] ;  /* 0x00045000010d7983 */ /* 0x001ee20000300800 */
[----:B------:R-:W-:Y:S01]  /*196b0*/  @!P3 IMAD.IADD R6, R6, 0x1, -R3 ;  /* 0x000000010606b824 */ /* 0x000fe200078e0a03 */
[----:B------:R-:W-:Y:S01]  /*196c0*/  PRMT R86, RZ, 0x7610, R86 ;  /* 0x00007610ff567816 */ /* 0x000fe20000000056 */
[----:B------:R-:W-:Y:S02]  /*196d0*/  @P0 IMAD.MOV.U32 R37, RZ, RZ, R39 ;  /* 0x000000ffff250224 */ /* 0x000fe400078e0027 */
[----:B------:R-:W-:-:S03]  /*196e0*/  @!P1 IMAD.IADD R15, R15, 0x1, -R3 ;  /* 0x000000010f0f9824 */ /* 0x000fc600078e0a03 */
[----:B------:R0:W3:Y:S02]  /*196f0*/  @P0 LDG.E.U8 R86, desc[UR22][R36.64] ;  /* 0x0000001624560981 */ /* 0x0000e4000c1e1100 */
[----:B0-----:R-:W-:Y:S01]  /*19700*/  IMAD.MOV.U32 R36, RZ, RZ, R10 ;  /* 0x000000ffff247224 */ /* 0x001fe200078e000a */
[----:B----4-:R-:W-:Y:S02]  /*19710*/  ISETP.GE.AND P3, PT, R16, RZ, PT ;  /* 0x000000ff1000720c */ /* 0x010fe40003f66270 */
[----:B------:R-:W4:Y:S01]  /*19720*/  LDL R16, [R1+0xb78] ;  /* 0x000b780001107983 */ /* 0x000f220000100800 */
[----:B--2---:R-:W-:-:S03]  /*19730*/  ISETP.GE.AND P1, PT, R17, RZ, PT ;  /* 0x000000ff1100720c */ /* 0x004fc60003f26270 */
[----:B------:R-:W2:Y:S04]  /*19740*/  LDL.LU R17, [R1+0x48c] ;  /* 0x00048c0001117983 */ /* 0x000ea80000300800 */
[----:B------:R-:W2:Y:S01]  /*19750*/  LDL R10, [R1+0xd24] ;  /* 0x000d2400010a7983 */ /* 0x000ea20000100800 */
[----:B------:R-:W-:-:S13]  /*19760*/  ISETP.GT.U32.AND P4, PT, R3, R12, PT ;  /* 0x0000000c0300720c */ /* 0x000fda0003f84070 */
[----:B------:R-:W-:-:S05]  /*19770*/  @!P4 IMAD.IADD R12, R12, 0x1, -R3 ;  /* 0x000000010c0cc824 */ /* 0x000fca00078e0a03 */
[C---:B------:R-:W-:Y:S02]  /*19780*/  ISETP.GT.U32.AND P4, PT, R3.reuse, R12, PT ;  /* 0x0000000c0300720c */ /* 0x040fe40003f84070 */
[----:B------:R-:W-:Y:S02]  /*19790*/  ISETP.GT.U32.AND P2, PT, R3, R9, PT ;  /* 0x000000090300720c */ /* 0x000fe40003f44070 */
[C---:B------:R-:W-:Y:S02]  /*197a0*/  SEL R34, R38.reuse, R34, !P6 ;  /* 0x0000002226227207 */ /* 0x040fe40007000000 */
[----:B------:R-:W-:-:S03]  /*197b0*/  SEL R37, R38, R33, !P6 ;  /* 0x0000002126257207 */ /* 0x000fc60007000000 */
[----:B------:R-:W-:-:S04]  /*197c0*/  IMAD R39, R34, UR9, RZ ;  /* 0x0000000922277c24 */ /* 0x000fc8000f8e02ff */
[--C-:B------:R-:W-:Y:S01]  /*197d0*/  @!P4 IMAD.IADD R12, R12, 0x1, -R3.reuse ;  /* 0x000000010c0cc824 */ /* 0x100fe200078e0a03 */
[----:B------:R-:W-:Y:S01]  /*197e0*/  ISETP.GE.AND P4, PT, R22, RZ, PT ;  /* 0x000000ff1600720c */ /* 0x000fe20003f86270 */
[----:B------:R-:W-:Y:S01]  /*197f0*/  @!P2 IMAD.IADD R9, R9, 0x1, -R3 ;  /* 0x000000010909a824 */ /* 0x000fe200078e0a03 */
[----:B------:R-:W-:Y:S01]  /*19800*/  IADD3 R40, P2, PT, R39, R2, RZ ;  /* 0x0000000227287210 */ /* 0x000fe20007f5e0ff */
[----:B------:R-:W-:Y:S02]  /*19810*/  IMAD.MOV.U32 R33, RZ, RZ, R14 ;  /* 0x000000ffff217224 */ /* 0x000fe400078e000e */
[----:B------:R-:W-:Y:S01]  /*19820*/  IMAD R37, R37, UR9, RZ ;  /* 0x0000000925257c24 */ /* 0x000fe2000f8e02ff */
[----:B------:R-:W-:Y:S01]  /*19830*/  LEA.HI.X.SX32 R41, R39, R0, 0x1, P2 ;  /* 0x0000000027297211 */ /* 0x000fe200010f0eff */
[----:B------:R-:W-:Y:S01]  /*19840*/  @!P3 IMAD.MOV R36, RZ, RZ, -R36 ;  /* 0x000000ffff24b224 */ /* 0x000fe200078e0a24 */
[C---:B------:R-:W-:Y:S02]  /*19850*/  ISETP.GT.U32.AND P3, PT, R3.reuse, R6, PT ;  /* 0x000000060300720c */ /* 0x040fe40003f64070 */
[----:B------:R-:W-:-:S03]  /*19860*/  ISETP.GT.U32.AND P2, PT, R3, R9, PT ;  /* 0x000000090300720c */ /* 0x000fc60003f44070 */
[----:B------:R-:W-:Y:S01]  /*19870*/  @!P4 IMAD.MOV R33, RZ, RZ, -R33 ;  /* 0x000000ffff21c224 */ /* 0x000fe200078e0a21 */
[C---:B------:R-:W-:Y:S02]  /*19880*/  IADD3 R14, P4, PT, R37.reuse, R2, RZ ;  /* 0x00000002250e7210 */ /* 0x040fe40007f9e0ff */
[C---:B------:R-:W-:Y:S02]  /*19890*/  SEL R35, R38.reuse, R35, !P6 ;  /* 0x0000002326237207 */ /* 0x040fe40007000000 */
[----:B------:R-:W-:Y:S02]  /*198a0*/  LEA.HI.X.SX32 R22, R37, R0, 0x1, P4 ;  /* 0x0000000025167211 */ /* 0x000fe400020f0eff */
[----:B------:R-:W-:Y:S01]  /*198b0*/  PRMT R85, RZ, 0x7610, R85 ;  /* 0x00007610ff557816 */ /* 0x000fe20000000055 */
[----:B------:R-:W-:Y:S01]  /*198c0*/  IMAD.MOV.U32 R34, RZ, RZ, R7 ;  /* 0x000000ffff227224 */ /* 0x000fe200078e0007 */
[----:B------:R-:W-:Y:S01]  /*198d0*/  SEL R33, R38, R33, !P6 ;  /* 0x0000002126217207 */ /* 0x000fe20007000000 */
[----:B------:R-:W2:Y:S01]  /*198e0*/  LDL.LU R7, [R1+0x430] ;  /* 0x0004300001077983 */ /* 0x000ea20000300800 */
[----:B------:R-:W-:-:S03]  /*198f0*/  IMAD R37, R35, UR9, RZ ;  /* 0x0000000923257c24 */ /* 0x000fc6000f8e02ff */
[----:B------:R-:W-:Y:S01]  /*19900*/  STL [R1+0x318], R40 ;  /* 0x0003182801007387 */ /* 0x000fe20000100800 */
[----:B------:R-:W-:-:S03]  /*19910*/  @!P3 IMAD.IADD R6, R6, 0x1, -R3 ;  /* 0x000000010606b824 */ /* 0x000fc600078e0a03 */
[----:B------:R-:W-:Y:S01]  /*19920*/  STL [R1+0x330], R14 ;  /* 0x0003300e01007387 */ /* 0x000fe20000100800 */
[----:B------:R-:W-:-:S03]  /*19930*/  @!P2 IMAD.IADD R9, R9, 0x1, -R3 ;  /* 0x000000010909a824 */ /* 0x000fc600078e0a03 */
[----:B------:R0:W-:Y:S01]  /*19940*/  STL [R1+0x314], R41 ;  /* 0x0003142901007387 */ /* 0x0001e20000100800 */
[----:B------:R-:W-:-:S03]  /*19950*/  IMAD.MOV.U32 R35, RZ, RZ, R12 ;  /* 0x000000ffff237224 */ /* 0x000fc600078e000c */
[----:B------:R0:W2:Y:S01]  /*19960*/  @P0 LDG.E.U8 R85, desc[UR22][R40.64] ;  /* 0x0000001628550981 */ /* 0x0000a2000c1e1100 */
[----:B------:R-:W-:-:S03]  /*19970*/  IMAD R33, R33, UR9, RZ ;  /* 0x0000000921217c24 */ /* 0x000fc6000f8e02ff */
[----:B------:R1:W-:Y:S01]  /*19980*/  STL [R1+0x32c], R22 ;  /* 0x00032c1601007387 */ /* 0x0003e20000100800 */
[----:B------:R-:W-:Y:S01]  /*19990*/  PRMT R84, RZ, 0x7610, R84 ;  /* 0x00007610ff547816 */ /* 0x000fe20000000054 */
[----:B0-----:R-:W-:Y:S01]  /*199a0*/  @P0 IMAD.MOV.U32 R41, RZ, RZ, R22 ;  /* 0x000000ffff290224 */ /* 0x001fe200078e0016 */
[----:B---3--:R-:W-:Y:S02]  /*199b0*/  ISETP.GT.U32.AND P4, PT, R3, R13, PT ;  /* 0x0000000d0300720c */ /* 0x008fe40003f84070 */
[----:B-1----:R-:W-:Y:S01]  /*199c0*/  IADD3 R22, P2, PT, R37, R2, RZ ;  /* 0x0000000225167210 */ /* 0x002fe20007f5e0ff */
[----:B------:R-:W-:-:S03]  /*199d0*/  @P0 IMAD.MOV.U32 R40, RZ, RZ, R14 ;  /* 0x000000ffff280224 */ /* 0x000fc600078e000e */
[----:B------:R-:W-:Y:S02]  /*199e0*/  LEA.HI.X.SX32 R37, R37, R0, 0x1, P2 ;  /* 0x0000000025257211 */ /* 0x000fe400010f0eff */
[----:B------:R0:W3:Y:S05]  /*199f0*/  @P0 LDG.E.U8 R84, desc[UR22][R40.64] ;  /* 0x0000001628540981 */ /* 0x0000ea000c1e1100 */
[----:B------:R-:W-:Y:S01]  /*19a00*/  @!P4 IMAD.IADD R13, R13, 0x1, -R3 ;  /* 0x000000010d0dc824 */ /* 0x000fe200078e0a03 */
[----:B------:R-:W-:Y:S01]  /*19a10*/  IADD3 R14, P4, PT, R33, R2, RZ ;  /* 0x00000002210e7210 */ /* 0x000fe20007f9e0ff */
[----:B0-----:R-:W-:Y:S02]  /*19a20*/  @P0 IMAD.MOV.U32 R41, RZ, RZ, R37 ;  /* 0x000000ffff290224 */ /* 0x001fe400078e0025 */
[----:B------:R-:W-:Y:S01]  /*19a30*/  @P0 IMAD.MOV.U32 R40, RZ, RZ, R22 ;  /* 0x000000ffff280224 */ /* 0x000fe200078e0016 */
[----:B----4-:R-:W-:-:S02]  /*19a40*/  ISETP.GE.AND P3, PT, R16, RZ, PT ;  /* 0x000000ff1000720c */ /* 0x010fc40003f66270 */
[----:B------:R-:W4:Y:S04]  /*19a50*/  LDL.LU R16, [R1+0x42c] ;  /* 0x00042c0001107983 */ /* 0x000f280000300800 */
[----:B------:R-:W3:Y:S01]  /*19a60*/  LDL.LU R12, [R1+0x470] ;  /* 0x00047000010c7983 */ /* 0x000ee20000300800 */
[----:B--2---:R-:W-:-:S03]  /*19a70*/  ISETP.GE.AND P2, PT, R10, RZ, PT ;  /* 0x000000ff0a00720c */ /* 0x004fc60003f46270 */
[----:B------:R0:W-:Y:S04]  /*19a80*/  STL [R1+0x350], R22 ;  /* 0x0003501601007387 */ /* 0x0001e80000100800 */
[----:B------:R-:W2:Y:S04]  /*19a90*/  LDL.LU R10, [R1+0x46c] ;  /* 0x00046c00010a7983 */ /* 0x000ea80000300800 */
[----:B------:R1:W-:Y:S04]  /*19aa0*/  STL [R1+0x34c], R37 ;  /* 0x00034c2501007387 */ /* 0x0003e80000100800 */
[----:B------:R-:W2:Y:S04]  /*19ab0*/  LDL R92, [R1+0xb60] ;  /* 0x000b6000015c7983 */ /* 0x000ea80000100800 */
[----:B0-----:R-:W2:Y:S01]  /*19ac0*/  LDL R22, [R1+0xc7c] ;  /* 0x000c7c0001167983 */ /* 0x001ea20000100800 */
[----:B-1----:R-:W-:Y:S01]  /*19ad0*/  LEA.HI.X.SX32 R37, R33, R0, 0x1, P4 ;  /* 0x0000000021257211 */ /* 0x002fe200020f0eff */
[----:B------:R-:W-:-:S02]  /*19ae0*/  IMAD.MOV.U32 R33, RZ, RZ, R6 ;  /* 0x000000ffff217224 */ /* 0x000fc400078e0006 */
[----:B------:R0:W-:Y:S04]  /*19af0*/  STL [R1+0x368], R14 ;  /* 0x0003680e01007387 */ /* 0x0001e80000100800 */
[----:B------:R1:W-:Y:S04]  /*19b00*/  STL [R1+0x364], R37 ;  /* 0x0003642501007387 */ /* 0x0003e80000100800 */
[----:B------:R-:W2:Y:S01]  /*19b10*/  LDL R6, [R1+0xb58] ;  /* 0x000b580001067983 */ /* 0x000ea20000100800 */
[----:B------:R-:W-:Y:S01]  /*19b20*/  @!P1 IMAD.MOV R34, RZ, RZ, -R34 ;  /* 0x000000ffff229224 */ /* 0x000fe200078e0a22 */
[----:B------:R-:W-:Y:S01]  /*19b30*/  ISETP.GT.U32.AND P1, PT, R3, R15, PT ;  /* 0x0000000f0300720c */ /* 0x000fe20003f24070 */
[----:B------:R-:W-:-:S12]  /*19b40*/  IMAD.MOV R32, RZ, RZ, -R32 ;  /* 0x000000ffff207224 */ /* 0x000fd800078e0a20 */
[----:B------:R-:W-:Y:S01]  /*19b50*/  @!P1 IMAD.IADD R15, R15, 0x1, -R3 ;  /* 0x000000010f0f9824 */ /* 0x000fe200078e0a03 */
[C---:B------:R-:W-:Y:S01]  /*19b60*/  ISETP.GT.U32.AND P1, PT, R3.reuse, R17, PT ;  /* 0x000000110300720c */ /* 0x040fe20003f24070 */
[----:B------:R-:W-:Y:S01]  /*19b70*/  IMAD R31, R3, R32, R31 ;  /* 0x00000020031f7224 */ /* 0x000fe200078e021f */
[----:B------:R-:W-:Y:S01]  /*19b80*/  IABS R32, R4 ;  /* 0x0000000400207213 */ /* 0x000fe20000000000 */
[----:B------:R-:W-:Y:S01]  /*19b90*/  IMAD.MOV R80, RZ, RZ, -R80 ;  /* 0x000000ffff507224 */ /* 0x000fe200078e0a50 */
[----:B------:R-:W-:-:S03]  /*19ba0*/  SEL R39, R38, R36, !P6 ;  /* 0x0000002426277207 */ /* 0x000fc60007000000 */
[----:B------:R-:W-:-:S06]  /*19bb0*/  IMAD.HI.U32 R81, R5, R32, RZ ;  /* 0x0000002005517227 */ /* 0x000fcc00078e00ff */
[----:B------:R-:W-:Y:S01]  /*19bc0*/  @!P1 IMAD.IADD R17, R17, 0x1, -R3 ;  /* 0x0000000111119824 */ /* 0x000fe200078e0a03 */
[----:B------:R-:W-:-:S04]  /*19bd0*/  ISETP.GT.U32.AND P1, PT, R3, R13, PT ;  /* 0x0000000d0300720c */ /* 0x000fc80003f24070 */
[C---:B------:R-:W-:Y:S01]  /*19be0*/  ISETP.GT.U32.AND P4, PT, R3.reuse, R17, PT ;  /* 0x000000110300720c */ /* 0x040fe20003f84070 */
[----:B------:R-:W-:Y:S01]  /*19bf0*/  IMAD.MOV R81, RZ, RZ, -R81 ;  /* 0x000000ffff517224 */ /* 0x000fe200078e0a51 */
[----:B------:R-:W-:Y:S01]  /*19c00*/  SEL R34, R38, R34, !P6 ;  /* 0x0000002226227207 */ /* 0x000fe20007000000 */
[----:B------:R-:W-:Y:S01]  /*19c10*/  IMAD R30, R3, R80, R30 ;  /* 0x00000050031e7224 */ /* 0x000fe200078e021e */
[----:B------:R-:W-:Y:S01]  /*19c20*/  PRMT R83, RZ, 0x7610, R83 ;  /* 0x00007610ff537816 */ /* 0x000fe20000000053 */
[----:B------:R-:W-:-:S04]  /*19c30*/  IMAD.HI.U32 R80, R5, R29, RZ ;  /* 0x0000001d05507227 */ /* 0x000fc800078e00ff */
[----:B------:R-:W-:Y:S01]  /*19c40*/  IMAD R39, R39, UR9, RZ ;  /* 0x0000000927277c24 */ /* 0x000fe2000f8e02ff */
[----:B------:R0:W4:Y:S01]  /*19c50*/  @P0 LDG.E.U8 R83, desc[UR22][R40.64] ;  /* 0x0000001628530981 */ /* 0x000122000c1e1100 */
[----:B------:R-:W-:Y:S01]  /*19c60*/  IMAD R32, R3, R81, R32 ;  /* 0x0000005103207224 */ /* 0x000fe200078e0220 */
[----:B------:R-:W-:Y:S01]  /*19c70*/  PRMT R81, RZ, 0x7610, R81 ;  /* 0x00007610ff517816 */ /* 0x000fe20000000051 */
[----:B------:R-:W-:Y:S02]  /*19c80*/  IMAD R34, R34, UR9, RZ ;  /* 0x0000000922227c24 */ /* 0x000fe4000f8e02ff */
[----:B------:R-:W-:Y:S02]  /*19c90*/  IMAD.MOV R80, RZ, RZ, -R80 ;  /* 0x000000ffff507224 */ /* 0x000fe400078e0a50 */
[----:B------:R-:W-:Y:S02]  /*19ca0*/  @P0 IMAD.MOV.U32 R36, RZ, RZ, R14 ;  /* 0x000000ffff240224 */ /* 0x000fe400078e000e */
[--C-:B------:R-:W-:Y:S01]  /*19cb0*/  @!P1 IMAD.IADD R13, R13, 0x1, -R3.reuse ;  /* 0x000000010d0d9824 */ /* 0x100fe200078e0a03 */
[-C--:B0-----:R-:W-:Y:S01]  /*19cc0*/  IADD3 R41, P1, PT, R39, R2.reuse, RZ ;  /* 0x0000000227297210 */ /* 0x081fe20007f3e0ff */
[----:B------:R-:W-:Y:S01]  /*19cd0*/  @!P4 IMAD.IADD R17, R17, 0x1, -R3 ;  /* 0x000000011111c824 */ /* 0x000fe200078e0a03 */
[----:B------:R-:W-:Y:S01]  /*19ce0*/  IADD3 R14, P4, PT, R34, R2, RZ ;  /* 0x00000002220e7210 */ /* 0x000fe20007f9e0ff */
[----:B------:R-:W-:Y:S01]  /*19cf0*/  IMAD R29, R3, R80, R29 ;  /* 0x00000050031d7224 */ /* 0x000fe200078e021d */
[----:B------:R1:W4:Y:S01]  /*19d00*/  @P0 LDG.E.U8 R81, desc[UR22][R36.64] ;  /* 0x0000001624510981 */ /* 0x000322000c1e1100 */
[----:B------:R-:W-:-:S02]  /*19d10*/  PRMT R80, RZ, 0x7610, R80 ;  /* 0x00007610ff507816 */ /* 0x000fc40000000050 */
[-C--:B------:R-:W-:Y:S01]  /*19d20*/  LEA.HI.X.SX32 R40, R34, R0.reuse, 0x1, P4 ;  /* 0x0000000022287211 */ /* 0x080fe200020f0eff */
[----:B------:R-:W-:Y:S01]  /*19d30*/  STL [R1+0x380], R41 ;  /* 0x0003802901007387 */ /* 0x000fe20000100800 */
[----:B-1----:R-:W-:Y:S01]  /*19d40*/  LEA.HI.X.SX32 R37, R39, R0, 0x1, P1 ;  /* 0x0000000027257211 */ /* 0x002fe200008f0eff */
[----:B------:R-:W-:Y:S02]  /*19d50*/  @P0 IMAD.MOV.U32 R36, RZ, RZ, R41 ;  /* 0x000000ffff240224 */ /* 0x000fe400078e0029 */
[----:B------:R0:W-:Y:S04]  /*19d60*/  STL [R1+0x3a0], R14 ;  /* 0x0003a00e01007387 */ /* 0x0001e80000100800 */
[----:B------:R1:W-:Y:S04]  /*19d70*/  STL [R1+0x37c], R37 ;  /* 0x00037c2501007387 */ /* 0x0003e80000100800 */
[----:B------:R0:W4:Y:S04]  /*19d80*/  @P0 LDG.E.U8 R80, desc[UR22][R36.64] ;  /* 0x0000001624500981 */ /* 0x000128000c1e1100 */
[----:B------:R2:W-:Y:S01]  /*19d90*/  STL [R1+0x39c], R40 ;  /* 0x00039c2801007387 */ /* 0x0005e20000100800 */
[----:B------:R-:W-:Y:S01]  /*19da0*/  PRMT R79, RZ, 0x7610, R79 ;  /* 0x00007610ff4f7816 */ /* 0x000fe2000000004f */
[----:B0-----:R-:W-:-:S02]  /*19db0*/  @P0 IMAD.MOV.U32 R36, RZ, RZ, R14 ;  /* 0x000000ffff240224 */ /* 0x001fc400078e000e */
[----:B------:R-:W4:Y:S01]  /*19dc0*/  LDL.LU R14, [R1+0x4b0] ;  /* 0x0004b000010e7983 */ /* 0x000f220000300800 */
[----:B-1----:R-:W-:Y:S02]  /*19dd0*/  @P0 IMAD.MOV.U32 R37, RZ, RZ, R40 ;  /* 0x000000ffff250224 */ /* 0x002fe400078e0028 */
[----:B------:R-:W-:-:S03]  /*19de0*/  @!P2 IMAD.MOV R33, RZ, RZ, -R33 ;  /* 0x000000ffff21a224 */ /* 0x000fc600078e0a21 */
[----:B------:R0:W4:Y:S02]  /*19df0*/  @P0 LDG.E.U8 R79, desc[UR22][R36.64] ;  /* 0x00000016244f0981 */ /* 0x000124000c1e1100 */
[----:B0-----:R-:W-:Y:S01]  /*19e00*/  SEL R36, R38, R33, !P6 ;  /* 0x0000002126247207 */ /* 0x001fe20007000000 */
[----:B------:R-:W-:Y:S02]  /*19e10*/  IMAD.MOV.U32 R33, RZ, RZ, R9 ;  /* 0x000000ffff217224 */ /* 0x000fe400078e0009 */
[----:B------:R-:W4:Y:S01]  /*19e20*/  LDL R9, [R1+0xd5c] ;  /* 0x000d5c0001097983 */ /* 0x000f220000100800 */
[----:B---3--:R-:W-:-:S13]  /*19e30*/  ISETP.GT.U32.AND P1, PT, R3, R12, PT ;  /* 0x0000000c0300720c */ /* 0x008fda0003f24070 */
[----:B------:R-:W-:Y:S01]  /*19e40*/  @!P1 IMAD.IADD R12, R12, 0x1, -R3 ;  /* 0x000000010c0c9824 */ /* 0x000fe200078e0a03 */
[----:B--2---:R-:W-:Y:S02]  /*19e50*/  ISETP.GE.AND P1, PT, R6, RZ, PT ;  /* 0x000000ff0600720c */ /* 0x004fe40003f26270 */
[----:B------:R-:W2:Y:S01]  /*19e60*/  LDL R6, [R1+0xb54] ;  /* 0x000b540001067983 */ /* 0x000ea20000100800 */
[----:B------:R-:W-:Y:S01]  /*19e70*/  @!P3 IMAD.MOV R35, RZ, RZ, -R35 ;  /* 0x000000ffff23b224 */ /* 0x000fe200078e0a23 */
[C---:B------:R-:W-:Y:S02]  /*19e80*/  ISETP.GT.U32.AND P3, PT, R3.reuse, R7, PT ;  /* 0x000000070300720c */ /* 0x040fe40003f64070 */
[----:B----4-:R-:W-:-:S11]  /*19e90*/  ISETP.GT.U32.AND P2, PT, R3, R16, PT ;  /* 0x000000100300720c */ /* 0x010fd60003f44070 */
[----:B------:R-:W-:-:S05]  /*19ea0*/  @!P3 IMAD.IADD R7, R7, 0x1, -R3 ;  /* 0x000000010707b824 */ /* 0x000fca00078e0a03 */
[----:B------:R-:W-:Y:S01]  /*19eb0*/  ISETP.GT.U32.AND P3, PT, R3, R7, PT ;  /* 0x000000070300720c */ /* 0x000fe20003f64070 */
[--C-:B------:R-:W-:Y:S01]  /*19ec0*/  @!P2 IMAD.IADD R16, R16, 0x1, -R3.reuse ;  /* 0x000000011010a824 */ /* 0x100fe200078e0a03 */
[----:B------:R-:W-:Y:S02]  /*19ed0*/  ISETP.GE.AND P2, PT, R22, RZ, PT ;  /* 0x000000ff1600720c */ /* 0x000fe40003f46270 */
[----:B------:R-:W-:Y:S01]  /*19ee0*/  SEL R35, R38, R35, !P6 ;  /* 0x0000002326237207 */ /* 0x000fe20007000000 */
[----:B------:R-:W3:Y:S08]  /*19ef0*/  LDL R22, [R1+0xdcc] ;  /* 0x000dcc0001167983 */ /* 0x000ef00000100800 */
[----:B------:R-:W-:Y:S01]  /*19f00*/  @!P3 IMAD.IADD R7, R7, 0x1, -R3 ;  /* 0x000000010707b824 */ /* 0x000fe200078e0a03 */
[----:B------:R-:W-:-:S02]  /*19f10*/  ISETP.GE.AND P3, PT, R92, RZ, PT ;  /* 0x000000ff5c00720c */ /* 0x000fc40003f66270 */
[----:B------:R-:W-:Y:S01]  /*19f20*/  ISETP.GT.U32.AND P4, PT, R3, R10, PT ;  /* 0x0000000a0300720c */ /* 0x000fe20003f84070 */
[----:B------:R-:W-:Y:S02]  /*19f30*/  IMAD.MOV.U32 R34, RZ, RZ, R15 ;  /* 0x000000ffff227224 */ /* 0x000fe400078e000f */
[----:B------:R-:W-:Y:S02]  /*19f40*/  IMAD R37, R35, UR9, RZ ;  /* 0x0000000923257c24 */ /* 0x000fe4000f8e02ff */
[----:B------:R-:W-:Y:S02]  /*19f50*/  IMAD.MOV.U32 R35, RZ, RZ, R13 ;  /* 0x000000ffff237224 */ /* 0x000fe400078e000d */
[----:B------:R-:W-:Y:S01]  /*19f60*/  IMAD R36, R36, UR9, RZ ;  /* 0x0000000924247c24 */ /* 0x000fe2000f8e02ff */
[----:B------:R-:W4:Y:S03]  /*19f70*/  LDL.LU R13, [R1+0x4ac] ;  /* 0x0004ac00010d7983 */ /* 0x000f260000300800 */
[----:B------:R-:W-:Y:S01]  /*19f80*/  @!P3 IMAD.MOV R34, RZ, RZ, -R34 ;  /* 0x000000ffff22b224 */ /* 0x000fe200078e0a22 */
[-C--:B------:R-:W-:Y:S01]  /*19f90*/  IADD3 R15, P3, PT, R37, R2.reuse, RZ ;  /* 0x00000002250f7210 */ /* 0x080fe20007f7e0ff */
[----:B------:R-:W-:Y:S01]  /*19fa0*/  @!P1 IMAD.MOV R35, RZ, RZ, -R35 ;  /* 0x000000ffff239224 */ /* 0x000fe200078e0a23 */
[----:B------:R-:W-:-:S02]  /*19fb0*/  IADD3 R39, P1, PT, R36, R2, RZ ;  /* 0x0000000224277210 */ /* 0x000fc40007f3e0ff */
[-C--:B------:R-:W-:Y:S01]  /*19fc0*/  LEA.HI.X.SX32 R41, R37, R0.reuse, 0x1, P3 ;  /* 0x0000000025297211 */ /* 0x080fe200018f0eff */
[----:B------:R-:W-:Y:S01]  /*19fd0*/  @!P4 IMAD.IADD R10, R10, 0x1, -R3 ;  /* 0x000000010a0ac824 */ /* 0x000fe200078e0a03 */
[----:B------:R-:W-:Y:S02]  /*19fe0*/  PRMT R78, RZ, 0x7610, R78 ;  /* 0x00007610ff4e7816 */ /* 0x000fe4000000004e */
[----:B------:R-:W-:Y:S01]  /*19ff0*/  LEA.HI.X.SX32 R40, R36, R0, 0x1, P1 ;  /* 0x0000000024287211 */ /* 0x000fe200008f0eff */
[----:B------:R-:W-:Y:S02]  /*1a000*/  @P0 IMAD.MOV.U32 R36, RZ, RZ, R15 ;  /* 0x000000ffff240224 */ /* 0x000fe400078e000f */
[----:B------:R-:W-:Y:S01]  /*1a010*/  @P0 IMAD.MOV.U32 R37, RZ, RZ, R41 ;  /* 0x000000ffff250224 */ /* 0x000fe200078e0029 */
[C---:B------:R-:W-:Y:S02]  /*1a020*/  ISETP.GT.U32.AND P1, PT, R3.reuse, R10, PT ;  /* 0x0000000a0300720c */ /* 0x040fe40003f24070 */
[----:B------:R-:W-:-:S02]  /*1a030*/  ISETP.GT.U32.AND P4, PT, R3, R12, PT ;  /* 0x0000000c0300720c */ /* 0x000fc40003f84070 */
[----:B------:R-:W-:Y:S01]  /*1a040*/  PRMT R77, RZ, 0x7610, R77 ;  /* 0x00007610ff4d7816 */ /* 0x000fe2000000004d */
[----:B------:R0:W4:Y:S01]  /*1a050*/  @P0 LDG.E.U8 R78, desc[UR22][R36.64] ;  /* 0x00000016244e0981 */ /* 0x000122000c1e1100 */
[----:B------:R-:W-:Y:S01]  /*1a060*/  SEL R34, R38, R34, !P6 ;  /* 0x0000002226227207 */ /* 0x000fe20007000000 */
[----:B------:R-:W-:Y:S02]  /*1a070*/  @!P2 IMAD.MOV R33, RZ, RZ, -R33 ;  /* 0x000000ffff21a224 */ /* 0x000fe400078e0a21 */
[----:B------:R1:W-:Y:S01]  /*1a080*/  STL [R1+0x3b8], R15 ;  /* 0x0003b80f01007387 */ /* 0x0003e20000100800 */
[----:B0-----:R-:W-:Y:S02]  /*1a090*/  @P0 IMAD.MOV.U32 R36, RZ, RZ, R39 ;  /* 0x000000ffff240224 */ /* 0x001fe400078e0027 */
[----:B------:R-:W-:Y:S01]  /*1a0a0*/  @P0 IMAD.MOV.U32 R37, RZ, RZ, R40 ;  /* 0x000000ffff250224 */ /* 0x000fe200078e0028 */
[----:B------:R-:W-:Y:S01]  /*1a0b0*/  STL [R1+0x3d0], R39 ;  /* 0x0003d02701007387 */ /* 0x000fe20000100800 */
[----:B------:R-:W-:-:S03]  /*1a0c0*/  ISETP.GT.U32.AND P3, PT, R3, R14, PT ;  /* 0x0000000e0300720c */ /* 0x000fc60003f64070 */
[----:B------:R0:W4:Y:S01]  /*1a0d0*/  @P0 LDG.E.U8 R77, desc[UR22][R36.64] ;  /* 0x00000016244d0981 */ /* 0x000122000c1e1100 */
[----:B------:R-:W-:Y:S01]  /*1a0e0*/  ISETP.GT.U32.AND P2, PT, R3, R16, PT ;  /* 0x000000100300720c */ /* 0x000fe20003f44070 */
[--C-:B------:R-:W-:Y:S02]  /*1a0f0*/  @!P1 IMAD.IADD R10, R10, 0x1, -R3.reuse ;  /* 0x000000010a0a9824 */ /* 0x100fe400078e0a03 */
[----:B------:R0:W-:Y:S01]  /*1a100*/  STL [R1+0x3b4], R41 ;  /* 0x0003b42901007387 */ /* 0x0001e20000100800 */
[----:B------:R-:W-:-:S03]  /*1a110*/  @!P4 IMAD.IADD R12, R12, 0x1, -R3 ;  /* 0x000000010c0cc824 */ /* 0x000fc600078e0a03 */
[----:B-1----:R-:W4:Y:S01]  /*1a120*/  LDL.LU R15, [R1+0x510] ;  /* 0x00051000010f7983 */ /* 0x002f220000300800 */
[----:B0-----:R-:W-:Y:S01]  /*1a130*/  IMAD R37, R34, UR9, RZ ;  /* 0x0000000922257c24 */ /* 0x001fe2000f8e02ff */
[----:B------:R-:W-:Y:S01]  /*1a140*/  SEL R34, R38, R33, !P6 ;  /* 0x0000002126227207 */ /* 0x000fe20007000000 */
[----:B------:R-:W-:Y:S01]  /*1a150*/  @!P3 IMAD.IADD R14, R14, 0x1, -R3 ;  /* 0x000000010e0eb824 */ /* 0x000fe200078e0a03 */
[----:B------:R0:W-:Y:S01]  /*1a160*/  STL [R1+0x3cc], R40 ;  /* 0x0003cc2801007387 */ /* 0x0001e20000100800 */
[----:B------:R-:W-:Y:S02]  /*1a170*/  IMAD.MOV.U32 R33, RZ, RZ, R17 ;  /* 0x000000ffff217224 */ /* 0x000fe400078e0011 */
[----:B------:R-:W-:Y:S01]  /*1a180*/  IMAD R34, R34, UR9, RZ ;  /* 0x0000000922227c24 */ /* 0x000fe2000f8e02ff */
[----:B------:R-:W-:Y:S02]  /*1a190*/  ISETP.GE.AND P1, PT, R9, RZ, PT ;  /* 0x000000ff0900720c */ /* 0x000fe40003f26270 */
[----:B------:R-:W-:Y:S01]  /*1a1a0*/  IADD3 R9, P3, PT, R37, R2, RZ ;  /* 0x0000000225097210 */ /* 0x000fe20007f7e0ff */
[----:B------:R-:W-:-:S03]  /*1a1b0*/  IMAD.MOV.U32 R36, RZ, RZ, R7 ;  /* 0x000000ffff247224 */ /* 0x000fc600078e0007 */
[----:B------:R-:W-:Y:S02]  /*1a1c0*/  LEA.HI.X.SX32 R17, R37, R0, 0x1, P3 ;  /* 0x0000000025117211 */ /* 0x000fe400018f0eff */
[----:B------:R-:W-:Y:S01]  /*1a1d0*/  IADD3 R7, P3, PT, R34, R2, RZ ;  /* 0x0000000222077210 */ /* 0x000fe20007f7e0ff */
[----:B------:R-:W-:Y:S02]  /*1a1e0*/  @!P2 IMAD.IADD R16, R16, 0x1, -R3 ;  /* 0x000000011010a824 */ /* 0x000fe400078e0a03 */
[----:B------:R-:W-:Y:S02]  /*1a1f0*/  @P0 IMAD.MOV.U32 R41, RZ, RZ, R17 ;  /* 0x000000ffff290224 */ /* 0x000fe400078e0011 */
[----:B0-----:R-:W-:Y:S01]  /*1a200*/  @P0 IMAD.MOV.U32 R40, RZ, RZ, R9 ;  /* 0x000000ffff280224 */ /* 0x001fe200078e0009 */
[----:B--2---:R-:W-:Y:S02]  /*1a210*/  ISETP.GE.AND P4, PT, R6, RZ, PT ;  /* 0x000000ff0600720c */ /* 0x004fe40003f86270 */
[----:B------:R-:W2:Y:S04]  /*1a220*/  LDL.LU R6, [R1+0x530] ;  /* 0x0005300001067983 */ /* 0x000ea80000300800 */
[----:B------:R-:W2:Y:S04]  /*1a230*/  LDL.LU R92, [R1+0x50c] ;  /* 0x00050c00015c7983 */ /* 0x000ea80000300800 */
[----:B------:R0:W-:Y:S04]  /*1a240*/  STL [R1+0x3f0], R9 ;  /* 0x0003f00901007387 */ /* 0x0001e80000100800 */
[----:B------:R1:W-:Y:S04]  /*1a250*/  STL [R1+0x3ec], R17 ;  /* 0x0003ec1101007387 */ /* 0x0003e80000100800 */
[----:B0-----:R-:W2:Y:S01]  /*1a260*/  LDL R9, [R1+0xb3c] ;  /* 0x000b3c0001097983 */ /* 0x001ea20000100800 */
[----:B-1----:R-:W-:-:S03]  /*1a270*/  LEA.HI.X.SX32 R17, R34, R0, 0x1, P3 ;  /* 0x0000000022117211 */ /* 0x002fc600018f0eff */
[----:B------:R0:W-:Y:S01]  /*1a280*/  STL [R1+0x410], R7 ;  /* 0x0004100701007387 */ /* 0x0001e20000100800 */
[----:B------:R-:W-:-:S03]  /*1a290*/  IMAD.MOV.U32 R34, RZ, RZ, R16 ;  /* 0x000000ffff227224 */ /* 0x000fc600078e0010 */
[----:B------:R1:W-:Y:S04]  /*1a2a0*/  STL [R1+0x40c], R17 ;  /* 0x00040c1101007387 */ /* 0x0003e80000100800 */
[----:B------:R-:W2:Y:S01]  /*1a2b0*/  LDL R16, [R1+0xc5c] ;  /* 0x000c5c0001107983 */ /* 0x000ea20000100800 */
[----:B---3--:R-:W-:Y:S01]  /*1a2c0*/  ISETP.GE.AND P2, PT, R22, RZ, PT ;  /* 0x000000ff1600720c */ /* 0x008fe20003f46270 */
[----:B------:R-:W-:Y:S01]  /*1a2d0*/  @!P4 IMAD.MOV R36, RZ, RZ, -R36 ;  /* 0x000000ffff24c224 */ /* 0x000fe200078e0a24 */
[----:B------:R-:W-:Y:S01]  /*1a2e0*/  SEL R35, R38, R35, !P6 ;  /* 0x0000002326237207 */ /* 0x000fe20007000000 */
[----:B------:R-:W-:Y:S01]  /*1a2f0*/  @!P1 IMAD.MOV R34, RZ, RZ, -R34 ;  /* 0x000000ffff229224 */ /* 0x000fe200078e0a22 */
[----:B------:R-:W-:Y:S01]  /*1a300*/  PRMT R76, RZ, 0x7610, R76 ;  /* 0x00007610ff4c7816 */ /* 0x000fe2000000004c */
[----:B------:R-:W3:Y:S08]  /*1a310*/  LDL.LU R22, [R1+0x52c] ;  /* 0x00052c0001167983 */ /* 0x000ef00000300800 */
[----:B------:R-:W-:Y:S01]  /*1a320*/  @!P2 IMAD.MOV R33, RZ, RZ, -R33 ;  /* 0x000000ffff21a224 */ /* 0x000fe200078e0a21 */
[----:B----4-:R-:W-:-:S02]  /*1a330*/  ISETP.GT.U32.AND P2, PT, R3, R13, PT ;  /* 0x0000000d0300720c */ /* 0x010fc40003f44070 */
[----:B------:R-:W-:Y:S01]  /*1a340*/  ISETP.GT.U32.AND P4, PT, R3, R14, PT ;  /* 0x0000000e0300720c */ /* 0x000fe20003f84070 */
[----:B------:R-:W-:Y:S01]  /*1a350*/  IMAD R35, R35, UR9, RZ ;  /* 0x0000000923237c24 */ /* 0x000fe2000f8e02ff */
[----:B------:R4:W3:Y:S09]  /*1a360*/  @P0 LDG.E.U8 R76, desc[UR22][R40.64] ;  /* 0x00000016284c0981 */ /* 0x0008f2000c1e1100 */
[----:B------:R-:W-:-:S05]  /*1a370*/  @!P2 IMAD.IADD R13, R13, 0x1, -R3 ;  /* 0x000000010d0da824 */ /* 0x000fca00078e0a03 */
[----:B------:R-:W-:Y:S02]  /*1a380*/  ISETP.GT.U32.AND P2, PT, R3, R13, PT ;  /* 0x0000000d0300720c */ /* 0x000fe40003f44070 */
[C---:B------:R-:W-:Y:S01]  /*1a390*/  SEL R33, R38.reuse, R33, !P6 ;  /* 0x0000002126217207 */ /* 0x040fe20007000000 */
[----:B----4-:R-:W-:Y:S01]  /*1a3a0*/  @P0 IMAD.MOV.U32 R40, RZ, RZ, R7 ;  /* 0x000000ffff280224 */ /* 0x010fe200078e0007 */
[----:B------:R-:W-:Y:S01]  /*1a3b0*/  PRMT R75, RZ, 0x7610, R75 ;  /* 0x00007610ff4b7816 */ /* 0x000fe2000000004b */
[----:B------:R-:W-:Y:S01]  /*1a3c0*/  @P0 IMAD.MOV.U32 R41, RZ, RZ, R17 ;  /* 0x000000ffff290224 */ /* 0x000fe200078e0011 */
[----:B------:R-:W-:Y:S01]  /*1a3d0*/  SEL R36, R38, R36, !P6 ;  /* 0x0000002426247207 */ /* 0x000fe20007000000 */
[----:B------:R-:W-:Y:S01]  /*1a3e0*/  IMAD R33, R33, UR9, RZ ;  /* 0x0000000921217c24 */ /* 0x000fe2000f8e02ff */
[----:B0-----:R-:W4:Y:S01]  /*1a3f0*/  LDL.LU R7, [R1+0x56c] ;  /* 0x00056c0001077983 */ /* 0x001f220000300800 */
[----:B------:R-:W-:Y:S01]  /*1a400*/  @!P4 IMAD.IADD R14, R14, 0x1, -R3 ;  /* 0x000000010e0ec824 */ /* 0x000fe200078e0a03 */
[----:B------:R-:W-:-:S02]  /*1a410*/  IADD3 R39, P4, PT, R35, R2, RZ ;  /* 0x0000000223277210 */ /* 0x000fc40007f9e0ff */
[----:B------:R0:W3:Y:S01]  /*1a420*/  @P0 LDG.E.U8 R75, desc[UR22][R40.64] ;  /* 0x00000016284b0981 */ /* 0x0000e2000c1e1100 */
[----:B------:R-:W-:Y:S01]  /*1a430*/  @!P2 IMAD.IADD R13, R13, 0x1, -R3 ;  /* 0x000000010d0da824 */ /* 0x000fe200078e0a03 */
[----:B------:R-:W-:Y:S02]  /*1a440*/  ISETP.GT.U32.AND P3, PT, R3, R15, PT ;  /* 0x0000000f0300720c */ /* 0x000fe40003f64070 */
[----:B0-----:R-:W-:Y:S01]  /*1a450*/  LEA.HI.X.SX32 R41, R35, R0, 0x1, P4 ;  /* 0x0000000023297211 */ /* 0x001fe200020f0eff */
[----:B------:R-:W-:Y:S01]  /*1a460*/  STL [R1+0x430], R39 ;  /* 0x0004302701007387 */ /* 0x000fe20000100800 */
[----:B------:R-:W-:Y:S01]  /*1a470*/  PRMT R74, RZ, 0x7610, R74 ;  /* 0x00007610ff4a7816 */ /* 0x000fe2000000004a */
[----:B------:R-:W-:-:S08]  /*1a480*/  @P0 IMAD.MOV.U32 R40, RZ, RZ, R39 ;  /* 0x000000ffff280224 */ /* 0x000fd000078e0027 */
[----:B------:R-:W-:Y:S01]  /*1a490*/  @!P3 IMAD.IADD R15, R15, 0x1, -R3 ;  /* 0x000000010f0fb824 */ /* 0x000fe200078e0a03 */
[C---:B-1----:R-:W-:Y:S01]  /*1a4a0*/  IADD3 R17, P3, PT, R33.reuse, R2, RZ ;  /* 0x0000000221117210 */ /* 0x042fe20007f7e0ff */
[----:B------:R-:W-:Y:S01]  /*1a4b0*/  IMAD R36, R36, UR9, RZ ;  /* 0x0000000924247c24 */ /* 0x000fe2000f8e02ff */
[----:B------:R-:W-:Y:S01]  /*1a4c0*/  SEL R35, R38, R34, !P6 ;  /* 0x0000002226237207 */ /* 0x000fe20007000000 */
[----:B------:R0:W4:Y:S01]  /*1a4d0*/  @P0 LDG.E.U8 R74, desc[UR22][R40.64] ;  /* 0x00000016284a0981 */ /* 0x000122000c1e1100 */
[----:B------:R-:W-:Y:S01]  /*1a4e0*/  LEA.HI.X.SX32 R37, R33, R0, 0x1, P3 ;  /* 0x0000000021257211 */ /* 0x000fe200018f0eff */
[----:B------:R-:W-:Y:S02]  /*1a4f0*/  IMAD.MOV.U32 R34, RZ, RZ, R12 ;  /* 0x000000ffff227224 */ /* 0x000fe400078e000c */
[----:B------:R1:W-:Y:S04]  /*1a500*/  STL [R1+0x450], R17 ;  /* 0x0004501101007387 */ /* 0x0003e80000100800 */
[----:B------:R1:W-:Y:S04]  /*1a510*/  STL [R1+0x42c], R41 ;  /* 0x00042c2901007387 */ /* 0x0003e80000100800 */
[----:B------:R2:W-:Y:S01]  /*1a520*/  STL [R1+0x44c], R37 ;  /* 0x00044c2501007387 */ /* 0x0005e20000100800 */
[----:B0-----:R-:W-:-:S02]  /*1a530*/  @P0 IMAD.MOV.U32 R40, RZ, RZ, R17 ;  /* 0x000000ffff280224 */ /* 0x001fc400078e0011 */
[----:B------:R-:W-:Y:S01]  /*1a540*/  IMAD.MOV.U32 R33, RZ, RZ, R10 ;  /* 0x000000ffff217224 */ /* 0x000fe200078e000a */
[----:B-1----:R-:W4:Y:S01]  /*1a550*/  LDL R17, [R1+0xda4] ;  /* 0x000da40001117983 */ /* 0x002f220000100800 */
[----:B------:R-:W-:Y:S02]  /*1a560*/  IMAD R35, R35, UR9, RZ ;  /* 0x0000000923237c24 */ /* 0x000fe4000f8e02ff */
[----:B------:R-:W-:Y:S01]  /*1a570*/  @P0 IMAD.MOV.U32 R41, RZ, RZ, R37 ;  /* 0x000000ffff290224 */ /* 0x000fe200078e0025 */
[----:B------:R-:W-:Y:S02]  /*1a580*/  PRMT R72, RZ, 0x7610, R72 ;  /* 0x00007610ff487816 */ /* 0x000fe40000000048 */
[----:B--2---:R-:W-:-:S13]  /*1a590*/  ISETP.GT.U32.AND P1, PT, R3, R6, PT ;  /* 0x000000060300720c */ /* 0x004fda0003f24070 */
[----:B------:R-:W-:Y:S01]  /*1a5a0*/  @!P1 IMAD.IADD R6, R6, 0x1, -R3 ;  /* 0x0000000106069824 */ /* 0x000fe200078e0a03 */
[----:B------:R-:W-:Y:S02]  /*1a5b0*/  ISETP.GE.AND P2, PT, R9, RZ, PT ;  /* 0x000000ff0900720c */ /* 0x000fe40003f46270 */
[----:B------:R-:W2:Y:S04]  /*1a5c0*/  LDL R9, [R1+0xb34] ;  /* 0x000b340001097983 */ /* 0x000ea80000100800 */
[----:B------:R-:W2:Y:S01]  /*1a5d0*/  LDL.LU R12, [R1+0x58c] ;  /* 0x00058c00010c7983 */ /* 0x000ea20000300800 */
[----:B------:R-:W-:-:S06]  /*1a5e0*/  ISETP.GE.AND P1, PT, R16, RZ, PT ;  /* 0x000000ff1000720c */ /* 0x000fcc0003f26270 */
[----:B------:R-:W-:Y:S01]  /*1a5f0*/  @!P2 IMAD.MOV R34, RZ, RZ, -R34 ;  /* 0x000000ffff22a224 */ /* 0x000fe200078e0a22 */
[C---:B------:R-:W-:Y:S01]  /*1a600*/  IADD3 R37, P2, PT, R36.reuse, R2, RZ ;  /* 0x0000000224257210 */ /* 0x040fe20007f5e0ff */
[----:B------:R-:W2:Y:S03]  /*1a610*/  LDL.LU R16, [R1+0x5a4] ;  /* 0x0005a40001107983 */ /* 0x000ea60000300800 */
[----:B------:R-:W-:Y:S01]  /*1a620*/  LEA.HI.X.SX32 R36, R36, R0, 0x1, P2 ;  /* 0x0000000024247211 */ /* 0x000fe200010f0eff */
[----:B------:R0:W-:Y:S01]  /*1a630*/  STL [R1+0x470], R37 ;  /* 0x0004702501007387 */ /* 0x0001e20000100800 */
[----:B------:R-:W-:Y:S01]  /*1a640*/  @!P1 IMAD.MOV R33, RZ, RZ, -R33 ;  /* 0x000000ffff219224 */ /* 0x000fe200078e0a21 */
[----:B------:R-:W-:Y:S02]  /*1a650*/  IADD3 R10, P1, PT, R35, R2, RZ ;  /* 0x00000002230a7210 */ /* 0x000fe40007f3e0ff */
[----:B0-----:R-:W-:-:S03]  /*1a660*/  @P0 LOP3.LUT R37, R37, R36, RZ, 0x3c, !PT ;  /* 0x0000002425250212 */ /* 0x001fc600078e3cff */
[----:B------:R-:W-:Y:S04]  /*1a670*/  STL [R1+0x490], R10 ;  /* 0x0004900a01007387 */ /* 0x000fe80000100800 */
[----:B------:R0:W-:Y:S01]  /*1a680*/  STL [R1+0x46c], R36 ;  /* 0x00046c2401007387 */ /* 0x0001e20000100800 */
[----:B------:R-:W-:Y:S02]  /*1a690*/  LEA.HI.X.SX32 R39, R35, R0, 0x1, P1 ;  /* 0x0000000023277211 */ /* 0x000fe400008f0eff */
[----:B0-----:R-:W-:-:S04]  /*1a6a0*/  @P0 LOP3.LUT R36, R37, R36, RZ, 0x3c, !PT ;  /* 0x0000002425240212 */ /* 0x001fc800078e3cff */
[----:B------:R-:W-:Y:S01]  /*1a6b0*/  @P0 LOP3.LUT R37, R37, R36, RZ, 0x3c, !PT ;  /* 0x0000002425250212 */ /* 0x000fe200078e3cff */
[----:B------:R0:W-:Y:S04]  /*1a6c0*/  STL [R1+0x48c], R39 ;  /* 0x00048c2701007387 */ /* 0x0001e80000100800 */
[----:B------:R1:W2:Y:S02]  /*1a6d0*/  @P0 LDG.E.U8 R72, desc[UR22][R36.64] ;  /* 0x0000001624480981 */ /* 0x0002a4000c1e1100 */
[----:B-1----:R-:W-:Y:S02]  /*1a6e0*/  @P0 IMAD.MOV.U32 R36, RZ, RZ, R10 ;  /* 0x000000ffff240224 */ /* 0x002fe400078e000a */
[----:B------:R-:W2:Y:S01]  /*1a6f0*/  LDL R10, [R1+0xb20] ;  /* 0x000b2000010a7983 */ /* 0x000ea20000100800 */
[----:B------:R-:W-:-:S02]  /*1a700*/  ISETP.GT.U32.AND P3, PT, R3, R15, PT ;  /* 0x0000000f0300720c */ /* 0x000fc40003f64070 */
[----:B------:R-:W-:-:S11]  /*1a710*/  ISETP.GT.U32.AND P4, PT, R3, R92, PT ;  /* 0x0000005c0300720c */ /* 0x000fd60003f84070 */
[--C-:B------:R-:W-:Y:S01]  /*1a720*/  @!P3 IMAD.IADD R15, R15, 0x1, -R3.reuse ;  /* 0x000000010f0fb824 */ /* 0x100fe200078e0a03 */
[C---:B------:R-:W-:Y:S01]  /*1a730*/  ISETP.GT.U32.AND P3, PT, R3.reuse, R6, PT ;  /* 0x000000060300720c */ /* 0x040fe20003f64070 */
[----:B------:R-:W-:Y:S01]  /*1a740*/  @!P4 IMAD.IADD R92, R92, 0x1, -R3 ;  /* 0x000000015c5cc824 */ /* 0x000fe200078e0a03 */
[C---:B---3--:R-:W-:Y:S02]  /*1a750*/  ISETP.GT.U32.AND P4, PT, R3.reuse, R22, PT ;  /* 0x000000160300720c */ /* 0x048fe40003f84070 */
[C---:B----4-:R-:W-:Y:S02]  /*1a760*/  ISETP.GT.U32.AND P1, PT, R3.reuse, R7, PT ;  /* 0x000000070300720c */ /* 0x050fe40003f24070 */
[----:B------:R-:W-:Y:S01]  /*1a770*/  ISETP.GT.U32.AND P2, PT, R3, R92, PT ;  /* 0x0000005c0300720c */ /* 0x000fe20003f44070 */
[----:B------:R-:W-:Y:S01]  /*1a780*/  @P0 IMAD.MOV.U32 R37, RZ, RZ, R39 ;  /* 0x000000ffff250224 */ /* 0x000fe200078e0027 */
[----:B------:R-:W-:-:S05]  /*1a790*/  PRMT R71, RZ, 0x7610, R71 ;  /* 0x00007610ff477816 */ /* 0x000fca0000000047 */
[--C-:B------:R-:W-:Y:S01]  /*1a7a0*/  @!P3 IMAD.IADD R6, R6, 0x1, -R3.reuse ;  /* 0x000000010606b824 */ /* 0x100fe200078e0a03 */
[----:B------:R-:W-:Y:S01]  /*1a7b0*/  SEL R34, R38, R34, !P6 ;  /* 0x0000002226227207 */ /* 0x000fe20007000000 */
[--C-:B------:R-:W-:Y:S01]  /*1a7c0*/  @!P4 IMAD.IADD R22, R22, 0x1, -R3.reuse ;  /* 0x000000011616c824 */ /* 0x100fe200078e0a03 */
[----:B------:R-:W-:Y:S01]  /*1a7d0*/  SEL R35, R38, R33, !P6 ;  /* 0x0000002126237207 */ /* 0x000fe20007000000 */
[----:B------:R1:W3:Y:S01]  /*1a7e0*/  @P0 LDG.E.U8 R71, desc[UR22][R36.64] ;  /* 0x0000001624470981 */ /* 0x0002e2000c1e1100 */
[----:B------:R-:W-:Y:S01]  /*1a7f0*/  @!P1 IMAD.IADD R7, R7, 0x1, -R3 ;  /* 0x0000000107079824 */ /* 0x000fe200078e0a03 */
[----:B------:R-:W-:Y:S01]  /*1a800*/  ISETP.GE.AND P4, PT, R17, RZ, PT ;  /* 0x000000ff1100720c */ /* 0x000fe20003f86270 */
[----:B-1----:R-:W-:Y:S01]  /*1a810*/  IMAD R36, R34, UR9, RZ ;  /* 0x0000000922247c24 */ /* 0x002fe2000f8e02ff */
[----:B------:R-:W-:Y:S01]  /*1a820*/  ISETP.GT.U32.AND P1, PT, R3, R22, PT ;  /* 0x000000160300720c */ /* 0x000fe20003f24070 */
[----:B------:R-:W-:Y:S02]  /*1a830*/  IMAD.MOV.U32 R34, RZ, RZ, R13 ;  /* 0x000000ffff227224 */ /* 0x000fe400078e000d */
[----:B------:R-:W-:-:S02]  /*1a840*/  IMAD R35, R35, UR9, RZ ;  /* 0x0000000923237c24 */ /* 0x000fc4000f8e02ff */
[----:B------:R-:W-:Y:S01]  /*1a850*/  @!P2 IMAD.IADD R92, R92, 0x1, -R3 ;  /* 0x000000015c5ca824 */ /* 0x000fe200078e0a03 */
[----:B------:R-:W-:Y:S01]  /*1a860*/  IADD3 R37, P2, PT, R36, R2, RZ ;  /* 0x0000000224257210 */ /* 0x000fe20007f5e0ff */
[----:B------:R-:W-:-:S04]  /*1a870*/  IMAD.MOV.U32 R33, RZ, RZ, R14 ;  /* 0x000000ffff217224 */ /* 0x000fc800078e000e */
[----:B------:R-:W-:Y:S01]  /*1a880*/  @!P4 IMAD.MOV R34, RZ, RZ, -R34 ;  /* 0x000000ffff22c224 */ /* 0x000fe200078e0a22 */
[C---:B------:R-:W-:Y:S02]  /*1a890*/  IADD3 R13, P4, PT, R35.reuse, R2, RZ ;  /* 0x00000002230d7210 */ /* 0x040fe40007f9e0ff */
[-C--:B------:R-:W-:Y:S02]  /*1a8a0*/  LEA.HI.X.SX32 R36, R36, R0.reuse, 0x1, P2 ;  /* 0x0000000024247211 */ /* 0x080fe400010f0eff */
[----:B------:R-:W-:Y:S01]  /*1a8b0*/  LEA.HI.X.SX32 R14, R35, R0, 0x1, P4 ;  /* 0x00000000230e7211 */ /* 0x000fe200020f0eff */
[----:B------:R-:W-:Y:S01]  /*1a8c0*/  @!P1 IMAD.IADD R22, R22, 0x1, -R3 ;  /* 0x0000000116169824 */ /* 0x000fe200078e0a03 */
[----:B--2---:R-:W-:Y:S02]  /*1a8d0*/  ISETP.GE.AND P3, PT, R9, RZ, PT ;  /* 0x000000ff0900720c */ /* 0x004fe40003f66270 */
[----:B------:R-:W2:Y:S04]  /*1a8e0*/  LDL.LU R9, [R1+0x5ac] ;  /* 0x0005ac0001097983 */ /* 0x000ea80000300800 */
[----:B0-----:R-:W4:Y:S04]  /*1a8f0*/  LDL R39, [R1+0xb14] ;  /* 0x000b140001277983 */ /* 0x001f280000100800 */
[----:B------:R-:W3:Y:S04]  /*1a900*/  LDL R17, [R1+0xcac] ;  /* 0x000cac0001117983 */ /* 0x000ee80000100800 */
[----:B------:R0:W-:Y:S04]  /*1a910*/  STL [R1+0x4b0], R37 ;  /* 0x0004b02501007387 */ /* 0x0001e80000100800 */
[----:B------:R-:W-:Y:S04]  /*1a920*/  STL [R1+0x4d0], R13 ;  /* 0x0004d00d01007387 */ /* 0x000fe80000100800 */
[----:B------:R1:W-:Y:S04]  /*1a930*/  STL [R1+0x4ac], R36 ;  /* 0x0004ac2401007387 */ /* 0x0003e80000100800 */
[----:B------:R0:W-:Y:S01]  /*1a940*/  STL [R1+0x4cc], R14 ;  /* 0x0004cc0e01007387 */ /* 0x0001e20000100800 */
[----:B------:R-:W-:-:S03]  /*1a950*/  ISETP.GE.AND P1, PT, R10, RZ, PT ;  /* 0x000000ff0a00720c */ /* 0x000fc60003f26270 */
[----:B------:R-:W3:Y:S01]  /*1a960*/  LDL R10, [R1+0xde4] ;  /* 0x000de400010a7983 */ /* 0x000ee20000100800 */
[----:B------:R-:W-:Y:S01]  /*1a970*/  @!P3 IMAD.MOV R33, RZ, RZ, -R33 ;  /* 0x000000ffff21b224 */ /* 0x000fe200078e0a21 */
[----:B------:R-:W-:Y:S02]  /*1a980*/  ISETP.GT.U32.AND P3, PT, R3, R7, PT ;  /* 0x000000070300720c */ /* 0x000fe40003f64070 */
[----:B0-----:R-:W-:Y:S02]  /*1a990*/  @P0 LOP3.LUT R37, R37, R36, RZ, 0x3c, !PT ;  /* 0x0000002425250212 */ /* 0x001fe400078e3cff */
[----:B------:R-:W-:Y:S02]  /*1a9a0*/  ISETP.GT.U32.AND P2, PT, R3, R12, PT ;  /* 0x0000000c0300720c */ /* 0x000fe40003f44070 */
[----:B-1----:R-:W-:Y:S02]  /*1a9b0*/  @P0 LOP3.LUT R36, R37, R36, RZ, 0x3c, !PT ;  /* 0x0000002425240212 */ /* 0x002fe400078e3cff */
[----:B------:R-:W-:-:S02]  /*1a9c0*/  SEL R33, R38, R33, !P6 ;  /* 0x0000002126217207 */ /* 0x000fc40007000000 */
[----:B------:R-:W-:Y:S02]  /*1a9d0*/  PRMT R70, RZ, 0x7610, R70 ;  /* 0x00007610ff467816 */ /* 0x000fe40000000046 */
[----:B------:R-:W-:Y:S01]  /*1a9e0*/  @P0 LOP3.LUT R37, R37, R36, RZ, 0x3c, !PT ;  /* 0x0000002425250212 */ /* 0x000fe200078e3cff */
[----:B------:R-:W-:Y:S01]  /*1a9f0*/  IMAD R35, R33, UR9, RZ ;  /* 0x0000000921237c24 */ /* 0x000fe2000f8e02ff */
[----:B------:R-:W-:Y:S01]  /*1aa00*/  ISETP.GT.U32.AND P4, PT, R3, R16, PT ;  /* 0x000000100300720c */ /* 0x000fe20003f84070 */
[--C-:B------:R-:W-:Y:S02]  /*1aa10*/  @!P3 IMAD.IADD R7, R7, 0x1, -R3.reuse ;  /* 0x000000010707b824 */ /* 0x100fe400078e0a03 */
[----:B------:R0:W3:Y:S01]  /*1aa20*/  @P0 LDG.E.U8 R70, desc[UR22][R36.64] ;  /* 0x0000001624460981 */ /* 0x0000e2000c1e1100 */
[----:B------:R-:W-:Y:S01]  /*1aa30*/  @!P2 IMAD.IADD R12, R12, 0x1, -R3 ;  /* 0x000000010c0ca824 */ /* 0x000fe200078e0a03 */
[----:B------:R-:W-:Y:S02]  /*1aa40*/  SEL R33, R38, R34, !P6 ;  /* 0x0000002226217207 */ /* 0x000fe40007000000 */
[----:B------:R-:W-:Y:S01]  /*1aa50*/  PRMT R69, RZ, 0x7610, R69 ;  /* 0x00007610ff457816 */ /* 0x000fe20000000045 */
[----:B0-----:R-:W-:Y:S01]  /*1aa60*/  @P0 IMAD.MOV.U32 R36, RZ, RZ, R13 ;  /* 0x000000ffff240224 */ /* 0x001fe200078e000d */
[----:B------:R-:W-:Y:S01]  /*1aa70*/  IADD3 R13, P2, PT, R35, R2, RZ ;  /* 0x00000002230d7210 */ /* 0x000fe20007f5e0ff */
[----:B------:R-:W-:-:S03]  /*1aa80*/  @P0 IMAD.MOV.U32 R37, RZ, RZ, R14 ;  /* 0x000000ffff250224 */ /* 0x000fc600078e000e */
[----:B------:R-:W-:Y:S01]  /*1aa90*/  LEA.HI.X.SX32 R14, R35, R0, 0x1, P2 ;  /* 0x00000000230e7211 */ /* 0x000fe200010f0eff */
[----:B------:R-:W-:Y:S01]  /*1aaa0*/  @!P4 IMAD.IADD R16, R16, 0x1, -R3 ;  /* 0x000000011010c824 */ /* 0x000fe200078e0a03 */
[----:B------:R0:W3:Y:S01]  /*1aab0*/  @P0 LDG.E.U8 R69, desc[UR22][R36.64] ;  /* 0x0000001624450981 */ /* 0x0000e2000c1e1100 */
[----:B------:R-:W-:-:S03]  /*1aac0*/  PRMT R68, RZ, 0x7610, R68 ;  /* 0x00007610ff447816 */ /* 0x000fc60000000044 */
[----:B------:R1:W-:Y:S01]  /*1aad0*/  STL [R1+0x4f0], R13 ;  /* 0x0004f00d01007387 */ /* 0x0003e20000100800 */
[----:B0-----:R-:W-:Y:S02]  /*1aae0*/  @P0 IMAD.MOV.U32 R36, RZ, RZ, R13 ;  /* 0x000000ffff240224 */ /* 0x001fe400078e000d */
[----:B------:R-:W-:Y:S02]  /*1aaf0*/  @P0 IMAD.MOV.U32 R37, RZ, RZ, R14 ;  /* 0x000000ffff250224 */ /* 0x000fe400078e000e */
[----:B------:R-:W-:-:S03]  /*1ab00*/  IMAD.MOV.U32 R34, RZ, RZ, R15 ;  /* 0x000000ffff227224 */ /* 0x000fc600078e000f */
[----:B------:R0:W3:Y:S01]  /*1ab10*/  @P0 LDG.E.U8 R68, desc[UR22][R36.64] ;  /* 0x0000001624440981 */ /* 0x0000e2000c1e1100 */
[----:B------:R-:W-:Y:S01]  /*1ab20*/  PRMT R67, RZ, 0x7610, R67 ;  /* 0x00007610ff437816 */ /* 0x000fe20000000043 */
[----:B------:R-:W-:Y:S02]  /*1ab30*/  @!P1 IMAD.MOV R34, RZ, RZ, -R34 ;  /* 0x000000ffff229224 */ /* 0x000fe400078e0a22 */
[----:B------:R-:W-:Y:S01]  /*1ab40*/  IMAD.MOV.U32 R35, RZ, RZ, R92 ;  /* 0x000000ffff237224 */ /* 0x000fe200078e005c */
[----:B------:R-:W-:Y:S02]  /*1ab50*/  PRMT R66, RZ, 0x7610, R66 ;  /* 0x00007610ff427816 */ /* 0x000fe40000000042 */
[----:B--2---:R-:W-:Y:S02]  /*1ab60*/  ISETP.GT.U32.AND P3, PT, R3, R9, PT ;  /* 0x000000090300720c */ /* 0x004fe40003f64070 */
[----:B----4-:R-:W-:Y:S01]  /*1ab70*/  ISETP.GE.AND P2, PT, R39, RZ, PT ;  /* 0x000000ff2700720c */ /* 0x010fe20003f46270 */
[----:B------:R-:W-:Y:S01]  /*1ab80*/  IMAD R39, R33, UR9, RZ ;  /* 0x0000000921277c24 */ /* 0x000fe2000f8e02ff */
[----:B---3--:R-:W-:-:S02]  /*1ab90*/  ISETP.GE.AND P4, PT, R17, RZ, PT ;  /* 0x000000ff1100720c */ /* 0x008fc40003f86270 */
[----:B------:R-:W2:Y:S07]  /*1aba0*/  LDL.LU R17, [R1+0x5e8] ;  /* 0x0005e80001117983 */ /* 0x000eae0000300800 */
[----:B------:R-:W-:Y:S01]  /*1abb0*/  @!P3 IMAD.IADD R9, R9, 0x1, -R3 ;  /* 0x000000010909b824 */ /* 0x000fe200078e0a03 */
[----:B------:R3:W-:Y:S01]  /*1abc0*/  STL [R1+0x4ec], R14 ;  /* 0x0004ec0e01007387 */ /* 0x0007e20000100800 */
[----:B------:R-:W-:-:S03]  /*1abd0*/  IMAD.MOV.U32 R33, RZ, RZ, R6 ;  /* 0x000000ffff217224 */ /* 0x000fc600078e0006 */
[----:B------:R-:W4:Y:S04]  /*1abe0*/  LDL.LU R15, [R1+0x5e4] ;  /* 0x0005e400010f7983 */ /* 0x000f280000300800 */
[----:B-1----:R-:W2:Y:S01]  /*1abf0*/  LDL.LU R13, [R1+0x5d0] ;  /* 0x0005d000010d7983 */ /* 0x002ea20000300800 */
[----:B---3--:R-:W-:-:S03]  /*1ac00*/  IADD3 R14, P3, PT, R39, R2, RZ ;  /* 0x00000002270e7210 */ /* 0x008fc60007f7e0ff */
[----:B------:R-:W3:Y:S01]  /*1ac10*/  LDL.LU R6, [R1+0xe38] ;  /* 0x000e380001067983 */ /* 0x000ee20000300800 */
[----:B0-----:R-:W-:-:S03]  /*1ac20*/  LEA.HI.X.SX32 R36, R39, R0, 0x1, P3 ;  /* 0x0000000027247211 */ /* 0x001fc600018f0eff */
[----:B------:R-:W-:Y:S01]  /*1ac30*/  STL [R1+0x510], R14 ;  /* 0x0005100e01007387 */ /* 0x000fe20000100800 */
[----:B------:R-:W-:Y:S02]  /*1ac40*/  @!P4 IMAD.MOV R33, RZ, RZ, -R33 ;  /* 0x000000ffff21c224 */ /* 0x000fe400078e0a21 */
[----:B------:R-:W-:Y:S01]  /*1ac50*/  @P0 IMAD.MOV.U32 R37, RZ, RZ, R36 ;  /* 0x000000ffff250224 */ /* 0x000fe200078e0024 */
[----:B------:R0:W-:Y:S01]  /*1ac60*/  STL [R1+0x50c], R36 ;  /* 0x00050c2401007387 */ /* 0x0001e20000100800 */
[----:B------:R-:W-:Y:S01]  /*1ac70*/  @!P2 IMAD.MOV R35, RZ, RZ, -R35 ;  /* 0x000000ffff23a224 */ /* 0x000fe200078e0a23 */
[----:B------:R-:W-:Y:S01]  /*1ac80*/  ISETP.GT.U32.AND P2, PT, R3, R9, PT ;  /* 0x000000090300720c */ /* 0x000fe20003f44070 */
[----:B0-----:R-:W-:-:S05]  /*1ac90*/  @P0 IMAD.MOV.U32 R36, RZ, RZ, R14 ;  /* 0x000000ffff240224 */ /* 0x001fca00078e000e */
[----:B------:R0:W2:Y:S01]  /*1aca0*/  @P0 LDG.E.U8 R67, desc[UR22][R36.64] ;  /* 0x0000001624430981 */ /* 0x0000a2000c1e1100 */
[C---:B------:R-:W-:Y:S02]  /*1acb0*/  SEL R33, R38.reuse, R33, !P6 ;  /* 0x0000002126217207 */ /* 0x040fe40007000000 */
[----:B0-----:R-:W-:Y:S02]  /*1acc0*/  SEL R36, R38, R34, !P6 ;  /* 0x0000002226247207 */ /* 0x001fe40007000000 */
[----:B------:R-:W-:Y:S01]  /*1acd0*/  ISETP.GE.AND P4, PT, R10, RZ, PT ;  /* 0x000000ff0a00720c */ /* 0x000fe20003f86270 */
[----:B------:R-:W-:Y:S01]  /*1ace0*/  IMAD.MOV.U32 R34, RZ, RZ, R22 ;  /* 0x000000ffff227224 */ /* 0x000fe200078e0016 */
[----:B------:R-:W2:Y:S01]  /*1acf0*/  LDL.LU R10, [R1+0x5cc] ;  /* 0x0005cc00010a7983 */ /* 0x000ea20000300800 */
[----:B------:R-:W-:Y:S02]  /*1ad00*/  IMAD R36, R36, UR9, RZ ;  /* 0x0000000924247c24 */ /* 0x000fe4000f8e02ff */
[----:B------:R-:W-:Y:S01]  /*1ad10*/  IMAD R33, R33, UR9, RZ ;  /* 0x0000000921217c24 */ /* 0x000fe2000f8e02ff */
[----:B------:R-:W2:Y:S01]  /*1ad20*/  LDL.LU R14, [R1+0x604] ;  /* 0x00060400010e7983 */ /* 0x000ea20000300800 */
[----:B------:R-:W-:-:S06]  /*1ad30*/  @!P2 IMAD.IADD R9, R9, 0x1, -R3 ;  /* 0x000000010909a824 */ /* 0x000fcc00078e0a03 */
[----:B------:R-:W-:Y:S01]  /*1ad40*/  @!P4 IMAD.MOV R34, RZ, RZ, -R34 ;  /* 0x000000ffff22c224 */ /* 0x000fe200078e0a22 */
[CC--:B------:R-:W-:Y:S01]  /*1ad50*/  IADD3 R37, P4, PT, R36.reuse, R2.reuse, RZ ;  /* 0x0000000224257210 */ /* 0x0c0fe20007f9e0ff */
[----:B------:R-:W2:Y:S01]  /*1ad60*/  LDL R22, [R1+0xcd8] ;  /* 0x000cd80001167983 */ /* 0x000ea20000100800 */
        /* <DEDUP_REMOVED lines=8> */
[----:B------:R0:W2:Y:S04]  /*1adf0*/  @P0 LDG.E.U8 R66, desc[UR22][R36.64] ;  /* 0x0000001624420981 */ /* 0x0000a8000c1e1100 */
[----:B------:R-:W2:Y:S01]  /*1ae00*/  LDL R37, [R1+0xd54] ;  /* 0x000d540001257983 */ /* 0x000ea20000100800 */
[----:B------:R-:W-:Y:S01]  /*1ae10*/  LEA.HI.X.SX32 R33, R33, R0, 0x1, P2 ;  /* 0x0000000021217211 */ /* 0x000fe200010f0eff */
[----:B0-----:R-:W-:Y:S01]  /*1ae20*/  @P0 IMAD.MOV.U32 R36, RZ, RZ, R92 ;  /* 0x000000ffff240224 */ /* 0x001fe200078e005c */
[----:B------:R-:W-:-:S03]  /*1ae30*/  PRMT R65, RZ, 0x7610, R65 ;  /* 0x00007610ff417816 */ /* 0x000fc60000000041 */
[----:B------:R0:W-:Y:S01]  /*1ae40*/  STL [R1+0x54c], R33 ;  /* 0x00054c2101007387 */ /* 0x0001e20000100800 */
[C---:B------:R-:W-:Y:S02]  /*1ae50*/  ISETP.GT.U32.AND P3, PT, R3.reuse, R16, PT ;  /* 0x000000100300720c */ /* 0x040fe40003f64070 */
[----:B------:R-:W-:Y:S02]  /*1ae60*/  ISETP.GT.U32.AND P1, PT, R3, R12, PT ;  /* 0x0000000c0300720c */ /* 0x000fe40003f24070 */
[----:B------:R-:W-:Y:S02]  /*1ae70*/  SEL R35, R38, R35, !P6 ;  /* 0x0000002326237207 */ /* 0x000fe40007000000 */
[----:B--2---:R-:W-:Y:S01]  /*1ae80*/  ISETP.GE.AND P2, PT, R37, RZ, PT ;  /* 0x000000ff2500720c */ /* 0x004fe20003f46270 */
[----:B------:R-:W-:-:S05]  /*1ae90*/  @P0 IMAD.MOV.U32 R37, RZ, RZ, R33 ;  /* 0x000000ffff250224 */ /* 0x000fca00078e0021 */
[----:B------:R1:W2:Y:S04]  /*1aea0*/  @P0 LDG.E.U8 R65, desc[UR22][R36.64] ;  /* 0x0000001624410981 */ /* 0x0002a8000c1e1100 */
[----:B------:R-:W2:Y:S01]  /*1aeb0*/  LDL R37, [R1+0xb04] ;  /* 0x000b040001257983 */ /* 0x000ea20000100800 */
[--C-:B------:R-:W-:Y:S01]  /*1aec0*/  @!P3 IMAD.IADD R16, R16, 0x1, -R3.reuse ;  /* 0x000000011010b824 */ /* 0x100fe200078e0a03 */
[C---:B----4-:R-:W-:Y:S01]  /*1aed0*/  ISETP.GT.U32.AND P3, PT, R3.reuse, R15, PT ;  /* 0x0000000f0300720c */ /* 0x050fe20003f64070 */
[----:B------:R-:W-:Y:S01]  /*1aee0*/  @!P1 IMAD.IADD R12, R12, 0x1, -R3 ;  /* 0x000000010c0c9824 */ /* 0x000fe200078e0a03 */
[----:B------:R-:W-:Y:S01]  /*1aef0*/  ISETP.GT.U32.AND P1, PT, R3, R17, PT ;  /* 0x000000110300720c */ /* 0x000fe20003f24070 */
[----:B------:R-:W-:Y:S01]  /*1af00*/  IMAD R35, R35, UR9, RZ ;  /* 0x0000000923237c24 */ /* 0x000fe2000f8e02ff */
[----:B------:R-:W-:Y:S01]  /*1af10*/  ISETP.GT.U32.AND P4, PT, R3, R13, PT ;  /* 0x0000000d0300720c */ /* 0x000fe20003f84070 */
[----:B0-----:R-:W-:Y:S01]  /*1af20*/  IMAD.MOV.U32 R33, RZ, RZ, R7 ;  /* 0x000000ffff217224 */ /* 0x001fe200078e0007 */
[----:B------:R-:W-:Y:S01]  /*1af30*/  PRMT R64, RZ, 0x7610, R64 ;  /* 0x00007610ff407816 */ /* 0x000fe20000000040 */
[----:B------:R-:W4:Y:S06]  /*1af40*/  LDL.LU R7, [R1+0xe34] ;  /* 0x000e340001077983 */ /* 0x000f2c0000300800 */
[--C-:B------:R-:W-:Y:S01]  /*1af50*/  @!P3 IMAD.IADD R15, R15, 0x1, -R3.reuse ;  /* 0x000000010f0fb824 */ /* 0x100fe200078e0a03 */
[----:B------:R-:W-:Y:S01]  /*1af60*/  IADD3 R92, P3, PT, R35, R2, RZ ;  /* 0x00000002235c7210 */ /* 0x000fe20007f7e0ff */
[----:B------:R-:W-:-:S03]  /*1af70*/  @!P1 IMAD.IADD R17, R17, 0x1, -R3 ;  /* 0x0000000111119824 */ /* 0x000fc600078e0a03 */
[----:B------:R-:W-:Y:S01]  /*1af80*/  LEA.HI.X.SX32 R35, R35, R0, 0x1, P3 ;  /* 0x0000000023237211 */ /* 0x000fe200018f0eff */
[----:B------:R-:W-:Y:S01]  /*1af90*/  @!P2 IMAD.MOV R33, RZ, RZ, -R33 ;  /* 0x000000ffff21a224 */ /* 0x000fe200078e0a21 */
[----:B------:R-:W-:Y:S01]  /*1afa0*/  ISETP.GT.U32.AND P3, PT, R3, R17, PT ;  /* 0x000000110300720c */ /* 0x000fe20003f64070 */
[--C-:B------:R-:W-:Y:S01]  /*1afb0*/  @!P4 IMAD.IADD R13, R13, 0x1, -R3.reuse ;  /* 0x000000010d0dc824 */ /* 0x100fe200078e0a03 */
[C---:B------:R-:W-:Y:S01]  /*1afc0*/  ISETP.GT.U32.AND P4, PT, R3.reuse, R14, PT ;  /* 0x0000000e0300720c */ /* 0x040fe20003f84070 */
[----:B-1----:R-:W-:Y:S01]  /*1afd0*/  @P0 IMAD.MOV.U32 R36, RZ, RZ, R92 ;  /* 0x000000ffff240224 */ /* 0x002fe200078e005c */
[C---:B------:R-:W-:Y:S02]  /*1afe0*/  SEL R34, R38.reuse, R34, !P6 ;  /* 0x0000002226227207 */ /* 0x040fe40007000000 */
[----:B------:R-:W-:Y:S02]  /*1aff0*/  ISETP.GT.U32.AND P1, PT, R3, R10, PT ;  /* 0x0000000a0300720c */ /* 0x000fe40003f24070 */
[----:B------:R-:W-:Y:S01]  /*1b000*/  SEL R33, R38, R33, !P6 ;  /* 0x0000002126217207 */ /* 0x000fe20007000000 */
[----:B------:R-:W-:Y:S04]  /*1b010*/  STL [R1+0x570], R92 ;  /* 0x0005705c01007387 */ /* 0x000fe80000100800 */
[----:B------:R0:W-:Y:S01]  /*1b020*/  STL [R1+0x56c], R35 ;  /* 0x00056c2301007387 */ /* 0x0001e20000100800 */
[----:B------:R-:W-:-:S02]  /*1b030*/  @!P3 IMAD.IADD R17, R17, 0x1, -R3 ;  /* 0x000000011111b824 */ /* 0x000fc400078e0a03 */
[----:B------:R-:W-:-:S03]  /*1b040*/  @!P4 IMAD.IADD R14, R14, 0x1, -R3 ;  /* 0x000000010e0ec824 */ /* 0x000fc600078e0a03 */
[----:B------:R-:W-:Y:S01]  /*1b050*/  @!P1 IMAD.IADD R10, R10, 0x1, -R3 ;  /* 0x000000010a0a9824 */ /* 0x000fe200078e0a03 */
[----:B------:R-:W-:Y:S02]  /*1b060*/  ISETP.GE.AND P1, PT, R22, RZ, PT ;  /* 0x000000ff1600720c */ /* 0x000fe40003f26270 */
[----:B------:R-:W3:Y:S01]  /*1b070*/  LDL R22, [R1+0xc50] ;  /* 0x000c500001167983 */ /* 0x000ee20000100800 */
[----:B------:R-:W-:Y:S02]  /*1b080*/  PRMT R63, RZ, 0x7610, R63 ;  /* 0x00007610ff3f7816 */ /* 0x000fe4000000003f */
[----:B--2---:R-:W-:Y:S01]  /*1b090*/  ISETP.GE.AND P2, PT, R37, RZ, PT ;  /* 0x000000ff2500720c */ /* 0x004fe20003f46270 */
[----:B------:R-:W-:-:S05]  /*1b0a0*/  @P0 IMAD.MOV.U32 R37, RZ, RZ, R35 ;  /* 0x000000ffff250224 */ /* 0x000fca00078e0023 */
[----:B------:R1:W2:Y:S01]  /*1b0b0*/  @P0 LDG.E.U8 R64, desc[UR22][R36.64] ;  /* 0x0000001624400981 */ /* 0x0002a2000c1e1100 */
[----:B0-----:R-:W-:Y:S02]  /*1b0c0*/  IMAD R35, R33, UR9, RZ ;  /* 0x0000000921237c24 */ /* 0x001fe4000f8e02ff */
[----:B-1----:R-:W-:Y:S02]  /*1b0d0*/  IMAD R36, R34, UR9, RZ ;  /* 0x0000000922247c24 */ /* 0x002fe4000f8e02ff */
[----:B------:R-:W-:-:S03]  /*1b0e0*/  IMAD.MOV.U32 R34, RZ, RZ, R12 ;  /* 0x000000ffff227224 */ /* 0x000fc600078e000c */
[CC--:B------:R-:W-:Y:S02]  /*1b0f0*/  IADD3 R37, P3, PT, R36.reuse, R2.reuse, RZ ;  /* 0x0000000224257210 */ /* 0x0c0fe40007f7e0ff */
[C---:B------:R-:W-:Y:S02]  /*1b100*/  IADD3 R12, P4, PT, R35.reuse, R2, RZ ;  /* 0x00000002230c7210 */ /* 0x040fe40007f9e0ff */
[-C--:B------:R-:W-:Y:S01]  /*1b110*/  LEA.HI.X.SX32 R92, R36, R0.reuse, 0x1, P3 ;  /* 0x00000000245c7211 */ /* 0x080fe200018f0eff */
[----:B------:R0:W-:Y:S01]  /*1b120*/  STL [R1+0x590], R37 ;  /* 0x0005902501007387 */ /* 0x0001e20000100800 */
[----:B------:R-:W-:Y:S01]  /*1b130*/  IMAD.MOV.U32 R33, RZ, RZ, R16 ;  /* 0x000000ffff217224 */ /* 0x000fe200078e0010 */
[----:B------:R-:W-:Y:S02]  /*1b140*/  LEA.HI.X.SX32 R16, R35, R0, 0x1, P4 ;  /* 0x0000000023107211 */ /* 0x000fe400020f0eff */
[----:B------:R-:W-:Y:S04]  /*1b150*/  STL [R1+0x5a8], R12 ;  /* 0x0005a80c01007387 */ /* 0x000fe80000100800 */
[----:B------:R1:W-:Y:S04]  /*1b160*/  STL [R1+0x58c], R92 ;  /* 0x00058c5c01007387 */ /* 0x0003e80000100800 */
[----:B------:R-:W2:Y:S01]  /*1b170*/  LDL R35, [R1+0xd0c] ;  /* 0x000d0c0001237983 */ /* 0x000ea20000100800 */
[----:B------:R-:W-:-:S02]  /*1b180*/  @P0 IMAD.MOV.U32 R36, RZ, RZ, R37 ;  /* 0x000000ffff240224 */ /* 0x000fc400078e0025 */
[----:B0-----:R-:W-:Y:S02]  /*1b190*/  @P0 IMAD.MOV.U32 R37, RZ, RZ, R92 ;  /* 0x000000ffff250224 */ /* 0x001fe400078e005c */
[----:B-1----:R-:W2:Y:S04]  /*1b1a0*/  LDL R92, [R1+0xaec] ;  /* 0x000aec00015c7983 */ /* 0x002ea80000100800 */
[----:B------:R0:W2:Y:S04]  /*1b1b0*/  @P0 LDG.E.U8 R63, desc[UR22][R36.64] ;  /* 0x00000016243f0981 */ /* 0x0000a8000c1e1100 */
[----:B------:R1:W-:Y:S01]  /*1b1c0*/  STL [R1+0x5a4], R16 ;  /* 0x0005a41001007387 */ /* 0x0003e20000100800 */
[----:B0-----:R-:W-:-:S03]  /*1b1d0*/  @P0 IMAD.MOV.U32 R37, RZ, RZ, R16 ;  /* 0x000000ffff250224 */ /* 0x001fc600078e0010 */
[----:B-1----:R-:W2:Y:S01]  /*1b1e0*/  LDL R16, [R1+0xdd8] ;  /* 0x000dd80001107983 */ /* 0x002ea20000100800 */
[----:B------:R-:W-:Y:S01]  /*1b1f0*/  @!P2 IMAD.MOV R34, RZ, RZ, -R34 ;  /* 0x000000ffff22a224 */ /* 0x000fe200078e0a22 */
[C---:B------:R-:W-:Y:S01]  /*1b200*/  ISETP.GT.U32.AND P2, PT, R3.reuse, R15, PT ;  /* 0x0000000f0300720c */ /* 0x040fe20003f44070 */
[----:B------:R-:W-:Y:S01]  /*1b210*/  @!P1 IMAD.MOV R33, RZ, RZ, -R33 ;  /* 0x000000ffff219224 */ /* 0x000fe200078e0a21 */
[C---:B------:R-:W-:Y:S01]  /*1b220*/  ISETP.GT.U32.AND P1, PT, R3.reuse, R14, PT ;  /* 0x0000000e0300720c */ /* 0x040fe20003f24070 */
[----:B------:R-:W-:Y:S01]  /*1b230*/  @P0 IMAD.MOV.U32 R36, RZ, RZ, R12 ;  /* 0x000000ffff240224 */ /* 0x000fe200078e000c */
[C---:B------:R-:W-:Y:S01]  /*1b240*/  ISETP.GT.U32.AND P3, PT, R3.reuse, R13, PT ;  /* 0x0000000d0300720c */ /* 0x040fe20003f64070 */
[----:B------:R-:W2:Y:S01]  /*1b250*/  LDL R12, [R1+0xc8c] ;  /* 0x000c8c00010c7983 */ /* 0x000ea20000100800 */
[----:B------:R-:W-:Y:S02]  /*1b260*/  SEL R34, R38, R34, !P6 ;  /* 0x0000002226227207 */ /* 0x000fe40007000000 */
[----:B------:R-:W-:-:S02]  /*1b270*/  ISETP.GT.U32.AND P4, PT, R3, R10, PT ;  /* 0x0000000a0300720c */ /* 0x000fc40003f84070 */
[----:B------:R-:W-:-:S03]  /*1b280*/  PRMT R62, RZ, 0x7610, R62 ;  /* 0x00007610ff3e7816 */ /* 0x000fc6000000003e */
[--C-:B------:R-:W-:Y:S01]  /*1b290*/  @!P2 IMAD.IADD R15, R15, 0x1, -R3.reuse ;  /* 0x000000010f0fa824 */ /* 0x100fe200078e0a03 */
[----:B----4-:R-:W-:Y:S01]  /*1b2a0*/  ISETP.GT.U32.AND P2, PT, R3, R7, PT ;  /* 0x000000070300720c */ /* 0x010fe20003f44070 */
[----:B------:R-:W-:Y:S01]  /*1b2b0*/  IMAD R34, R34, UR9, RZ ;  /* 0x0000000922227c24 */ /* 0x000fe2000f8e02ff */
[----:B------:R-:W-:Y:S01]  /*1b2c0*/  SEL R33, R38, R33, !P6 ;  /* 0x0000002126217207 */ /* 0x000fe20007000000 */
[----:B------:R0:W4:Y:S01]  /*1b2d0*/  @P0 LDG.E.U8 R62, desc[UR22][R36.64] ;  /* 0x00000016243e0981 */ /* 0x000122000c1e1100 */
[--C-:B------:R-:W-:Y:S02]  /*1b2e0*/  @!P1 IMAD.IADD R14, R14, 0x1, -R3.reuse ;  /* 0x000000010e0e9824 */ /* 0x100fe400078e0a03 */
[--C-:B------:R-:W-:Y:S02]  /*1b2f0*/  @!P3 IMAD.IADD R13, R13, 0x1, -R3.reuse ;  /* 0x000000010d0db824 */ /* 0x100fe400078e0a03 */
[----:B------:R-:W-:Y:S01]  /*1b300*/  IMAD R33, R33, UR9, RZ ;  /* 0x0000000921217c24 */ /* 0x000fe2000f8e02ff */
[----:B0-----:R-:W-:Y:S01]  /*1b310*/  IADD3 R36, P1, PT, R34, R2, RZ ;  /* 0x0000000222247210 */ /* 0x001fe20007f3e0ff */
[----:B------:R-:W-:Y:S01]  /*1b320*/  @!P4 IMAD.IADD R10, R10, 0x1, -R3 ;  /* 0x000000010a0ac824 */ /* 0x000fe200078e0a03 */
[----:B---3--:R-:W-:-:S02]  /*1b330*/  ISETP.GE.AND P4, PT, R22, RZ, PT ;  /* 0x000000ff1600720c */ /* 0x008fc40003f86270 */
[----:B------:R-:W-:Y:S01]  /*1b340*/  @!P2 IMAD.IADD R7, R7, 0x1, -R3 ;  /* 0x000000010707a824 */ /* 0x000fe200078e0a03 */
[----:B------:R-:W-:Y:S02]  /*1b350*/  LEA.HI.X.SX32 R34, R34, R0, 0x1, P1 ;  /* 0x0000000022227211 */ /* 0x000fe400008f0eff */
[----:B------:R-:W-:Y:S02]  /*1b360*/  ISETP.GT.U32.AND P1, PT, R3, R6, PT ;  /* 0x000000060300720c */ /* 0x000fe40003f24070 */
[C---:B------:R-:W-:Y:S01]  /*1b370*/  IADD3 R22, P2, PT, R33.reuse, R2, RZ ;  /* 0x0000000221167210 */ /* 0x040fe20007f5e0ff */
[----:B------:R-:W-:Y:S01]  /*1b380*/  @P0 IMAD.MOV.U32 R37, RZ, RZ, R34 ;  /* 0x000000ffff250224 */ /* 0x000fe200078e0022 */
[----:B------:R-:W-:Y:S02]  /*1b390*/  PRMT R61, RZ, 0x7610, R61 ;  /* 0x00007610ff3d7816 */ /* 0x000fe4000000003d */
[----:B------:R-:W-:-:S04]  /*1b3a0*/  LEA.HI.X.SX32 R33, R33, R0, 0x1, P2 ;  /* 0x0000000021217211 */ /* 0x000fc800010f0eff */
[----:B------:R0:W3:Y:S03]  /*1b3b0*/  @P0 LDG.E.U8 R61, desc[UR22][R36.64] ;  /* 0x00000016243d0981 */ /* 0x0000e6000c1e1100 */
[----:B------:R-:W-:Y:S02]  /*1b3c0*/  @!P1 IMAD.IADD R6, R6, 0x1, -R3 ;  /* 0x0000000106069824 */ /* 0x000fe400078e0a03 */
[----:B0-----:R-:W-:Y:S01]  /*1b3d0*/  @P0 IMAD.MOV.U32 R37, RZ, RZ, R33 ;  /* 0x000000ffff250224 */ /* 0x001fe200078e0021 */
[----:B--2---:R-:W-:Y:S01]  /*1b3e0*/  ISETP.GE.AND P3, PT, R35, RZ, PT ;  /* 0x000000ff2300720c */ /* 0x004fe20003f66270 */
[----:B------:R-:W-:Y:S02]  /*1b3f0*/  IMAD.MOV.U32 R35, RZ, RZ, R9 ;  /* 0x000000ffff237224 */ /* 0x000fe400078e0009 */
[----:B------:R-:W2:Y:S04]  /*1b400*/  LDL.LU R9, [R1+0xe30] ;  /* 0x000e300001097983 */ /* 0x000ea80000300800 */
[----:B------:R-:W-:Y:S04]  /*1b410*/  STL [R1+0x5b0], R36 ;  /* 0x0005b02401007387 */ /* 0x000fe80000100800 */
[----:B------:R-:W-:Y:S04]  /*1b420*/  STL [R1+0x5c8], R22 ;  /* 0x0005c81601007387 */ /* 0x000fe80000100800 */
[----:B------:R-:W-:Y:S04]  /*1b430*/  STL [R1+0x5ac], R34 ;  /* 0x0005ac2201007387 */ /* 0x000fe80000100800 */
[----:B------:R0:W-:Y:S01]  /*1b440*/  STL [R1+0x5c4], R33 ;  /* 0x0005c42101007387 */ /* 0x0001e20000100800 */
[----:B------:R-:W-:-:S03]  /*1b450*/  ISETP.GE.AND P1, PT, R16, RZ, PT ;  /* 0x000000ff1000720c */ /* 0x000fc60003f26270 */
[----:B------:R-:W3:Y:S01]  /*1b460*/  LDL R16, [R1+0xaa0] ;  /* 0x000aa00001107983 */ /* 0x000ee20000100800 */
[----:B0-----:R-:W-:-:S03]  /*1b470*/  IMAD.MOV.U32 R33, RZ, RZ, R15 ;  /* 0x000000ffff217224 */ /* 0x001fc600078e000f */
[----:B------:R-:W4:Y:S01]  /*1b480*/  LDL R15, [R1+0xa5c] ;  /* 0x000a5c00010f7983 */ /* 0x000f220000100800 */
[----:B------:R-:W-:-:S03]  /*1b490*/  IMAD.MOV.U32 R34, RZ, RZ, R17 ;  /* 0x000000ffff227224 */ /* 0x000fc600078e0011 */
[----:B------:R-:W4:Y:S01]  /*1b4a0*/  LDL R17, [R1+0xd9c] ;  /* 0x000d9c0001117983 */ /* 0x000f220000100800 */
[----:B------:R-:W-:Y:S01]  /*1b4b0*/  @!P3 IMAD.MOV R35, RZ, RZ, -R35 ;  /* 0x000000ffff23b224 */ /* 0x000fe200078e0a23 */
[----:B------:R-:W-:Y:S01]  /*1b4c0*/  ISETP.GE.AND P3, PT, R92, RZ, PT ;  /* 0x000000ff5c00720c */ /* 0x000fe20003f66270 */
[----:B------:R-:W-:Y:S01]  /*1b4d0*/  @P0 IMAD.MOV.U32 R36, RZ, RZ, R22 ;  /* 0x000000ffff240224 */ /* 0x000fe200078e0016 */
[----:B------:R-:W-:Y:S01]  /*1b4e0*/  PRMT R60, RZ, 0x7610, R60 ;  /* 0x00007610ff3c7816 */ /* 0x000fe2000000003c */
[----:B------:R-:W-:Y:S01]  /*1b4f0*/  @!P4 IMAD.MOV R34, RZ, RZ, -R34 ;  /* 0x000000ffff22c224 */ /* 0x000fe200078e0a22 */
[----:B------:R-:W-:-:S04]  /*1b500*/  ISETP.GE.AND P4, PT, R12, RZ, PT ;  /* 0x000000ff0c00720c */ /* 0x000fc80003f86270 */
[----:B------:R0:W4:Y:S01]  /*1b510*/  @P0 LDG.E.U8 R60, desc[UR22][R36.64] ;  /* 0x00000016243c0981 */ /* 0x000122000c1e1100 */
[----:B------:R-:W-:-:S04]  /*1b520*/  ISETP.GT.U32.AND P2, PT, R3, R7, PT ;  /* 0x000000070300720c */ /* 0x000fc80003f44070 */
[----:B------:R-:W-:Y:S01]  /*1b530*/  @!P3 IMAD.MOV R33, RZ, RZ, -R33 ;  /* 0x000000ffff21b224 */ /* 0x000fe200078e0a21 */
[C---:B0-----:R-:W-:Y:S02]  /*1b540*/  SEL R37, R38.reuse, R35, !P6 ;  /* 0x0000002326257207 */ /* 0x041fe40007000000 */
[C---:B------:R-:W-:Y:S01]  /*1b550*/  SEL R36, R38.reuse, R34, !P6 ;  /* 0x0000002226247207 */ /* 0x040fe20007000000 */
[----:B------:R-:W-:Y:S02]  /*1b560*/  IMAD.MOV.U32 R34, RZ, RZ, R13 ;  /* 0x000000ffff227224 */ /* 0x000fe400078e000d */
[----:B------:R-:W-:Y:S01]  /*1b570*/  IMAD R37, R37, UR9, RZ ;  /* 0x0000000925257c24 */ /* 0x000fe2000f8e02ff */
[----:B------:R-:W-:Y:S01]  /*1b580*/  SEL R35, R38, R33, !P6 ;  /* 0x0000002126237207 */ /* 0x000fe20007000000 */
[----:B------:R-:W-:Y:S02]  /*1b590*/  IMAD.MOV.U32 R33, RZ, RZ, R10 ;  /* 0x000000ffff217224 */ /* 0x000fe400078e000a */
[----:B------:R-:W-:-:S02]  /*1b5a0*/  IMAD R36, R36, UR9, RZ ;  /* 0x0000000924247c24 */ /* 0x000fc4000f8e02ff */
[----:B------:R-:W-:Y:S01]  /*1b5b0*/  @!P1 IMAD.MOV R34, RZ, RZ, -R34 ;  /* 0x000000ffff229224 */ /* 0x000fe200078e0a22 */
[-C--:B------:R-:W-:Y:S01]  /*1b5c0*/  IADD3 R12, P1, PT, R37, R2.reuse, RZ ;  /* 0x00000002250c7210 */ /* 0x080fe20007f3e0ff */
[----:B------:R-:W-:Y:S01]  /*1b5d0*/  @!P4 IMAD.MOV R33, RZ, RZ, -R33 ;  /* 0x000000ffff21c224 */ /* 0x000fe200078e0a21 */
[C---:B------:R-:W-:Y:S01]  /*1b5e0*/  IADD3 R10, P4, PT, R36.reuse, R2, RZ ;  /* 0x00000002240a7210 */ /* 0x040fe20007f9e0ff */
[----:B------:R-:W-:Y:S01]  /*1b5f0*/  IMAD R35, R35, UR9, RZ ;  /* 0x0000000923237c24 */ /* 0x000fe2000f8e02ff */
[-C--:B------:R-:W-:Y:S01]  /*1b600*/  LEA.HI.X.SX32 R37, R37, R0.reuse, 0x1, P1 ;  /* 0x0000000025257211 */ /* 0x080fe200008f0eff */
[----:B------:R-:W-:Y:S01]  /*1b610*/  @!P2 IMAD.IADD R7, R7, 0x1, -R3 ;  /* 0x000000010707a824 */ /* 0x000fe200078e0a03 */
[----:B------:R-:W-:Y:S02]  /*1b620*/  LEA.HI.X.SX32 R13, R36, R0, 0x1, P4 ;  /* 0x00000000240d7211 */ /* 0x000fe400020f0eff */
[----:B------:R-:W-:Y:S02]  /*1b630*/  IADD3 R22, P2, PT, R35, R2, RZ ;  /* 0x0000000223167210 */ /* 0x000fe40007f5e0ff */
[----:B------:R-:W-:Y:S01]  /*1b640*/  ISETP.GT.U32.AND P4, PT, R3, R8, PT ;  /* 0x000000080300720c */ /* 0x000fe20003f84070 */
[----:B------:R0:W-:Y:S01]  /*1b650*/  STL [R1+0x5d0], R12 ;  /* 0x0005d00c01007387 */ /* 0x0001e20000100800 */
[----:B------:R-:W-:Y:S01]  /*1b660*/  PRMT R59, RZ, 0x7610, R59 ;  /* 0x00007610ff3b7816 */ /* 0x000fe2000000003b */
[----:B------:R-:W-:Y:S01]  /*1b670*/  @P0 IMAD.MOV.U32 R36, RZ, RZ, R12 ;  /* 0x000000ffff240224 */ /* 0x000fe200078e000c */
[----:B------:R-:W-:Y:S01]  /*1b680*/  LEA.HI.X.SX32 R92, R35, R0, 0x1, P2 ;  /* 0x00000000235c7211 */ /* 0x000fe200010f0eff */
[----:B------:R-:W-:Y:S04]  /*1b690*/  STL [R1+0x5e8], R10 ;  /* 0x0005e80a01007387 */ /* 0x000fe80000100800 */
[----:B------:R1:W-:Y:S04]  /*1b6a0*/  STL [R1+0x5cc], R37 ;  /* 0x0005cc2501007387 */ /* 0x0003e80000100800 */
[----:B------:R-:W-:Y:S04]  /*1b6b0*/  STL [R1+0x5f0], R22 ;  /* 0x0005f01601007387 */ /* 0x000fe80000100800 */
[----:B------:R1:W-:Y:S04]  /*1b6c0*/  STL [R1+0x5e4], R13 ;  /* 0x0005e40d01007387 */ /* 0x0003e80000100800 */
[----:B0-----:R-:W4:Y:S04]  /*1b6d0*/  LDL.LU R12, [R1+0xe2c] ;  /* 0x000e2c00010c7983 */ /* 0x001f280000300800 */
[----:B------:R1:W4:Y:S04]  /*1b6e0*/  @P0 LDG.E.U8 R59, desc[UR22][R36.64] ;  /* 0x00000016243b0981 */ /* 0x000328000c1e1100 */
[----:B------:R0:W-:Y:S01]  /*1b6f0*/  STL [R1+0x5ec], R92 ;  /* 0x0005ec5c01007387 */ /* 0x0001e20000100800 */
[----:B------:R-:W-:-:S02]  /*1b700*/  @!P4 IMAD.IADD R8, R8, 0x1, -R3 ;  /* 0x000000010808c824 */ /* 0x000fc400078e0a03 */
[----:B-1----:R-:W-:Y:S02]  /*1b710*/  @P0 IMAD.MOV.U32 R37, RZ, RZ, R13 ;  /* 0x000000ffff250224 */ /* 0x002fe400078e000d */
[----:B------:R-:W-:Y:S01]  /*1b720*/  @P0 IMAD.MOV.U32 R36, RZ, RZ, R10 ;  /* 0x000000ffff240224 */ /* 0x000fe200078e000a */
[----:B------:R-:W4:Y:S04]  /*1b730*/  LDL.LU R13, [R1+0xe28] ;  /* 0x000e2800010d7983 */ /* 0x000f280000300800 */
[----:B------:R-:W4:Y:S01]  /*1b740*/  LDL.LU R10, [R1+0xe24] ;  /* 0x000e2400010a7983 */ /* 0x000f220000300800 */
[----:B------:R-:W-:Y:S02]  /*1b750*/  ISETP.GT.U32.AND P3, PT, R3, R6, PT ;  /* 0x000000060300720c */ /* 0x000fe40003f64070 */
[----:B------:R-:W-:-:S02]  /*1b760*/  SEL R35, R38, R34, !P6 ;  /* 0x0000002226237207 */ /* 0x000fc40007000000 */
[----:B------:R-:W-:Y:S02]  /*1b770*/  PRMT R58, RZ, 0x7610, R58 ;  /* 0x00007610ff3a7816 */ /* 0x000fe4000000003a */
[----:B------:R-:W-:Y:S01]  /*1b780*/  SEL R33, R38, R33, !P6 ;  /* 0x0000002126217207 */ /* 0x000fe20007000000 */
[----:B------:R-:W-:Y:S01]  /*1b790*/  IMAD R35, R35, UR9, RZ ;  /* 0x0000000923237c24 */ /* 0x000fe2000f8e02ff */
[----:B------:R-:W-:Y:S02]  /*1b7a0*/  PRMT R57, RZ, 0x7610, R57 ;  /* 0x00007610ff397816 */ /* 0x000fe40000000039 */
[----:B------:R1:W4:Y:S01]  /*1b7b0*/  @P0 LDG.E.U8 R58, desc[UR22][R36.64] ;  /* 0x00000016243a0981 */ /* 0x000322000c1e1100 */
[----:B------:R-:W-:Y:S02]  /*1b7c0*/  IMAD R33, R33, UR9, RZ ;  /* 0x0000000921217c24 */ /* 0x000fe4000f8e02ff */
[----:B------:R-:W-:Y:S02]  /*1b7d0*/  @!P3 IMAD.IADD R6, R6, 0x1, -R3 ;  /* 0x000000010606b824 */ /* 0x000fe400078e0a03 */
[----:B------:R-:W-:-:S02]  /*1b7e0*/  IMAD.MOV.U32 R34, RZ, RZ, R14 ;  /* 0x000000ffff227224 */ /* 0x000fc400078e000e */
[----:B-1----:R-:W-:Y:S02]  /*1b7f0*/  @P0 IMAD.MOV.U32 R36, RZ, RZ, R22 ;  /* 0x000000ffff240224 */ /* 0x002fe400078e0016 */
[----:B------:R-:W-:-:S05]  /*1b800*/  @P0 IMAD.MOV.U32 R37, RZ, RZ, R92 ;  /* 0x000000ffff250224 */ /* 0x000fca00078e005c */
[----:B------:R1:W4:Y:S01]  /*1b810*/  @P0 LDG.E.U8 R57, desc[UR22][R36.64] ;  /* 0x0000001624390981 */ /* 0x000322000c1e1100 */
[----:B--2---:R-:W-:-:S13]  /*1b820*/  ISETP.GT.U32.AND P1, PT, R3, R9, PT ;  /* 0x000000090300720c */ /* 0x004fda0003f24070 */
[----:B------:R-:W-:Y:S01]  /*1b830*/  @!P1 IMAD.IADD R9, R9, 0x1, -R3 ;  /* 0x0000000109099824 */ /* 0x000fe200078e0a03 */
[----:B---3--:R-:W-:Y:S02]  /*1b840*/  ISETP.GE.AND P4, PT, R16, RZ, PT ;  /* 0x000000ff1000720c */ /* 0x008fe40003f86270 */
[----:B------:R-:W2:Y:S01]  /*1b850*/  LDL R16, [R1+0xab0] ;  /* 0x000ab00001107983 */ /* 0x000ea20000100800 */
[----:B----4-:R-:W-:-:S03]  /*1b860*/  ISETP.GE.AND P1, PT, R15, RZ, PT ;  /* 0x000000ff0f00720c */ /* 0x010fc60003f26270 */
[----:B------:R-:W3:Y:S01]  /*1b870*/  LDL R15, [R1+0xaa4] ;  /* 0x000aa400010f7983 */ /* 0x000ee20000100800 */
[----:B------:R-:W-:-:S06]  /*1b880*/  ISETP.GE.AND P3, PT, R17, RZ, PT ;  /* 0x000000ff1100720c */ /* 0x000fcc0003f66270 */
[----:B------:R-:W-:Y:S01]  /*1b890*/  @!P4 IMAD.MOV R6, RZ, RZ, -R6 ;  /* 0x000000ffff06c224 */ /* 0x000fe200078e0a06 */
[-C--:B------:R-:W-:Y:S02]  /*1b8a0*/  IADD3 R14, P4, PT, R33, R2.reuse, RZ ;  /* 0x00000002210e7210 */ /* 0x080fe40007f9e0ff */
[----:B------:R-:W-:Y:S01]  /*1b8b0*/  @!P1 IMAD.MOV R7, RZ, RZ, -R7 ;  /* 0x000000ffff079224 */ /* 0x000fe200078e0a07 */
[----:B------:R-:W-:Y:S02]  /*1b8c0*/  IADD3 R22, P1, PT, R35, R2, RZ ;  /* 0x0000000223167210 */ /* 0x000fe40007f3e0ff */
[-C--:B------:R-:W-:Y:S02]  /*1b8d0*/  LEA.HI.X.SX32 R17, R33, R0.reuse, 0x1, P4 ;  /* 0x0000000021117211 */ /* 0x080fe400020f0eff */
[----:B-1----:R-:W-:Y:S01]  /*1b8e0*/  LEA.HI.X.SX32 R36, R35, R0, 0x1, P1 ;  /* 0x0000000023247211 */ /* 0x002fe200008f0eff */
[----:B------:R-:W-:Y:S04]  /*1b8f0*/  STL [R1+0x608], R22 ;  /* 0x0006081601007387 */ /* 0x000fe80000100800 */
[----:B------:R-:W-:Y:S01]  /*1b900*/  STL [R1+0x610], R14 ;  /* 0x0006100e01007387 */ /* 0x000fe20000100800 */
[----:B------:R-:W-:-:S03]  /*1b910*/  @P0 IMAD.MOV.U32 R37, RZ, RZ, R36 ;  /* 0x000000ffff250224 */ /* 0x000fc600078e0024 */
[----:B------:R1:W-:Y:S04]  /*1b920*/  STL [R1+0x604], R36 ;  /* 0x0006042401007387 */ /* 0x0003e80000100800 */
[----:B------:R4:W-:Y:S04]  /*1b930*/  STL [R1+0x60c], R17 ;  /* 0x00060c1101007387 */ /* 0x0009e80000100800 */
[----:B0-----:R-:W4:Y:S01]  /*1b940*/  LDL R92, [R1+0xaa8] ;  /* 0x000aa800015c7983 */ /* 0x001f220000100800 */
[----:B-1----:R-:W-:-:S03]  /*1b950*/  @P0 IMAD.MOV.U32 R36, RZ, RZ, R22 ;  /* 0x000000ffff240224 */ /* 0x002fc600078e0016 */
[----:B------:R-:W4:Y:S01]  /*1b960*/  LDL R22, [R1+0xa58] ;  /* 0x000a580001167983 */ /* 0x000f220000100800 */
[C---:B------:R-:W-:Y:S01]  /*1b970*/  ISETP.GT.U32.AND P2, PT, R3.reuse, R11, PT ;  /* 0x0000000b0300720c */ /* 0x040fe20003f44070 */
[----:B------:R-:W-:Y:S01]  /*1b980*/  @!P3 IMAD.MOV R34, RZ, RZ, -R34 ;  /* 0x000000ffff22b224 */ /* 0x000fe200078e0a22 */
[----:B------:R-:W-:-:S11]  /*1b990*/  ISETP.GT.U32.AND P3, PT, R3, R8, PT ;  /* 0x000000080300720c */ /* 0x000fd60003f64070 */
[--C-:B------:R-:W-:Y:S01]  /*1b9a0*/  @!P2 IMAD.IADD R11, R11, 0x1, -R3.reuse ;  /* 0x000000010b0ba824 */ /* 0x100fe200078e0a03 */
[----:B------:R-:W-:Y:S01]  /*1b9b0*/  ISETP.GT.U32.AND P2, PT, R3, R9, PT ;  /* 0x000000090300720c */ /* 0x000fe20003f44070 */
[----:B------:R-:W-:Y:S01]  /*1b9c0*/  @!P3 IMAD.IADD R8, R8, 0x1, -R3 ;  /* 0x000000010808b824 */ /* 0x000fe200078e0a03 */
[C---:B------:R-:W-:Y:S02]  /*1b9d0*/  SEL R34, R38.reuse, R34, !P6 ;  /* 0x0000002226227207 */ /* 0x040fe40007000000 */
[----:B------:R-:W-:-:S09]  /*1b9e0*/  SEL R7, R38, R7, !P6 ;  /* 0x0000000726077207 */ /* 0x000fd20007000000 */
[----:B------:R-:W-:Y:S02]  /*1b9f0*/  @!P2 IMAD.IADD R9, R9, 0x1, -R3 ;  /* 0x000000010909a824 */ /* 0x000fe400078e0a03 */
[----:B------:R-:W-:Y:S01]  /*1ba00*/  IMAD R34, R34, UR9, RZ ;  /* 0x0000000922227c24 */ /* 0x000fe2000f8e02ff */
[----:B------:R-:W-:Y:S01]  /*1ba10*/  ISETP.GT.U32.AND P1, PT, R3, R11, PT ;  /* 0x0000000b0300720c */ /* 0x000fe20003f24070 */
[----:B------:R-:W-:Y:S01]  /*1ba20*/  IMAD R7, R7, UR9, RZ ;  /* 0x0000000907077c24 */ /* 0x000fe2000f8e02ff */
[----:B------:R-:W-:Y:S02]  /*1ba30*/  SEL R6, R38, R6, !P6 ;  /* 0x0000000626067207 */ /* 0x000fe40007000000 */
[----:B------:R-:W-:-:S03]  /*1ba40*/  PRMT R56, RZ, 0x7610, R56 ;  /* 0x00007610ff387816 */ /* 0x000fc60000000038 */
[----:B------:R-:W-:-:S03]  /*1ba50*/  IMAD R33, R6, UR9, RZ ;  /* 0x0000000906217c24 */ /* 0x000fc6000f8e02ff */
[----:B------:R0:W4:Y:S01]  /*1ba60*/  @P0 LDG.E.U8 R56, desc[UR22][R36.64] ;  /* 0x0000001624380981 */ /* 0x000122000c1e1100 */
[----:B------:R-:W-:Y:S02]  /*1ba70*/  PRMT R54, RZ, 0x7610, R54 ;  /* 0x00007610ff367816 */ /* 0x000fe40000000036 */
[----:B------:R-:W-:Y:S01]  /*1ba80*/  ISETP.GT.U32.AND P4, PT, R3, R10, PT ;  /* 0x0000000a0300720c */ /* 0x000fe20003f84070 */
[----:B0-----:R-:W-:Y:S02]  /*1ba90*/  @P0 IMAD.MOV.U32 R36, RZ, RZ, R14 ;  /* 0x000000ffff240224 */ /* 0x001fe400078e000e */
[----:B------:R-:W-:Y:S02]  /*1baa0*/  @P0 IMAD.MOV.U32 R37, RZ, RZ, R17 ;  /* 0x000000ffff250224 */ /* 0x000fe400078e0011 */
[----:B------:R-:W-:Y:S01]  /*1bab0*/  @!P1 IMAD.IADD R11, R11, 0x1, -R3 ;  /* 0x000000010b0b9824 */ /* 0x000fe200078e0a03 */
[----:B------:R-:W-:Y:S02]  /*1bac0*/  ISETP.GT.U32.AND P1, PT, R3, R13, PT ;  /* 0x0000000d0300720c */ /* 0x000fe40003f24070 */
[----:B------:R-:W-:-:S05]  /*1bad0*/  PRMT R53, RZ, 0x7610, R53 ;  /* 0x00007610ff357816 */ /* 0x000fca0000000035 */
[----:B------:R-:W-:Y:S01]  /*1bae0*/  @!P4 IMAD.IADD R10, R10, 0x1, -R3 ;  /* 0x000000010a0ac824 */ /* 0x000fe200078e0a03 */
[----:B------:R-:W-:-:S05]  /*1baf0*/  ISETP.GT.U32.AND P4, PT, R3, R12, PT ;  /* 0x0000000c0300720c */ /* 0x000fca0003f84070 */
[----:B------:R-:W-:Y:S01]  /*1bb00*/  @!P1 IMAD.IADD R13, R13, 0x1, -R3 ;  /* 0x000000010d0d9824 */ /* 0x000fe200078e0a03 */
[----:B------:R-:W-:Y:S02]  /*1bb10*/  PRMT R52, RZ, 0x7610, R52 ;  /* 0x00007610ff347816 */ /* 0x000fe40000000034 */
[----:B------:R-:W-:-:S05]  /*1bb20*/  PRMT R51, RZ, 0x7610, R51 ;  /* 0x00007610ff337816 */ /* 0x000fca0000000033 */
[----:B------:R-:W-:Y:S01]  /*1bb30*/  @!P4 IMAD.IADD R12, R12, 0x1, -R3 ;  /* 0x000000010c0cc824 */ /* 0x000fe200078e0a03 */
[----:B--2---:R-:W-:Y:S02]  /*1bb40*/  ISETP.GE.AND P3, PT, R16, RZ, PT ;  /* 0x000000ff1000720c */ /* 0x004fe40003f66270 */
[----:B---3--:R-:W-:-:S11]  /*1bb50*/  ISETP.GE.AND P2, PT, R15, RZ, PT ;  /* 0x000000ff0f00720c */ /* 0x008fd60003f46270 */
[----:B------:R-:W-:Y:S01]  /*1bb60*/  @!P3 IMAD.MOV R8, RZ, RZ, -R8 ;  /* 0x000000ffff08b224 */ /* 0x000fe200078e0a08 */
[-C--:B------:R-:W-:Y:S01]  /*1bb70*/  IADD3 R15, P3, PT, R7, R2.reuse, RZ ;  /* 0x00000002070f7210 */ /* 0x080fe20007f7e0ff */
[----:B------:R-:W-:Y:S01]  /*1bb80*/  @!P2 IMAD.MOV R9, RZ, RZ, -R9 ;  /* 0x000000ffff09a224 */ /* 0x000fe200078e0a09 */
[----:B------:R-:W-:-:S04]  /*1bb90*/  IADD3 R16, P2, PT, R34, R2, RZ ;  /* 0x0000000222107210 */ /* 0x000fc80007f5e0ff */
[-C--:B------:R-:W-:Y:S01]  /*1bba0*/  LEA.HI.X.SX32 R6, R34, R0.reuse, 0x1, P2 ;  /* 0x0000000022067211 */ /* 0x080fe200010f0eff */
[----:B------:R-:W-:Y:S01]  /*1bbb0*/  STL [R1+0x628], R16 ;  /* 0x0006281001007387 */ /* 0x000fe20000100800 */
[----:B------:R-:W-:-:S03]  /*1bbc0*/  LEA.HI.X.SX32 R14, R7, R0, 0x1, P3 ;  /* 0x00000000070e7211 */ /* 0x000fc600018f0eff */
[----:B------:R-:W-:Y:S01]  /*1bbd0*/  STL [R1+0x630], R15 ;  /* 0x0006300f01007387 */ /* 0x000fe20000100800 */
[----:B------:R-:W-:Y:S01]  /*1bbe0*/  @P0 IMAD.MOV.U32 R7, RZ, RZ, R6 ;  /* 0x000000ffff070224 */ /* 0x000fe200078e0006 */
[C---:B----4-:R-:W-:Y:S02]  /*1bbf0*/  IADD3 R17, P2, PT, R33.reuse, R2, RZ ;  /* 0x0000000221117210 */ /* 0x050fe40007f5e0ff */
[----:B------:R0:W-:Y:S04]  /*1bc00*/  STL [R1+0x624], R6 ;  /* 0x0006240601007387 */ /* 0x0001e80000100800 */
[----:B------:R-:W-:Y:S01]  /*1bc10*/  STL [R1+0x648], R17 ;  /* 0x0006481101007387 */ /* 0x000fe20000100800 */
[----:B0-----:R-:W-:Y:S01]  /*1bc20*/  @P0 IMAD.MOV.U32 R6, RZ, RZ, R16 ;  /* 0x000000ffff060224 */ /* 0x001fe200078e0010 */
[----:B------:R-:W-:-:S02]  /*1bc30*/  LEA.HI.X.SX32 R16, R33, R0, 0x1, P2 ;  /* 0x0000000021107211 */ /* 0x000fc400010f0eff */
[----:B------:R0:W-:Y:S04]  /*1bc40*/  STL [R1+0x62c], R14 ;  /* 0x00062c0e01007387 */ /* 0x0001e80000100800 */
[----:B------:R1:W2:Y:S01]  /*1bc50*/  @P0 LDG.E.U8 R54, desc[UR22][R6.64] ;  /* 0x0000001606360981 */ /* 0x0002a2000c1e1100 */
[----:B------:R-:W-:Y:S02]  /*1bc60*/  ISETP.GE.AND P2, PT, R22, RZ, PT ;  /* 0x000000ff1600720c */ /* 0x000fe40003f46270 */
[----:B------:R-:W-:Y:S01]  /*1bc70*/  ISETP.GT.U32.AND P3, PT, R3, R10, PT ;  /* 0x0000000a0300720c */ /* 0x000fe20003f64070 */
[----:B-1----:R-:W-:Y:S02]  /*1bc80*/  @P0 IMAD.MOV.U32 R6, RZ, RZ, R15 ;  /* 0x000000ffff060224 */ /* 0x002fe400078e000f */
[----:B------:R-:W-:-:S02]  /*1bc90*/  @P0 IMAD.MOV.U32 R7, RZ, RZ, R14 ;  /* 0x000000ffff070224 */ /* 0x000fc400078e000e */
[----:B0-----:R-:W3:Y:S04]  /*1bca0*/  LDL.LU R14, [R1+0xe20] ;  /* 0x000e2000010e7983 */ /* 0x001ee80000300800 */
[----:B------:R-:W4:Y:S04]  /*1bcb0*/  LDL.LU R15, [R1+0xe1c] ;  /* 0x000e1c00010f7983 */ /* 0x000f280000300800 */
[----:B------:R0:W-:Y:S04]  /*1bcc0*/  STL [R1+0x644], R16 ;  /* 0x0006441001007387 */ /* 0x0001e80000100800 */
[----:B------:R-:W2:Y:S04]  /*1bcd0*/  LDL R22, [R1+0xaac] ;  /* 0x000aac0001167983 */ /* 0x000ea80000100800 */
[----:B------:R1:W3:Y:S01]  /*1bce0*/  @P0 LDG.E.U8 R53, desc[UR22][R6.64] ;  /* 0x0000001606350981 */ /* 0x0002e2000c1e1100 */
[----:B------:R-:W-:-:S02]  /*1bcf0*/  ISETP.GE.AND P1, PT, R92, RZ, PT ;  /* 0x000000ff5c00720c */ /* 0x000fc40003f26270 */
[C---:B------:R-:W-:Y:S01]  /*1bd00*/  SEL R9, R38.reuse, R9, !P6 ;  /* 0x0000000926097207 */ /* 0x040fe20007000000 */
[----:B-1----:R-:W-:Y:S02]  /*1bd10*/  @P0 IMAD.MOV.U32 R7, RZ, RZ, R16 ;  /* 0x000000ffff070224 */ /* 0x002fe400078e0010 */
[----:B0-----:R-:W3:Y:S01]  /*1bd20*/  LDL.LU R16, [R1+0xe18] ;  /* 0x000e180001107983 */ /* 0x001ee20000300800 */
[----:B------:R-:W-:Y:S01]  /*1bd30*/  SEL R8, R38, R8, !P6 ;  /* 0x0000000826087207 */ /* 0x000fe20007000000 */
[----:B------:R-:W-:Y:S02]  /*1bd40*/  @P0 IMAD.MOV.U32 R6, RZ, RZ, R17 ;  /* 0x000000ffff060224 */ /* 0x000fe400078e0011 */
[----:B------:R-:W-:Y:S01]  /*1bd50*/  IMAD R9, R9, UR9, RZ ;  /* 0x0000000909097c24 */ /* 0x000fe2000f8e02ff */
[----:B------:R-:W3:Y:S01]  /*1bd60*/  LDL R17, [R1+0xa9c] ;  /* 0x000a9c0001117983 */ /* 0x000ee20000100800 */
[----:B------:R-:W-:Y:S02]  /*1bd70*/  @!P3 IMAD.IADD R10, R10, 0x1, -R3 ;  /* 0x000000010a0ab824 */ /* 0x000fe400078e0a03 */
[----:B------:R-:W-:Y:S01]  /*1bd80*/  IMAD R8, R8, UR9, RZ ;  /* 0x0000000908087c24 */ /* 0x000fe2000f8e02ff */
[----:B------:R0:W3:Y:S01]  /*1bd90*/  @P0 LDG.E.U8 R52, desc[UR22][R6.64] ;  /* 0x0000001606340981 */ /* 0x0000e2000c1e1100 */
[----:B------:R-:W-:-:S03]  /*1bda0*/  @!P1 IMAD.MOV R10, RZ, RZ, -R10 ;  /* 0x000000ffff0a9224 */ /* 0x000fc600078e0a0a */
[CC--:B------:R-:W-:Y:S02]  /*1bdb0*/  IADD3 R92, P1, PT, R8.reuse, R2.reuse, RZ ;  /* 0x00000002085c7210 */ /* 0x0c0fe40007f3e0ff */
[C---:B0-----:R-:W-:Y:S02]  /*1bdc0*/  IADD3 R6, P4, PT, R9.reuse, R2, RZ ;  /* 0x0000000209067210 */ /* 0x041fe40007f9e0ff */
[-C--:B------:R-:W-:Y:S02]  /*1bdd0*/  LEA.HI.X.SX32 R8, R8, R0.reuse, 0x1, P1 ;  /* 0x0000000008087211 */ /* 0x080fe400008f0eff */
[----:B------:R-:W-:Y:S01]  /*1bde0*/  LEA.HI.X.SX32 R7, R9, R0, 0x1, P4 ;  /* 0x0000000009077211 */ /* 0x000fe200020f0eff */
[----:B------:R0:W-:Y:S04]  /*1bdf0*/  STL [R1+0x650], R6 ;  /* 0x0006500601007387 */ /* 0x0001e80000100800 */
[----:B------:R1:W-:Y:S04]  /*1be00*/  STL [R1+0x668], R92 ;  /* 0x0006685c01007387 */ /* 0x0003e80000100800 */
[----:B------:R0:W-:Y:S04]  /*1be10*/  STL [R1+0x64c], R7 ;  /* 0x00064c0701007387 */ /* 0x0001e80000100800 */
[----:B------:R0:W3:Y:S04]  /*1be20*/  @P0 LDG.E.U8 R51, desc[UR22][R6.64] ;  /* 0x0000001606330981 */ /* 0x0000e8000c1e1100 */
[----:B------:R2:W-:Y:S01]  /*1be30*/  STL [R1+0x664], R8 ;  /* 0x0006640801007387 */ /* 0x0005e20000100800 */
[----:B0-----:R-:W-:-:S03]  /*1be40*/  @P0 IMAD.MOV.U32 R6, RZ, RZ, R92 ;  /* 0x000000ffff060224 */ /* 0x001fc600078e005c */
[----:B-1----:R-:W3:Y:S01]  /*1be50*/  LDL R92, [R1+0xa54] ;  /* 0x000a5400015c7983 */ /* 0x002ee20000100800 */
[C---:B------:R-:W-:Y:S01]  /*1be60*/  ISETP.GT.U32.AND P3, PT, R3.reuse, R13, PT ;  /* 0x0000000d0300720c */ /* 0x040fe20003f64070 */
[----:B------:R-:W-:Y:S01]  /*1be70*/  @!P2 IMAD.MOV R11, RZ, RZ, -R11 ;  /* 0x000000ffff0ba224 */ /* 0x000fe200078e0a0b */
[----:B------:R-:W-:-:S11]  /*1be80*/  ISETP.GT.U32.AND P2, PT, R3, R12, PT ;  /* 0x0000000c0300720c */ /* 0x000fd60003f44070 */
[----:B------:R-:W-:Y:S01]  /*1be90*/  @!P3 IMAD.IADD R13, R13, 0x1, -R3 ;  /* 0x000000010d0db824 */ /* 0x000fe200078e0a03 */
[C---:B------:R-:W-:Y:S02]  /*1bea0*/  SEL R11, R38.reuse, R11, !P6 ;  /* 0x0000000b260b7207 */ /* 0x040fe40007000000 */
[----:B------:R-:W-:Y:S01]  /*1beb0*/  SEL R10, R38, R10, !P6 ;  /* 0x0000000a260a7207 */ /* 0x000fe20007000000 */
[----:B------:R-:W-:Y:S01]  /*1bec0*/  @P0 IMAD.MOV.U32 R7, RZ, RZ, R8 ;  /* 0x000000ffff070224 */ /* 0x000fe200078e0008 */
[----:B------:R-:W-:Y:S01]  /*1bed0*/  PRMT R50, RZ, 0x7610, R50 ;  /* 0x00007610ff327816 */ /* 0x000fe20000000032 */
[----:B------:R-:W-:Y:S02]  /*1bee0*/  IMAD R11, R11, UR9, RZ ;  /* 0x000000090b0b7c24 */ /* 0x000fe4000f8e02ff */
[----:B------:R-:W-:-:S03]  /*1bef0*/  IMAD R10, R10, UR9, RZ ;  /* 0x000000090a0a7c24 */ /* 0x000fc6000f8e02ff */
[----:B------:R0:W3:Y:S01]  /*1bf00*/  @P0 LDG.E.U8 R50, desc[UR22][R6.64] ;  /* 0x0000001606320981 */ /* 0x0000e2000c1e1100 */
[----:B------:R-:W-:Y:S01]  /*1bf10*/  PRMT R49, RZ, 0x7610, R49 ;  /* 0x00007610ff317816 */ /* 0x000fe20000000031 */
[----:B------:R-:W-:Y:S01]  /*1bf20*/  @!P2 IMAD.IADD R12, R12, 0x1, -R3 ;  /* 0x000000010c0ca824 */ /* 0x000fe200078e0a03 */
[C---:B----4-:R-:W-:Y:S02]  /*1bf30*/  ISETP.GT.U32.AND P4, PT, R3.reuse, R15, PT ;  /* 0x0000000f0300720c */ /* 0x050fe40003f84070 */
[----:B--2---:R-:W-:Y:S02]  /*1bf40*/  ISETP.GE.AND P3, PT, R22, RZ, PT ;  /* 0x000000ff1600720c */ /* 0x004fe40003f66270 */
[----:B------:R-:W2:Y:S01]  /*1bf50*/  LDL R22, [R1+0xa98] ;  /* 0x000a980001167983 */ /* 0x000ea20000100800 */
[----:B---3--:R-:W-:-:S08]  /*1bf60*/  ISETP.GT.U32.AND P1, PT, R3, R16, PT ;  /* 0x000000100300720c */ /* 0x008fd00003f24070 */
[--C-:B------:R-:W-:Y:S01]  /*1bf70*/  @!P4 IMAD.IADD R15, R15, 0x1, -R3.reuse ;  /* 0x000000010f0fc824 */ /* 0x100fe200078e0a03 */
[-C--:B------:R-:W-:Y:S02]  /*1bf80*/  IADD3 R8, P4, PT, R10, R2.reuse, RZ ;  /* 0x000000020a087210 */ /* 0x080fe40007f9e0ff */
[----:B------:R-:W-:Y:S02]  /*1bf90*/  ISETP.GE.AND P2, PT, R17, RZ, PT ;  /* 0x000000ff1100720c */ /* 0x000fe40003f46270 */
[----:B------:R-:W-:Y:S01]  /*1bfa0*/  @!P1 IMAD.IADD R16, R16, 0x1, -R3 ;  /* 0x0000000110109824 */ /* 0x000fe200078e0a03 */
[C---:B0-----:R-:W-:Y:S02]  /*1bfb0*/  IADD3 R6, P1, PT, R11.reuse, R2, RZ ;  /* 0x000000020b067210 */ /* 0x041fe40007f3e0ff */
[-C--:B------:R-:W-:Y:S02]  /*1bfc0*/  LEA.HI.X.SX32 R17, R10, R0.reuse, 0x1, P4 ;  /* 0x000000000a117211 */ /* 0x080fe400020f0eff */
[----:B------:R-:W-:Y:S01]  /*1bfd0*/  LEA.HI.X.SX32 R7, R11, R0, 0x1, P1 ;  /* 0x000000000b077211 */ /* 0x000fe200008f0eff */
[----:B------:R-:W-:Y:S04]  /*1bfe0*/  STL [R1+0x670], R6 ;  /* 0x0006700601007387 */ /* 0x000fe80000100800 */
[----:B------:R-:W-:Y:S04]  /*1bff0*/  STL [R1+0x688], R8 ;  /* 0x0006880801007387 */ /* 0x000fe80000100800 */
[----:B------:R0:W-:Y:S04]  /*1c000*/  STL [R1+0x66c], R7 ;  /* 0x00066c0701007387 */ /* 0x0001e80000100800 */
[----:B------:R-:W3:Y:S04]  /*1c010*/  LDL R9, [R1+0xa94] ;  /* 0x000a940001097983 */ /* 0x000ee80000100800 */
[----:B------:R0:W4:Y:S04]  /*1c020*/  @P0 LDG.E.U8 R49, desc[UR22][R6.64] ;  /* 0x0000001606310981 */ /* 0x000128000c1e1100 */
[----:B------:R1:W-:Y:S01]  /*1c030*/  STL [R1+0x684], R17 ;  /* 0x0006841101007387 */ /* 0x0003e20000100800 */
[----:B0-----:R-:W-:Y:S01]  /*1c040*/  @P0 IMAD.MOV.U32 R7, RZ, RZ, R17 ;  /* 0x000000ffff070224 */ /* 0x001fe200078e0011 */
[----:B------:R-:W-:-:S02]  /*1c050*/  ISETP.GE.AND P4, PT, R92, RZ, PT ;  /* 0x000000ff5c00720c */ /* 0x000fc40003f86270 */
[----:B-1----:R-:W3:Y:S04]  /*1c060*/  LDL.LU R17, [R1+0xe14] ;  /* 0x000e140001117983 */ /* 0x002ee80000300800 */
[----:B------:R-:W3:Y:S01]  /*1c070*/  LDL R92, [R1+0xa90] ;  /* 0x000a9000015c7983 */ /* 0x000ee20000100800 */
[----:B------:R-:W-:Y:S02]  /*1c080*/  @!P3 IMAD.MOV R13, RZ, RZ, -R13 ;  /* 0x000000ffff0db224 */ /* 0x000fe400078e0a0d */
[----:B------:R-:W-:Y:S01]  /*1c090*/  @!P2 IMAD.MOV R12, RZ, RZ, -R12 ;  /* 0x000000ffff0ca224 */ /* 0x000fe200078e0a0c */
[C---:B------:R-:W-:Y:S02]  /*1c0a0*/  ISETP.GT.U32.AND P2, PT, R3.reuse, R15, PT ;  /* 0x0000000f0300720c */ /* 0x040fe40003f44070 */
[----:B------:R-:W-:-:S02]  /*1c0b0*/  ISETP.GT.U32.AND P1, PT, R3, R14, PT ;  /* 0x0000000e0300720c */ /* 0x000fc40003f24070 */
[C---:B------:R-:W-:Y:S02]  /*1c0c0*/  SEL R13, R38.reuse, R13, !P6 ;  /* 0x0000000d260d7207 */ /* 0x040fe40007000000 */
[----:B------:R-:W-:Y:S01]  /*1c0d0*/  SEL R12, R38, R12, !P6 ;  /* 0x0000000c260c7207 */ /* 0x000fe20007000000 */
[----:B------:R-:W-:Y:S01]  /*1c0e0*/  @P0 IMAD.MOV.U32 R6, RZ, RZ, R8 ;  /* 0x000000ffff060224 */ /* 0x000fe200078e0008 */
[----:B------:R-:W-:Y:S01]  /*1c0f0*/  PRMT R48, RZ, 0x7610, R48 ;  /* 0x00007610ff307816 */ /* 0x000fe20000000030 */
[----:B------:R-:W-:Y:S02]  /*1c100*/  IMAD R13, R13, UR9, RZ ;  /* 0x000000090d0d7c24 */ /* 0x000fe4000f8e02ff */
[----:B------:R-:W-:Y:S02]  /*1c110*/  IMAD R12, R12, UR9, RZ ;  /* 0x000000090c0c7c24 */ /* 0x000fe4000f8e02ff */
[--C-:B------:R-:W-:Y:S01]  /*1c120*/  @!P2 IMAD.IADD R15, R15, 0x1, -R3.reuse ;  /* 0x000000010f0fa824 */ /* 0x100fe200078e0a03 */
[----:B------:R0:W4:Y:S01]  /*1c130*/  @P0 LDG.E.U8 R48, desc[UR22][R6.64] ;  /* 0x0000001606300981 */ /* 0x000122000c1e1100 */
[----:B------:R-:W-:Y:S01]  /*1c140*/  @!P1 IMAD.IADD R14, R14, 0x1, -R3 ;  /* 0x000000010e0e9824 */ /* 0x000fe200078e0a03 */
[----:B------:R-:W-:-:S02]  /*1c150*/  IADD3 R8, P1, PT, R12, R2, RZ ;  /* 0x000000020c087210 */ /* 0x000fc40007f3e0ff */
[----:B------:R-:W-:Y:S02]  /*1c160*/  PRMT R47, RZ, 0x7610, R47 ;  /* 0x00007610ff2f7816 */ /* 0x000fe4000000002f */
[----:B0-----:R-:W-:-:S04]  /*1c170*/  IADD3 R6, P2, PT, R13, R2, RZ ;  /* 0x000000020d067210 */ /* 0x001fc80007f5e0ff */
[----:B------:R-:W-:Y:S01]  /*1c180*/  LEA.HI.X.SX32 R7, R13, R0, 0x1, P2 ;  /* 0x000000000d077211 */ /* 0x000fe200010f0eff */
[----:B------:R-:W-:Y:S04]  /*1c190*/  STL [R1+0x690], R6 ;  /* 0x0006900601007387 */ /* 0x000fe80000100800 */
[----:B------:R-:W-:Y:S04]  /*1c1a0*/  STL [R1+0x6a8], R8 ;  /* 0x0006a80801007387 */ /* 0x000fe80000100800 */
[----:B------:R0:W-:Y:S04]  /*1c1b0*/  STL [R1+0x68c], R7 ;  /* 0x00068c0701007387 */ /* 0x0001e80000100800 */
[----:B------:R0:W4:Y:S01]  /*1c1c0*/  @P0 LDG.E.U8 R47, desc[UR22][R6.64] ;  /* 0x00000016062f0981 */ /* 0x000122000c1e1100 */
[----:B--2---:R-:W-:-:S02]  /*1c1d0*/  ISETP.GE.AND P2, PT, R22, RZ, PT ;  /* 0x000000ff1600720c */ /* 0x004fc40003f46270 */
[----:B------:R-:W-:-:S05]  /*1c1e0*/  LEA.HI.X.SX32 R22, R12, R0, 0x1, P1 ;  /* 0x000000000c167211 */ /* 0x000fca00008f0eff */
[----:B------:R1:W-:Y:S01]  /*1c1f0*/  STL [R1+0x6a4], R22 ;  /* 0x0006a41601007387 */ /* 0x0003e20000100800 */
[----:B0-----:R-:W-:Y:S01]  /*1c200*/  @P0 IMAD.MOV.U32 R7, RZ, RZ, R22 ;  /* 0x000000ffff070224 */ /* 0x001fe200078e0016 */
[----:B------:R-:W-:Y:S02]  /*1c210*/  ISETP.GT.U32.AND P1, PT, R3, R14, PT ;  /* 0x0000000e0300720c */ /* 0x000fe40003f24070 */
[----:B-1----:R-:W2:Y:S11]  /*1c220*/  LDL R22, [R1+0xa50] ;  /* 0x000a500001167983 */ /* 0x002eb60000100800 */
[----:B------:R-:W-:Y:S01]  /*1c230*/  @!P1 IMAD.IADD R14, R14, 0x1, -R3 ;  /* 0x000000010e0e9824 */ /* 0x000fe200078e0a03 */
[----:B---3--:R-:W-:-:S02]  /*1c240*/  ISETP.GE.AND P1, PT, R92, RZ, PT ;  /* 0x000000ff5c00720c */ /* 0x008fc40003f26270 */
[----:B------:R-:W3:Y:S01]  /*1c250*/  LDL R92, [R1+0xa8c] ;  /* 0x000a8c00015c7983 */ /* 0x000ee20000100800 */
[----:B------:R-:W-:-:S13]  /*1c260*/  ISETP.GT.U32.AND P3, PT, R3, R16, PT ;  /* 0x000000100300720c */ /* 0x000fda0003f64070 */
[----:B------:R-:W-:Y:S01]  /*1c270*/  @!P3 IMAD.IADD R16, R16, 0x1, -R3 ;  /* 0x000000011010b824 */ /* 0x000fe200078e0a03 */
[----:B------:R-:W-:Y:S01]  /*1c280*/  ISETP.GT.U32.AND P3, PT, R3, R18, PT ;  /* 0x000000120300720c */ /* 0x000fe20003f64070 */
[----:B------:R-:W-:Y:S02]  /*1c290*/  @!P2 IMAD.MOV R15, RZ, RZ, -R15 ;  /* 0x000000ffff0fa224 */ /* 0x000fe400078e0a0f */
[----:B------:R-:W-:Y:S01]  /*1c2a0*/  @!P4 IMAD.MOV R16, RZ, RZ, -R16 ;  /* 0x000000ffff10c224 */ /* 0x000fe200078e0a10 */
[----:B------:R-:W-:-:S09]  /*1c2b0*/  ISETP.GE.AND P2, PT, R9, RZ, PT ;  /* 0x000000ff0900720c */ /* 0x000fd20003f46270 */
[----:B------:R-:W-:Y:S01]  /*1c2c0*/  @!P3 IMAD.IADD R18, R18, 0x1, -R3 ;  /* 0x000000011212b824 */ /* 0x000fe200078e0a03 */
[C---:B------:R-:W-:Y:S02]  /*1c2d0*/  ISETP.GT.U32.AND P3, PT, R3.reuse, R17, PT ;  /* 0x000000110300720c */ /* 0x040fe40003f64070 */
[----:B------:R-:W-:Y:S02]  /*1c2e0*/  SEL R16, R38, R16, !P6 ;  /* 0x0000001026107207 */ /* 0x000fe40007000000 */
[----:B------:R-:W-:Y:S01]  /*1c2f0*/  ISETP.GT.U32.AND P4, PT, R3, R18, PT ;  /* 0x000000120300720c */ /* 0x000fe20003f84070 */
[----:B------:R-:W-:Y:S01]  /*1c300*/  @P0 IMAD.MOV.U32 R6, RZ, RZ, R8 ;  /* 0x000000ffff060224 */ /* 0x000fe200078e0008 */
[----:B------:R-:W-:Y:S01]  /*1c310*/  PRMT R46, RZ, 0x7610, R46 ;  /* 0x00007610ff2e7816 */ /* 0x000fe2000000002e */
[----:B------:R-:W-:Y:S01]  /*1c320*/  IMAD R16, R16, UR9, RZ ;  /* 0x0000000910107c24 */ /* 0x000fe2000f8e02ff */
[----:B------:R-:W-:Y:S01]  /*1c330*/  SEL R15, R38, R15, !P6 ;  /* 0x0000000f260f7207 */ /* 0x000fe20007000000 */
[----:B------:R-:W-:-:S03]  /*1c340*/  @!P2 IMAD.MOV R14, RZ, RZ, -R14 ;  /* 0x000000ffff0ea224 */ /* 0x000fc600078e0a0e */
[----:B------:R0:W4:Y:S01]  /*1c350*/  @P0 LDG.E.U8 R46, desc[UR22][R6.64] ;  /* 0x00000016062e0981 */ /* 0x000122000c1e1100 */
[--C-:B------:R-:W-:Y:S02]  /*1c360*/  @!P3 IMAD.IADD R17, R17, 0x1, -R3.reuse ;  /* 0x000000011111b824 */ /* 0x100fe400078e0a03 */
[----:B------:R-:W-:Y:S02]  /*1c370*/  IMAD R15, R15, UR9, RZ ;  /* 0x000000090f0f7c24 */ /* 0x000fe4000f8e02ff */
[----:B------:R-:W-:Y:S01]  /*1c380*/  @!P4 IMAD.IADD R18, R18, 0x1, -R3 ;  /* 0x000000011212c824 */ /* 0x000fe200078e0a03 */
[----:B------:R-:W-:Y:S02]  /*1c390*/  ISETP.GT.U32.AND P2, PT, R3, R17, PT ;  /* 0x000000110300720c */ /* 0x000fe40003f44070 */
[-C--:B0-----:R-:W-:Y:S01]  /*1c3a0*/  IADD3 R6, P3, PT, R16, R2.reuse, RZ ;  /* 0x0000000210067210 */ /* 0x081fe20007f7e0ff */
[----:B------:R-:W-:Y:S01]  /*1c3b0*/  @!P1 IMAD.MOV R18, RZ, RZ, -R18 ;  /* 0x000000ffff129224 */ /* 0x000fe200078e0a12 */
[----:B------:R-:W-:-:S02]  /*1c3c0*/  IADD3 R8, P4, PT, R15, R2, RZ ;  /* 0x000000020f087210 */ /* 0x000fc40007f9e0ff */
[-C--:B------:R-:W-:Y:S02]  /*1c3d0*/  LEA.HI.X.SX32 R7, R16, R0.reuse, 0x1, P3 ;  /* 0x0000000010077211 */ /* 0x080fe400018f0eff */
[----:B------:R-:W-:Y:S02]  /*1c3e0*/  ISETP.GT.U32.AND P3, PT, R3, R19, PT ;  /* 0x000000130300720c */ /* 0x000fe40003f64070 */
[----:B------:R-:W-:Y:S02]  /*1c3f0*/  PRMT R45, RZ, 0x7610, R45 ;  /* 0x00007610ff2d7816 */ /* 0x000fe4000000002d */
[----:B------:R-:W-:Y:S01]  /*1c400*/  LEA.HI.X.SX32 R9, R15, R0, 0x1, P4 ;  /* 0x000000000f097211 */ /* 0x000fe200020f0eff */
[----:B------:R0:W-:Y:S01]  /*1c410*/  STL [R1+0x6b0], R6 ;  /* 0x0006b00601007387 */ /* 0x0001e20000100800 */
[C---:B------:R-:W-:Y:S02]  /*1c420*/  SEL R14, R38.reuse, R14, !P6 ;  /* 0x0000000e260e7207 */ /* 0x040fe40007000000 */
[----:B------:R-:W-:Y:S01]  /*1c430*/  SEL R18, R38, R18, !P6 ;  /* 0x0000001226127207 */ /* 0x000fe20007000000 */
[----:B------:R-:W-:Y:S01]  /*1c440*/  STL [R1+0x6c8], R8 ;  /* 0x0006c80801007387 */ /* 0x000fe20000100800 */
[----:B------:R-:W-:Y:S01]  /*1c450*/  PRMT R44, RZ, 0x7610, R44 ;  /* 0x00007610ff2c7816 */ /* 0x000fe2000000002c */
[----:B------:R-:W-:-:S02]  /*1c460*/  IMAD R14, R14, UR9, RZ ;  /* 0x000000090e0e7c24 */ /* 0x000fc4000f8e02ff */
[----:B------:R1:W-:Y:S01]  /*1c470*/  STL [R1+0x6ac], R7 ;  /* 0x0006ac0701007387 */ /* 0x0003e20000100800 */
[----:B------:R-:W-:-:S03]  /*1c480*/  @!P2 IMAD.IADD R17, R17, 0x1, -R3 ;  /* 0x000000011111a824 */ /* 0x000fc600078e0a03 */
[----:B------:R0:W4:Y:S01]  /*1c490*/  @P0 LDG.E.U8 R45, desc[UR22][R6.64] ;  /* 0x00000016062d0981 */ /* 0x000122000c1e1100 */
[----:B------:R-:W-:Y:S02]  /*1c4a0*/  IMAD R18, R18, UR9, RZ ;  /* 0x0000000912127c24 */ /* 0x000fe4000f8e02ff */
[----:B------:R-:W-:Y:S02]  /*1c4b0*/  @!P3 IMAD.IADD R19, R19, 0x1, -R3 ;  /* 0x000000011313b824 */ /* 0x000fe400078e0a03 */
[----:B0-----:R-:W-:Y:S02]  /*1c4c0*/  @P0 IMAD.MOV.U32 R6, RZ, RZ, R8 ;  /* 0x000000ffff060224 */ /* 0x001fe400078e0008 */
[----:B-1----:R-:W-:Y:S01]  /*1c4d0*/  @P0 IMAD.MOV.U32 R7, RZ, RZ, R9 ;  /* 0x000000ffff070224 */ /* 0x002fe200078e0009 */
[----:B------:R-:W-:-:S04]  /*1c4e0*/  PRMT R43, RZ, 0x7610, R43 ;  /* 0x00007610ff2b7816 */ /* 0x000fc8000000002b */
[----:B------:R0:W4:Y:S04]  /*1c4f0*/  @P0 LDG.E.U8 R44, desc[UR22][R6.64] ;  /* 0x00000016062c0981 */ /* 0x000128000c1e1100 */
[----:B------:R1:W-:Y:S01]  /*1c500*/  STL [R1+0x6c4], R9 ;  /* 0x0006c40901007387 */ /* 0x0003e20000100800 */
[----:B0-----:R-:W-:-:S04]  /*1c510*/  IADD3 R6, P3, PT, R14, R2, RZ ;  /* 0x000000020e067210 */ /* 0x001fc80007f7e0ff */
[----:B------:R-:W-:Y:S01]  /*1c520*/  LEA.HI.X.SX32 R7, R14, R0, 0x1, P3 ;  /* 0x000000000e077211 */ /* 0x000fe200018f0eff */
[----:B-1----:R-:W4:Y:S01]  /*1c530*/  LDL R9, [R1+0xa84] ;  /* 0x000a840001097983 */ /* 0x002f220000100800 */
[----:B------:R-:W-:-:S03]  /*1c540*/  PRMT R42, RZ, 0x7610, R42 ;  /* 0x00007610ff2a7816 */ /* 0x000fc6000000002a */
[----:B------:R0:W-:Y:S04]  /*1c550*/  STL [R1+0x6d0], R6 ;  /* 0x0006d00601007387 */ /* 0x0001e80000100800 */
[----:B------:R0:W4:Y:S01]  /*1c560*/  @P0 LDG.E.U8 R43, desc[UR22][R6.64] ;  /* 0x00000016062b0981 */ /* 0x000122000c1e1100 */
[----:B--2---:R-:W-:-:S13]  /*1c570*/  ISETP.GE.AND P1, PT, R22, RZ, PT ;  /* 0x000000ff1600720c */ /* 0x004fda0003f26270 */
[----:B------:R-:W-:Y:S01]  /*1c580*/  @!P1 IMAD.MOV R17, RZ, RZ, -R17 ;  /* 0x000000ffff119224 */ /* 0x000fe200078e0a11 */
[----:B------:R-:W-:-:S04]  /*1c590*/  IADD3 R8, P1, PT, R18, R2, RZ ;  /* 0x0000000212087210 */ /* 0x000fc80007f3e0ff */
[----:B------:R-:W-:Y:S01]  /*1c5a0*/  LEA.HI.X.SX32 R22, R18, R0, 0x1, P1 ;  /* 0x0000000012167211 */ /* 0x000fe200008f0eff */
[----:B------:R-:W-:Y:S01]  /*1c5b0*/  STL [R1+0x6e8], R8 ;  /* 0x0006e80801007387 */ /* 0x000fe20000100800 */
[----:B0-----:R-:W-:-:S03]  /*1c5c0*/  @P0 IMAD.MOV.U32 R6, RZ, RZ, R8 ;  /* 0x000000ffff060224 */ /* 0x001fc600078e0008 */
[----:B------:R0:W-:Y:S04]  /*1c5d0*/  STL [R1+0x6cc], R7 ;  /* 0x0006cc0701007387 */ /* 0x0001e80000100800 */
[----:B------:R1:W-:Y:S01]  /*1c5e0*/  STL [R1+0x6e4], R22 ;  /* 0x0006e41601007387 */ /* 0x0003e20000100800 */
[----:B0-----:R-:W-:-:S05]  /*1c5f0*/  @P0 IMAD.MOV.U32 R7, RZ, RZ, R22 ;  /* 0x000000ffff070224 */ /* 0x001fca00078e0016 */
[----:B------:R0:W2:Y:S01]  /*1c600*/  @P0 LDG.E.U8 R42, desc[UR22][R6.64] ;  /* 0x00000016062a0981 */ /* 0x0000a2000c1e1100 */
[----:B---3--:R-:W-:-:S03]  /*1c610*/  ISETP.GE.AND P1, PT, R92, RZ, PT ;  /* 0x000000ff5c00720c */ /* 0x008fc60003f26270 */
[----:B------:R-:W3:Y:S04]  /*1c620*/  LDL R92, [R1+0xa4c] ;  /* 0x000a4c00015c7983 */ /* 0x000ee80000100800 */
[----:B-1----:R-:W2:Y:S04]  /*1c630*/  LDL.LU R22, [R1+0xe10] ;  /* 0x000e100001167983 */ /* 0x002ea80000300800 */
[----:B------:R-:W3:Y:S01]  /*1c640*/  LDL R7, [R1+0xa88] ;  /* 0x000a880001077983 */ /* 0x000ee20000100800 */
[----:B------:R-:W-:Y:S02]  /*1c650*/  ISETP.GT.U32.AND P4, PT, R3, R20, PT ;  /* 0x000000140300720c */ /* 0x000fe40003f84070 */
[----:B------:R-:W-:-:S11]  /*1c660*/  SEL R17, R38, R17, !P6 ;  /* 0x0000001126117207 */ /* 0x000fd60007000000 */
[----:B------:R-:W-:Y:S01]  /*1c670*/  @!P4 IMAD.IADD R20, R20, 0x1, -R3 ;  /* 0x000000011414c824 */ /* 0x000fe200078e0a03 */
[----:B------:R-:W-:-:S04]  /*1c680*/  ISETP.GT.U32.AND P4, PT, R3, R19, PT ;  /* 0x000000130300720c */ /* 0x000fc80003f84070 */
[----:B------:R-:W-:Y:S01]  /*1c690*/  ISETP.GT.U32.AND P2, PT, R3, R20, PT ;  /* 0x000000140300720c */ /* 0x000fe20003f44070 */
[----:B------:R-:W-:Y:S01]  /*1c6a0*/  IMAD R17, R17, UR9, RZ ;  /* 0x0000000911117c24 */ /* 0x000fe2000f8e02ff */
[----:B------:R-:W-:Y:S02]  /*1c6b0*/  ISETP.GT.U32.AND P3, PT, R3, R21, PT ;  /* 0x000000150300720c */ /* 0x000fe40003f64070 */
[----:B------:R-:W-:-:S05]  /*1c6c0*/  PRMT R73, RZ, 0x7610, R73 ;  /* 0x00007610ff497816 */ /* 0x000fca0000000049 */
[--C-:B------:R-:W-:Y:S01]  /*1c6d0*/  @!P4 IMAD.IADD R19, R19, 0x1, -R3.reuse ;  /* 0x000000011313c824 */ /* 0x100fe200078e0a03 */
[----:B------:R1:W4:Y:S03]  /*1c6e0*/  @P0 LDG.E.U8 R73, desc[UR22][R40.64] ;  /* 0x0000001628490981 */ /* 0x000326000c1e1100 */
[----:B------:R-:W-:Y:S01]  /*1c6f0*/  @!P2 IMAD.IADD R20, R20, 0x1, -R3 ;  /* 0x000000011414a824 */ /* 0x000fe200078e0a03 */
[----:B------:R-:W-:Y:S01]  /*1c700*/  IADD3 R8, P2, PT, R17, R2, RZ ;  /* 0x0000000211087210 */ /* 0x000fe20007f5e0ff */
[----:B------:R-:W-:-:S03]  /*1c710*/  @!P1 IMAD.MOV R19, RZ, RZ, -R19 ;  /* 0x000000ffff139224 */ /* 0x000fc600078e0a13 */
[----:B0-----:R-:W-:Y:S01]  /*1c720*/  LEA.HI.X.SX32 R6, R17, R0, 0x1, P2 ;  /* 0x0000000011067211 */ /* 0x001fe200010f0eff */
[----:B------:R-:W-:Y:S01]  /*1c730*/  @!P3 IMAD.IADD R21, R21, 0x1, -R3 ;  /* 0x000000011515b824 */ /* 0x000fe200078e0a03 */
[----:B------:R-:W-:Y:S01]  /*1c740*/  STL [R1+0x6f0], R8 ;  /* 0x0006f00801007387 */ /* 0x000fe20000100800 */
[----:B------:R-:W-:-:S03]  /*1c750*/  SEL R19, R38, R19, !P6 ;  /* 0x0000001326137207 */ /* 0x000fc60007000000 */
[----:B------:R0:W-:Y:S01]  /*1c760*/  STL [R1+0x6ec], R6 ;  /* 0x0006ec0601007387 */ /* 0x0001e20000100800 */
[----:B-1----:R-:W-:Y:S01]  /*1c770*/  PRMT R41, RZ, 0x7610, R41 ;  /* 0x00007610ff297816 */ /* 0x002fe20000000029 */
[----:B------:R-:W-:Y:S01]  /*1c780*/  IMAD R19, R19, UR9, RZ ;  /* 0x0000000913137c24 */ /* 0x000fe2000f8e02ff */
[----:B------:R-:W-:Y:S02]  /*1c790*/  ISETP.GT.U32.AND P1, PT, R3, R21, PT ;  /* 0x000000150300720c */ /* 0x000fe40003f24070 */
[----:B------:R-:W-:-:S11]  /*1c7a0*/  PRMT R40, RZ, 0x7610, R40 ;  /* 0x00007610ff287816 */ /* 0x000fd60000000028 */
[--C-:B------:R-:W-:Y:S01]  /*1c7b0*/  @!P1 IMAD.IADD R21, R21, 0x1, -R3.reuse ;  /* 0x0000000115159824 */ /* 0x100fe200078e0a03 */
[----:B--2---:R-:W-:Y:S02]  /*1c7c0*/  ISETP.GT.U32.AND P2, PT, R3, R22, PT ;  /* 0x000000160300720c */ /* 0x004fe40003f44070 */
[----:B---3--:R-:W-:Y:S01]  /*1c7d0*/  ISETP.GE.AND P3, PT, R7, RZ, PT ;  /* 0x000000ff0700720c */ /* 0x008fe20003f66270 */
[----:B------:R-:W-:Y:S02]  /*1c7e0*/  @P0 IMAD.MOV.U32 R7, RZ, RZ, R6 ;  /* 0x000000ffff070224 */ /* 0x000fe400078e0006 */
[----:B0-----:R-:W-:Y:S02]  /*1c7f0*/  @P0 IMAD.MOV.U32 R6, RZ, RZ, R8 ;  /* 0x000000ffff060224 */ /* 0x001fe400078e0008 */
[----:B------:R-:W2:Y:S04]  /*1c800*/  LDL R8, [R1+0xa80] ;  /* 0x000a800001087983 */ /* 0x000ea80000100800 */
[----:B------:R0:W3:Y:S02]  /*1c810*/  @P0 LDG.E.U8 R41, desc[UR22][R6.64] ;  /* 0x0000001606290981 */ /* 0x0000e4000c1e1100 */
[----:B------:R-:W-:-:S02]  /*1c820*/  @!P2 IMAD.IADD R22, R22, 0x1, -R3 ;  /* 0x000000011616a824 */ /* 0x000fc400078e0a03 */
[----:B------:R-:W-:Y:S01]  /*1c830*/  @!P3 IMAD.MOV R20, RZ, RZ, -R20 ;  /* 0x000000ffff14b224 */ /* 0x000fe200078e0a14 */
[----:B----4-:R-:W-:Y:S02]  /*1c840*/  ISETP.GE.AND P3, PT, R9, RZ, PT ;  /* 0x000000ff0900720c */ /* 0x010fe40003f66270 */
[----:B0-----:R-:W-:-:S04]  /*1c850*/  IADD3 R6, P2, PT, R19, R2, RZ ;  /* 0x0000000213067210 */ /* 0x001fc80007f5e0ff */
[----:B------:R-:W-:Y:S01]  /*1c860*/  LEA.HI.X.SX32 R7, R19, R0, 0x1, P2 ;  /* 0x0000000013077211 */ /* 0x000fe200010f0eff */
[----:B------:R-:W-:Y:S01]  /*1c870*/  STL [R1+0x708], R6 ;  /* 0x0007080601007387 */ /* 0x000fe20000100800 */
[----:B------:R-:W-:Y:S02]  /*1c880*/  SEL R20, R38, R20, !P6 ;  /* 0x0000001426147207 */ /* 0x000fe40007000000 */
[----:B------:R-:W-:Y:S01]  /*1c890*/  ISETP.GE.AND P1, PT, R92, RZ, PT ;  /* 0x000000ff5c00720c */ /* 0x000fe20003f26270 */
[----:B------:R0:W-:Y:S04]  /*1c8a0*/  STL [R1+0x704], R7 ;  /* 0x0007040701007387 */ /* 0x0001e80000100800 */
[----:B------:R-:W4:Y:S01]  /*1c8b0*/  LDL R92, [R1+0xa7c] ;  /* 0x000a7c00015c7983 */ /* 0x000f220000100800 */
[----:B------:R-:W-:-:S02]  /*1c8c0*/  IMAD R20, R20, UR9, RZ ;  /* 0x0000000914147c24 */ /* 0x000fc4000f8e02ff */
[----:B------:R-:W-:Y:S01]  /*1c8d0*/  @!P3 IMAD.MOV R21, RZ, RZ, -R21 ;  /* 0x000000ffff15b224 */ /* 0x000fe200078e0a15 */
[----:B------:R0:W3:Y:S01]  /*1c8e0*/  @P0 LDG.E.U8 R40, desc[UR22][R6.64] ;  /* 0x0000001606280981 */ /* 0x0000e2000c1e1100 */
[----:B------:R-:W-:Y:S01]  /*1c8f0*/  ISETP.GT.U32.AND P4, PT, R3, R23, PT ;  /* 0x000000170300720c */ /* 0x000fe20003f84070 */
[----:B------:R-:W1:Y:S01]  /*1c900*/  LDCU UR9, c[0x0][0x3b0] ;  /* 0x00007600ff0977ac */ /* 0x000e620008000800 */
[----:B------:R-:W-:-:S04]  /*1c910*/  IADD3 R9, P3, PT, R20, R2, RZ ;  /* 0x0000000214097210 */ /* 0x000fc80007f7e0ff */
[----:B0-----:R-:W-:Y:S01]  /*1c920*/  LEA.HI.X.SX32 R7, R20, R0, 0x1, P3 ;  /* 0x0000000014077211 */ /* 0x001fe200018f0eff */
[----:B------:R0:W-:Y:S01]  /*1c930*/  STL [R1+0x710], R9 ;  /* 0x0007100901007387 */ /* 0x0001e20000100800 */
[----:B------:R-:W-:-:S03]  /*1c940*/  @P0 IMAD.MOV.U32 R6, RZ, RZ, R9 ;  /* 0x000000ffff060224 */ /* 0x000fc600078e0009 */
[----:B------:R1:W-:Y:S04]  /*1c950*/  STL [R1+0x70c], R7 ;  /* 0x00070c0701007387 */ /* 0x0003e80000100800 */
[----:B0-----:R-:W3:Y:S01]  /*1c960*/  LDL R9, [R1+0xa78] ;  /* 0x000a780001097983 */ /* 0x001ee20000100800 */
[----:B------:R-:W-:Y:S01]  /*1c970*/  @!P4 IMAD.IADD R23, R23, 0x1, -R3 ;  /* 0x000000011717c824 */ /* 0x000fe200078e0a03 */
[----:B------:R-:W-:-:S04]  /*1c980*/  ISETP.GT.U32.AND P2, PT, R3, R24, PT ;  /* 0x000000180300720c */ /* 0x000fc80003f44070 */
[C---:B------:R-:W-:Y:S02]  /*1c990*/  ISETP.GT.U32.AND P4, PT, R3.reuse, R23, PT ;  /* 0x000000170300720c */ /* 0x040fe40003f84070 */
[----:B------:R-:W-:Y:S02]  /*1c9a0*/  ISETP.GT.U32.AND P3, PT, R3, R25, PT ;  /* 0x000000190300720c */ /* 0x000fe40003f64070 */
[----:B------:R-:W-:-:S05]  /*1c9b0*/  SEL R21, R38, R21, !P6 ;  /* 0x0000001526157207 */ /* 0x000fca0007000000 */
[----:B------:R-:W-:-:S04]  /*1c9c0*/  @!P2 IMAD.IADD R24, R24, 0x1, -R3 ;  /* 0x000000011818a824 */ /* 0x000fc800078e0a03 */
[----:B------:R-:W-:Y:S01]  /*1c9d0*/  @!P4 IMAD.IADD R23, R23, 0x1, -R3 ;  /* 0x000000011717c824 */ /* 0x000fe200078e0a03 */
[----:B------:R-:W-:-:S03]  /*1c9e0*/  ISETP.GT.U32.AND P4, PT, R3, R22, PT ;  /* 0x000000160300720c */ /* 0x000fc60003f84070 */
[----:B------:R-:W-:Y:S01]  /*1c9f0*/  @!P1 IMAD.MOV R23, RZ, RZ, -R23 ;  /* 0x000000ffff179224 */ /* 0x000fe200078e0a17 */
[----:B------:R-:W-:Y:S02]  /*1ca00*/  ISETP.GT.U32.AND P1, PT, R3, R24, PT ;  /* 0x000000180300720c */ /* 0x000fe40003f24070 */
[----:B------:R-:W-:Y:S02]  /*1ca10*/  PRMT R39, RZ, 0x7610, R39 ;  /* 0x00007610ff277816 */ /* 0x000fe40000000027 */
[----:B------:R-:W-:Y:S01]  /*1ca20*/  SEL R23, R38, R23, !P6 ;  /* 0x0000001726177207 */ /* 0x000fe20007000000 */
[----:B------:R-:W-:Y:S01]  /*1ca30*/  IMAD R21, R21, UR4, RZ ;  /* 0x0000000415157c24 */ /* 0x000fe2000f8e02ff */
[----:B------:R-:W-:Y:S01]  /*1ca40*/  PRMT R55, RZ, 0x7610, R55 ;  /* 0x00007610ff377816 */ /* 0x000fe20000000037 */
[--C-:B------:R-:W-:Y:S01]  /*1ca50*/  @!P3 IMAD.IADD R25, R25, 0x1, -R3.reuse ;  /* 0x000000011919b824 */ /* 0x100fe200078e0a03 */
[----:B------:R0:W3:Y:S01]  /*1ca60*/  @P0 LDG.E.U8 R39, desc[UR22][R6.64] ;  /* 0x0000001606270981 */ /* 0x0000e2000c1e1100 */
[----:B------:R-:W-:Y:S01]  /*1ca70*/  @!P4 IMAD.IADD R22, R22, 0x1, -R3 ;  /* 0x000000011616c824 */ /* 0x000fe200078e0a03 */
[----:B------:R-:W-:Y:S01]  /*1ca80*/  PRMT R35, RZ, 0x7610, R35 ;  /* 0x00007610ff237816 */ /* 0x000fe20000000023 */
[----:B------:R-:W-:Y:S01]  /*1ca90*/  IMAD R23, R23, UR5, RZ ;  /* 0x0000000517177c24 */ /* 0x000fe2000f8e02ff */
[----:B------:R1:W3:Y:S01]  /*1caa0*/  @P0 LDG.E.U8 R55, desc[UR22][R36.64] ;  /* 0x0000001624370981 */ /* 0x0002e2000c1e1100 */
[----:B------:R-:W-:Y:S01]  /*1cab0*/  ISETP.GT.U32.AND P3, PT, R3, R25, PT ;  /* 0x000000190300720c */ /* 0x000fe20003f64070 */
[----:B------:R-:W-:Y:S01]  /*1cac0*/  @!P1 IMAD.IADD R24, R24, 0x1, -R3 ;  /* 0x0000000118189824 */ /* 0x000fe200078e0a03 */
[----:B------:R-:W2:Y:S01]  /*1cad0*/  LDCU UR4, c[0x0][0x3b0] ;  /* 0x00007600ff0477ac */ /* 0x000ea20008000800 */
[----:B0-----:R-:W-:Y:S01]  /*1cae0*/  IADD3 R6, P4, PT, R21, R2, RZ ;  /* 0x0000000215067210 */ /* 0x001fe20007f9e0ff */
[----:B------:R-:W0:Y:S01]  /*1caf0*/  LDCU UR5, c[0x0][0x3b0] ;  /* 0x00007600ff0577ac */ /* 0x000e220008000800 */
[----:B-1----:R-:W-:-:S02]  /*1cb00*/  PRMT R37, RZ, 0x7610, R37 ;  /* 0x00007610ff257816 */ /* 0x002fc40000000025 */
[----:B------:R-:W-:Y:S01]  /*1cb10*/  LEA.HI.X.SX32 R7, R21, R0, 0x1, P4 ;  /* 0x0000000015077211 */ /* 0x000fe200020f0eff */
[----:B------:R1:W-:Y:S01]  /*1cb20*/  STL [R1+0x728], R6 ;  /* 0x0007280601007387 */ /* 0x0003e20000100800 */
[----:B------:R-:W-:-:S03]  /*1cb30*/  PRMT R36, RZ, 0x7610, R36 ;  /* 0x00007610ff247816 */ /* 0x000fc60000000024 */
[----:B------:R1:W3:Y:S01]  /*1cb40*/  @P0 LDG.E.U8 R37, desc[UR22][R6.64] ;  /* 0x0000001606250981 */ /* 0x0002e2000c1e1100 */
[----:B------:R-:W-:Y:S01]  /*1cb50*/  @!P3 IMAD.IADD R25, R25, 0x1, -R3 ;  /* 0x000000011919b824 */ /* 0x000fe200078e0a03 */
[----:B--2---:R-:W-:-:S13]  /*1cb60*/  ISETP.GE.AND P2, PT, R8, RZ, PT ;  /* 0x000000ff0800720c */ /* 0x004fda0003f46270 */
[----:B------:R-:W-:Y:S01]  /*1cb70*/  @!P2 IMAD.MOV R22, RZ, RZ, -R22 ;  /* 0x000000ffff16a224 */ /* 0x000fe200078e0a16 */
[----:B------:R-:W-:-:S04]  /*1cb80*/  IADD3 R8, P2, PT, R23, R2, RZ ;  /* 0x0000000217087210 */ /* 0x000fc80007f5e0ff */
[----:B------:R-:W-:Y:S01]  /*1cb90*/  SEL R22, R38, R22, !P6 ;  /* 0x0000001626167207 */ /* 0x000fe20007000000 */
[----:B------:R-:W-:Y:S01]  /*1cba0*/  STL [R1+0x730], R8 ;  /* 0x0007300801007387 */ /* 0x000fe20000100800 */
[----:B-1----:R-:W-:Y:S01]  /*1cbb0*/  @P0 IMAD.MOV.U32 R6, RZ, RZ, R8 ;  /* 0x000000ffff060224 */ /* 0x002fe200078e0008 */
[----:B----4-:R-:W-:Y:S02]  /*1cbc0*/  ISETP.GE.AND P1, PT, R92, RZ, PT ;  /* 0x000000ff5c00720c */ /* 0x010fe40003f26270 */
[----:B------:R-:W-:Y:S01]  /*1cbd0*/  LEA.HI.X.SX32 R92, R23, R0, 0x1, P2 ;  /* 0x00000000175c7211 */ /* 0x000fe200010f0eff */
[----:B------:R1:W-:Y:S01]  /*1cbe0*/  STL [R1+0x724], R7 ;  /* 0x0007240701007387 */ /* 0x0003e20000100800 */
[----:B------:R-:W-:Y:S01]  /*1cbf0*/  IMAD R22, R22, UR6, RZ ;  /* 0x0000000616167c24 */ /* 0x000fe2000f8e02ff */
[----:B------:R-:W-:Y:S01]  /*1cc00*/  PRMT R34, RZ, 0x7610, R34 ;  /* 0x00007610ff227816 */ /* 0x000fe20000000022 */
[----:B------:R-:W2:Y:S01]  /*1cc10*/  LDCU UR6, c[0x0][0x3b0] ;  /* 0x00007600ff0677ac */ /* 0x000ea20008000800 */
[----:B-1----:R-:W-:-:S05]  /*1cc20*/  @P0 IMAD.MOV.U32 R7, RZ, RZ, R92 ;  /* 0x000000ffff070224 */ /* 0x002fca00078e005c */
[----:B------:R1:W4:Y:S04]  /*1cc30*/  @P0 LDG.E.U8 R36, desc[UR22][R6.64] ;  /* 0x0000001606240981 */ /* 0x000328000c1e1100 */
[----:B------:R-:W-:Y:S01]  /*1cc40*/  STL [R1+0x72c], R92 ;  /* 0x00072c5c01007387 */ /* 0x000fe20000100800 */
[C---:B-1----:R-:W-:Y:S02]  /*1cc50*/  IADD3 R6, P3, PT, R22.reuse, R2, RZ ;  /* 0x0000000216067210 */ /* 0x042fe40007f7e0ff */
[----:B---3--:R-:W-:Y:S02]  /*1cc60*/  ISETP.GE.AND P2, PT, R9, RZ, PT ;  /* 0x000000ff0900720c */ /* 0x008fe40003f46270 */
[----:B------:R-:W-:Y:S01]  /*1cc70*/  LEA.HI.X.SX32 R7, R22, R0, 0x1, P3 ;  /* 0x0000000016077211 */ /* 0x000fe200018f0eff */
[----:B------:R-:W3:Y:S04]  /*1cc80*/  LDL R9, [R1+0xa74] ;  /* 0x000a740001097983 */ /* 0x000ee80000100800 */
[----:B------:R-:W-:Y:S04]  /*1cc90*/  STL [R1+0x748], R6 ;  /* 0x0007480601007387 */ /* 0x000fe80000100800 */
[----:B------:R1:W-:Y:S04]  /*1cca0*/  STL [R1+0x744], R7 ;  /* 0x0007440701007387 */ /* 0x0003e80000100800 */
[----:B------:R0:W2:Y:S04]  /*1ccb0*/  @P0 LDG.E.U8 R35, desc[UR22][R6.64] ;  /* 0x0000001606230981 */ /* 0x0000a8000c1e1100 */
[----:B-1----:R-:W2:Y:S01]  /*1ccc0*/  LDL R7, [R1+0xa48] ;  /* 0x000a480001077983 */ /* 0x002ea20000100800 */
[----:B------:R-:W-:Y:S01]  /*1ccd0*/  @!P1 IMAD.MOV R24, RZ, RZ, -R24 ;  /* 0x000000ffff189224 */ /* 0x000fe200078e0a18 */
[----:B------:R-:W-:-:S04]  /*1cce0*/  ISETP.GT.U32.AND P1, PT, R3, R27, PT ;  /* 0x0000001b0300720c */ /* 0x000fc80003f24070 */
[----:B------:R-:W-:Y:S01]  /*1ccf0*/  SEL R24, R38, R24, !P6 ;  /* 0x0000001826187207 */ /* 0x000fe20007000000 */
[----:B------:R-:W-:Y:S01]  /*1cd00*/  @!P2 IMAD.MOV R25, RZ, RZ, -R25 ;  /* 0x000000ffff19a224 */ /* 0x000fe200078e0a19 */
[----:B------:R-:W-:-:S03]  /*1cd10*/  ISETP.GT.U32.AND P3, PT, R3, R28, PT ;  /* 0x0000001c0300720c */ /* 0x000fc60003f64070 */
[----:B------:R-:W-:Y:S01]  /*1cd20*/  IMAD R24, R24, UR9, RZ ;  /* 0x0000000918187c24 */ /* 0x000fe2000f8e02ff */
[----:B------:R-:W-:Y:S01]  /*1cd30*/  SEL R25, R38, R25, !P6 ;  /* 0x0000001926197207 */ /* 0x000fe20007000000 */
[----:B------:R-:W1:Y:S03]  /*1cd40*/  LDCU UR9, c[0x0][0x3b0] ;  /* 0x00007600ff0977ac */ /* 0x000e660008000800 */
[----:B------:R-:W-:Y:S01]  /*1cd50*/  IADD3 R8, P2, PT, R24, R2, RZ ;  /* 0x0000000218087210 */ /* 0x000fe20007f5e0ff */
[----:B------:R-:W-:-:S03]  /*1cd60*/  @!P1 IMAD.IADD R27, R27, 0x1, -R3 ;  /* 0x000000011b1b9824 */ /* 0x000fc600078e0a03 */
[----:B0-----:R-:W-:Y:S01]  /*1cd70*/  LEA.HI.X.SX32 R6, R24, R0, 0x1, P2 ;  /* 0x0000000018067211 */ /* 0x001fe200010f0eff */
[----:B------:R-:W-:Y:S01]  /*1cd80*/  IMAD R25, R25, UR4, RZ ;  /* 0x0000000419197c24 */ /* 0x000fe2000f8e02ff */
[----:B------:R-:W-:Y:S01]  /*1cd90*/  STL [R1+0x750], R8 ;  /* 0x0007500801007387 */ /* 0x000fe20000100800 */
[----:B------:R-:W-:Y:S01]  /*1cda0*/  @!P3 IMAD.IADD R28, R28, 0x1, -R3 ;  /* 0x000000011c1cb824 */ /* 0x000fe200078e0a03 */
[----:B------:R-:W-:Y:S01]  /*1cdb0*/  PRMT R33, RZ, 0x7610, R33 ;  /* 0x00007610ff217816 */ /* 0x000fe20000000021 */
[----:B------:R-:W0:Y:S01]  /*1cdc0*/  LDCU UR4, c[0x0][0x3b0] ;  /* 0x00007600ff0477ac */ /* 0x000e220008000800 */
[----:B------:R0:W-:Y:S01]  /*1cdd0*/  STL [R1+0x74c], R6 ;  /* 0x00074c0601007387 */ /* 0x0001e20000100800 */
[----:B------:R-:W-:Y:S02]  /*1cde0*/  ISETP.GT.U32.AND P4, PT, R3, R26, PT ;  /* 0x0000001a0300720c */ /* 0x000fe40003f84070 */
[----:B--2---:R-:W-:Y:S01]  /*1cdf0*/  ISETP.GE.AND P1, PT, R7, RZ, PT ;  /* 0x000000ff0700720c */ /* 0x004fe20003f26270 */
[----:B------:R-:W-:-:S02]  /*1ce00*/  @P0 IMAD.MOV.U32 R7, RZ, RZ, R6 ;  /* 0x000000ffff070224 */ /* 0x000fc400078e0006 */
[----:B0-----:R-:W-:Y:S01]  /*1ce10*/  @P0 IMAD.MOV.U32 R6, RZ, RZ, R8 ;  /* 0x000000ffff060224 */ /* 0x001fe200078e0008 */
[----:B------:R-:W-:-:S04]  /*1ce20*/  IADD3 R8, P3, PT, R25, R2, RZ ;  /* 0x0000000219087210 */ /* 0x000fc80007f7e0ff */
[----:B------:R0:W2:Y:S04]  /*1ce30*/  @P0 LDG.E.U8 R34, desc[UR22][R6.64] ;  /* 0x0000001606220981 */ /* 0x0000a8000c1e1100 */
[----:B------:R-:W-:Y:S01]  /*1ce40*/  STL [R1+0x768], R8 ;  /* 0x0007680801007387 */ /* 0x000fe20000100800 */
[----:B0-----:R-:W-:-:S05]  /*1ce50*/  LEA.HI.X.SX32 R6, R25, R0, 0x1, P3 ;  /* 0x0000000019067211 */ /* 0x001fca00018f0eff */
[----:B------:R0:W-:Y:S01]  /*1ce60*/  STL [R1+0x764], R6 ;  /* 0x0007640601007387 */ /* 0x0001e20000100800 */
[----:B------:R-:W-:Y:S02]  /*1ce70*/  @P0 IMAD.MOV.U32 R7, RZ, RZ, R6 ;  /* 0x000000ffff070224 */ /* 0x000fe400078e0006 */
[----:B0-----:R-:W-:Y:S02]  /*1ce80*/  @P0 IMAD.MOV.U32 R6, RZ, RZ, R8 ;  /* 0x000000ffff060224 */ /* 0x001fe400078e0008 */
[----:B------:R-:W-:Y:S01]  /*1ce90*/  @!P4 IMAD.IADD R26, R26, 0x1, -R3 ;  /* 0x000000011a1ac824 */ /* 0x000fe200078e0a03 */
[C---:B------:R-:W-:Y:S01]  /*1cea0*/  ISETP.GT.U32.AND P3, PT, R3.reuse, R31, PT ;  /* 0x0000001f0300720c */ /* 0x040fe20003f64070 */
[----:B------:R-:W2:Y:S04]  /*1ceb0*/  LDL R8, [R1+0xa44] ;  /* 0x000a440001087983 */ /* 0x000ea80000100800 */
[----:B------:R0:W2:Y:S04]  /*1cec0*/  @P0 LDG.E.U8 R33, desc[UR22][R6.64] ;  /* 0x0000001606210981 */ /* 0x0000a8000c1e1100 */
[----:B------:R-:W2:Y:S01]  /*1ced0*/  LDL R6, [R1+0xa6c] ;  /* 0x000a6c0001067983 */ /* 0x000ea20000100800 */
[----:B------:R-:W-:-:S13]  /*1cee0*/  ISETP.GT.U32.AND P4, PT, R3, R26, PT ;  /* 0x0000001a0300720c */ /* 0x000fda0003f84070 */
[----:B------:R-:W-:-:S04]  /*1cef0*/  @!P4 IMAD.IADD R26, R26, 0x1, -R3 ;  /* 0x000000011a1ac824 */ /* 0x000fc800078e0a03 */
[----:B------:R-:W-:Y:S01]  /*1cf00*/  @!P1 IMAD.MOV R26, RZ, RZ, -R26 ;  /* 0x000000ffff1a9224 */ /* 0x000fe200078e0a1a */
[----:B------:R-:W-:-:S04]  /*1cf10*/  ISETP.GT.U32.AND P1, PT, R3, R28, PT ;  /* 0x0000001c0300720c */ /* 0x000fc80003f24070 */
[----:B------:R-:W-:-:S05]  /*1cf20*/  SEL R26, R38, R26, !P6 ;  /* 0x0000001a261a7207 */ /* 0x000fca0007000000 */
[----:B------:R-:W-:Y:S01]  /*1cf30*/  IMAD R26, R26, UR5, RZ ;  /* 0x000000051a1a7c24 */ /* 0x000fe2000f8e02ff */
[----:B---3--:R-:W-:Y:S01]  /*1cf40*/  ISETP.GE.AND P4, PT, R9, RZ, PT ;  /* 0x000000ff0900720c */ /* 0x008fe20003f86270 */
[--C-:B------:R-:W-:Y:S01]  /*1cf50*/  @!P3 IMAD.IADD R31, R31, 0x1, -R3.reuse ;  /* 0x000000011f1fb824 */ /* 0x100fe200078e0a03 */
[----:B------:R-:W3:Y:S01]  /*1cf60*/  LDL R9, [R1+0xa64] ;  /* 0x000a640001097983 */ /* 0x000ee20000100800 */
[----:B------:R-:W-:Y:S01]  /*1cf70*/  @!P1 IMAD.IADD R28, R28, 0x1, -R3 ;  /* 0x000000011c1c9824 */ /* 0x000fe200078e0a03 */
[----:B0-----:R-:W-:Y:S01]  /*1cf80*/  IADD3 R7, P1, PT, R26, R2, RZ ;  /* 0x000000021a077210 */ /* 0x001fe20007f3e0ff */
[----:B------:R-:W0:Y:S04]  /*1cf90*/  LDCU UR5, c[0x0][0x3b0] ;  /* 0x00007600ff0577ac */ /* 0x000e280008000800 */
[----:B------:R0:W-:Y:S01]  /*1cfa0*/  STL [R1+0x770], R7 ;  /* 0x0007700701007387 */ /* 0x0001e20000100800 */
[----:B------:R-:W-:-:S02]  /*1cfb0*/  ISETP.GT.U32.AND P2, PT, R3, R27, PT ;  /* 0x0000001b0300720c */ /* 0x000fc40003f44070 */
[----:B--2---:R-:W-:Y:S02]  /*1cfc0*/  ISETP.GE.AND P3, PT, R6, RZ, PT ;  /* 0x000000ff0600720c */ /* 0x004fe40003f66270 */
[----:B------:R-:W-:Y:S02]  /*1cfd0*/  LEA.HI.X.SX32 R6, R26, R0, 0x1, P1 ;  /* 0x000000001a067211 */ /* 0x000fe400008f0eff */
[----:B------:R-:W2:Y:S07]  /*1cfe0*/  LDL R26, [R1+0xa68] ;  /* 0x000a6800011a7983 */ /* 0x000eae0000100800 */
[----:B------:R-:W-:Y:S01]  /*1cff0*/  @!P2 IMAD.IADD R27, R27, 0x1, -R3 ;  /* 0x000000011b1ba824 */ /* 0x000fe200078e0a03 */
[----:B------:R-:W-:-:S03]  /*1d000*/  ISETP.GT.U32.AND P2, PT, R3, R30, PT ;  /* 0x0000001e0300720c */ /* 0x000fc60003f44070 */
[----:B------:R-:W-:Y:S01]  /*1d010*/  @!P4 IMAD.MOV R27, RZ, RZ, -R27 ;  /* 0x000000ffff1bc224 */ /* 0x000fe200078e0a1b */
[----:B------:R-:W-:Y:S02]  /*1d020*/  ISETP.GT.U32.AND P4, PT, R3, R29, PT ;  /* 0x0000001d0300720c */ /* 0x000fe40003f84070 */
[----:B0-----:R-:W-:Y:S01]  /*1d030*/  @P0 LOP3.LUT R7, R7, R6, RZ, 0x3c, !PT ;  /* 0x0000000607070212 */ /* 0x001fe200078e3cff */
[----:B------:R0:W-:Y:S01]  /*1d040*/  STL [R1+0x76c], R6 ;  /* 0x00076c0601007387 */ /* 0x0001e20000100800 */
[----:B------:R-:W-:-:S05]  /*1d050*/  SEL R27, R38, R27, !P6 ;  /* 0x0000001b261b7207 */ /* 0x000fca0007000000 */
[----:B------:R-:W-:Y:S01]  /*1d060*/  @!P2 IMAD.IADD R30, R30, 0x1, -R3 ;  /* 0x000000011e1ea824 */ /* 0x000fe200078e0a03 */
[----:B------:R-:W-:Y:S02]  /*1d070*/  ISETP.GT.U32.AND P2, PT, R3, R31, PT ;  /* 0x0000001f0300720c */ /* 0x000fe40003f44070 */
[----:B0-----:R-:W-:Y:S02]  /*1d080*/  @P0 LOP3.LUT R6, R7, R6, RZ, 0x3c, !PT ;  /* 0x0000000607060212 */ /* 0x001fe400078e3cff */
[----:B------:R-:W-:Y:S02]  /*1d090*/  ISETP.GT.U32.AND P1, PT, R3, R30, PT ;  /* 0x0000001e0300720c */ /* 0x000fe40003f24070 */
[----:B------:R-:W-:Y:S01]  /*1d0a0*/  PRMT R25, RZ, 0x7610, R25 ;  /* 0x00007610ff197816 */ /* 0x000fe20000000019 */
[----:B------:R-:W-:Y:S01]  /*1d0b0*/  IMAD R27, R27, UR4, RZ ;  /* 0x000000041b1b7c24 */ /* 0x000fe2000f8e02ff */
[----:B------:R-:W-:Y:S01]  /*1d0c0*/  @P0 LOP3.LUT R7, R7, R6, RZ, 0x3c, !PT ;  /* 0x0000000607070212 */ /* 0x000fe200078e3cff */
[----:B------:R-:W-:Y:S01]  /*1d0d0*/  @!P4 IMAD.IADD R29, R29, 0x1, -R3 ;  /* 0x000000011d1dc824 */ /* 0x000fe200078e0a03 */
[----:B------:R-:W0:Y:S01]  /*1d0e0*/  LDCU UR4, c[0x0][0x3b0] ;  /* 0x00007600ff0477ac */ /* 0x000e220008000800 */
[----:B------:R-:W-:-:S02]  /*1d0f0*/  @!P3 IMAD.MOV R28, RZ, RZ, -R28 ;  /* 0x000000ffff1cb224 */ /* 0x000fc400078e0a1c */
[----:B------:R1:W4:Y:S01]  /*1d100*/  @P0 LDG.E.U8 R25, desc[UR22][R6.64] ;  /* 0x0000001606190981 */ /* 0x000322000c1e1100 */
[--C-:B------:R-:W-:Y:S01]  /*1d110*/  @!P2 IMAD.IADD R31, R31, 0x1, -R3.reuse ;  /* 0x000000011f1fa824 */ /* 0x100fe200078e0a03 */
[----:B------:R-:W-:Y:S02]  /*1d120*/  ISETP.GT.U32.AND P3, PT, R3, R29, PT ;  /* 0x0000001d0300720c */ /* 0x000fe40003f64070 */
[----:B------:R-:W-:Y:S01]  /*1d130*/  @!P1 IMAD.IADD R30, R30, 0x1, -R3 ;  /* 0x000000011e1e9824 */ /* 0x000fe200078e0a03 */
[----:B------:R-:W-:Y:S02]  /*1d140*/  ISETP.GE.AND P1, PT, R8, RZ, PT ;  /* 0x000000ff0800720c */ /* 0x000fe40003f26270 */
[----:B-1----:R-:W-:-:S04]  /*1d150*/  IADD3 R6, P2, PT, R27, R2, RZ ;  /* 0x000000021b067210 */ /* 0x002fc80007f5e0ff */
[----:B------:R-:W-:Y:S02]  /*1d160*/  LEA.HI.X.SX32 R7, R27, R0, 0x1, P2 ;  /* 0x000000001b077211 */ /* 0x000fe400010f0eff */
[----:B---3--:R-:W-:Y:S02]  /*1d170*/  ISETP.GE.AND P2, PT, R9, RZ, PT ;  /* 0x000000ff0900720c */ /* 0x008fe40003f46270 */
[----:B------:R-:W-:Y:S01]  /*1d180*/  SEL R28, R38, R28, !P6 ;  /* 0x0000001c261c7207 */ /* 0x000fe20007000000 */
[----:B------:R-:W-:-:S04]  /*1d190*/  @!P3 IMAD.IADD R29, R29, 0x1, -R3 ;  /* 0x000000011d1db824 */ /* 0x000fc800078e0a03 */
[----:B------:R-:W-:Y:S02]  /*1d1a0*/  IMAD R28, R28, UR5, RZ ;  /* 0x000000051c1c7c24 */ /* 0x000fe4000f8e02ff */
[----:B------:R-:W-:Y:S01]  /*1d1b0*/  @!P1 IMAD.MOV R30, RZ, RZ, -R30 ;  /* 0x000000ffff1e9224 */ /* 0x000fe200078e0a1e */
[----:B------:R-:W-:Y:S01]  /*1d1c0*/  PRMT R24, RZ, 0x7610, R24 ;  /* 0x00007610ff187816 */ /* 0x000fe20000000018 */
[----:B------:R1:W-:Y:S01]  /*1d1d0*/  STL [R1+0x788], R6 ;  /* 0x0007880601007387 */ /* 0x0003e20000100800 */
[----:B------:R-:W-:Y:S01]  /*1d1e0*/  ISETP.GT.U32.AND P3, PT, R3, R32, PT ;  /* 0x000000200300720c */ /* 0x000fe20003f64070 */
[----:B------:R-:W-:Y:S01]  /*1d1f0*/  @!P2 IMAD.MOV R29, RZ, RZ, -R29 ;  /* 0x000000ffff1da224 */ /* 0x000fe200078e0a1d */
[C---:B------:R-:W-:Y:S01]  /*1d200*/  SEL R30, R38.reuse, R30, !P6 ;  /* 0x0000001e261e7207 */ /* 0x040fe20007000000 */
[----:B------:R3:W-:Y:S01]  /*1d210*/  STL [R1+0x784], R7 ;  /* 0x0007840701007387 */ /* 0x0007e20000100800 */
[----:B------:R-:W-:Y:S01]  /*1d220*/  PRMT R23, RZ, 0x7610, R23 ;  /* 0x00007610ff177816 */ /* 0x000fe20000000017 */
[----:B------:R-:W1:Y:S01]  /*1d230*/  LDCU UR5, c[0x0][0x3b0] ;  /* 0x00007600ff0577ac */ /* 0x000e620008000800 */
[----:B------:R-:W-:Y:S01]  /*1d240*/  SEL R29, R38, R29, !P6 ;  /* 0x0000001d261d7207 */ /* 0x000fe20007000000 */
[----:B------:R1:W4:Y:S01]  /*1d250*/  @P0 LDG.E.U8 R24, desc[UR22][R6.64] ;  /* 0x0000001606180981 */ /* 0x000322000c1e1100 */
[----:B0-----:R-:W-:Y:S01]  /*1d260*/  IMAD R30, R30, UR4, RZ ;  /* 0x000000041e1e7c24 */ /* 0x001fe2000f8e02ff */
[----:B------:R-:W-:Y:S01]  /*1d270*/  PRMT R22, RZ, 0x7610, R22 ;  /* 0x00007610ff167816 */ /* 0x000fe20000000016 */
[----:B------:R-:W0:Y:S01]  /*1d280*/  LDCU UR4, c[0x0][0x3b0] ;  /* 0x00007600ff0477ac */ /* 0x000e220008000800 */
[----:B------:R-:W-:-:S02]  /*1d290*/  IMAD R29, R29, UR9, RZ ;  /* 0x000000091d1d7c24 */ /* 0x000fc4000f8e02ff */
[----:B------:R-:W-:Y:S01]  /*1d2a0*/  @!P3 IMAD.IADD R32, R32, 0x1, -R3 ;  /* 0x000000012020b824 */ /* 0x000fe200078e0a03 */
[----:B--2---:R-:W-:-:S13]  /*1d2b0*/  ISETP.GE.AND P4, PT, R26, RZ, PT ;  /* 0x000000ff1a00720c */ /* 0x004fda0003f86270 */
[----:B------:R-:W-:Y:S01]  /*1d2c0*/  @!P4 IMAD.MOV R31, RZ, RZ, -R31 ;  /* 0x000000ffff1fc224 */ /* 0x000fe200078e0a1f */
[----:B------:R-:W-:-:S04]  /*1d2d0*/  IADD3 R9, P4, PT, R28, R2, RZ ;  /* 0x000000021c097210 */ /* 0x000fc80007f9e0ff */
[----:B------:R-:W-:Y:S02]  /*1d2e0*/  SEL R31, R38, R31, !P6 ;  /* 0x0000001f261f7207 */ /* 0x000fe40007000000 */
[----:B------:R-:W-:-:S03]  /*1d2f0*/  LEA.HI.X.SX32 R26, R28, R0, 0x1, P4 ;  /* 0x000000001c1a7211 */ /* 0x000fc600020f0eff */
[----:B------:R-:W-:Y:S02]  /*1d300*/  IMAD R31, R31, UR6, RZ ;  /* 0x000000061f1f7c24 */ /* 0x000fe4000f8e02ff */
[----:B-1----:R-:W-:Y:S02]  /*1d310*/  @P0 IMAD.MOV.U32 R6, RZ, RZ, R9 ;  /* 0x000000ffff060224 */ /* 0x002fe400078e0009 */
[----:B---3--:R-:W-:Y:S01]  /*1d320*/  @P0 IMAD.MOV.U32 R7, RZ, RZ, R26 ;  /* 0x000000ffff070224 */ /* 0x008fe200078e001a */
[C---:B------:R-:W-:Y:S01]  /*1d330*/  IADD3 R8, P1, PT, R31.reuse, R2, RZ ;  /* 0x000000021f087210 */ /* 0x040fe20007f3e0ff */
[----:B------:R1:W-:Y:S04]  /*1d340*/  STL [R1+0x790], R9 ;  /* 0x0007900901007387 */ /* 0x0003e80000100800 */
[----:B------:R2:W-:Y:S04]  /*1d350*/  STL [R1+0x78c], R26 ;  /* 0x00078c1a01007387 */ /* 0x0005e80000100800 */
[----:B------:R3:W4:Y:S01]  /*1d360*/  @P0 LDG.E.U8 R23, desc[UR22][R6.64] ;  /* 0x0000001606170981 */ /* 0x000722000c1e1100 */
[----:B-1----:R-:W-:-:S03]  /*1d370*/  LEA.HI.X.SX32 R9, R31, R0, 0x1, P1 ;  /* 0x000000001f097211 */ /* 0x002fc600008f0eff */
[----:B------:R1:W-:Y:S01]  /*1d380*/  STL [R1+0x7a8], R8 ;  /* 0x0007a80801007387 */ /* 0x0003e20000100800 */
[CC--:B--2---:R-:W-:Y:S01]  /*1d390*/  IADD3 R26, P2, PT, R30.reuse, R2.reuse, RZ ;  /* 0x000000021e1a7210 */ /* 0x0c4fe20007f5e0ff */
[----:B---3--:R-:W-:Y:S02]  /*1d3a0*/  @P0 IMAD.MOV.U32 R6, RZ, RZ, R8 ;  /* 0x000000ffff060224 */ /* 0x008fe400078e0008 */
[----:B------:R2:W-:Y:S01]  /*1d3b0*/  STL [R1+0x7a4], R9 ;  /* 0x0007a40901007387 */ /* 0x0005e20000100800 */
[C---:B-1----:R-:W-:Y:S01]  /*1d3c0*/  IADD3 R8, P3, PT, R29.reuse, R2, RZ ;  /* 0x000000021d087210 */ /* 0x042fe20007f7e0ff */
[----:B------:R-:W-:Y:S01]  /*1d3d0*/  @P0 IMAD.MOV.U32 R7, RZ, RZ, R9 ;  /* 0x000000ffff070224 */ /* 0x000fe200078e0009 */
[-C--:B------:R-:W-:Y:S01]  /*1d3e0*/  LEA.HI.X.SX32 R27, R30, R0.reuse, 0x1, P2 ;  /* 0x000000001e1b7211 */ /* 0x080fe200010f0eff */
[----:B------:R-:W-:Y:S01]  /*1d3f0*/  STL [R1+0x7b0], R26 ;  /* 0x0007b01a01007387 */ /* 0x000fe20000100800 */
[----:B--2---:R-:W-:-:S03]  /*1d400*/  LEA.HI.X.SX32 R9, R29, R0, 0x1, P3 ;  /* 0x000000001d097211 */ /* 0x004fc600018f0eff */
[----:B------:R-:W-:Y:S01]  /*1d410*/  STL [R1+0x7c8], R8 ;  /* 0x0007c80801007387 */ /* 0x000fe20000100800 */
[----:B------:R-:W-:-:S03]  /*1d420*/  ISETP.GE.AND P2, PT, R4, RZ, PT ;  /* 0x000000ff0400720c */ /* 0x000fc60003f46270 */
[----:B------:R1:W-:Y:S04]  /*1d430*/  STL [R1+0x7ac], R27 ;  /* 0x0007ac1b01007387 */ /* 0x0003e80000100800 */
[----:B------:R2:W-:Y:S04]  /*1d440*/  STL [R1+0x7c4], R9 ;  /* 0x0007c40901007387 */ /* 0x0005e80000100800 */
[----:B------:R-:W3:Y:S01]  /*1d450*/  LDL.LU R4, [R1+0xe0c] ;  /* 0x000e0c0001047983 */ /* 0x000ee20000300800 */
[----:B------:R-:W-:Y:S02]  /*1d460*/  ISETP.GT.U32.AND P1, PT, R3, R32, PT ;  /* 0x000000200300720c */ /* 0x000fe40003f24070 */
[----:B------:R-:W-:Y:S01]  /*1d470*/  PRMT R21, RZ, 0x7610, R21 ;  /* 0x00007610ff157816 */ /* 0x000fe20000000015 */
[----:B------:R0:W4:Y:S01]  /*1d480*/  @P0 LDG.E.U8 R22, desc[UR22][R6.64] ;  /* 0x0000001606160981 */ /* 0x000122000c1e1100 */
[----:B------:R-:W-:Y:S01]  /*1d490*/  PRMT R20, RZ, 0x7610, R20 ;  /* 0x00007610ff147816 */ /* 0x000fe20000000014 */
[----:B0-----:R-:W-:-:S02]  /*1d4a0*/  @P0 IMAD.MOV.U32 R6, RZ, RZ, R26 ;  /* 0x000000ffff060224 */ /* 0x001fc400078e001a */
[----:B------:R-:W-:-:S06]  /*1d4b0*/  @P0 IMAD.MOV.U32 R7, RZ, RZ, R27 ;  /* 0x000000ffff070224 */ /* 0x000fcc00078e001b */
[----:B------:R-:W-:Y:S01]  /*1d4c0*/  @!P1 IMAD.IADD R32, R32, 0x1, -R3 ;  /* 0x0000000120209824 */ /* 0x000fe200078e0a03 */
[----:B------:R0:W4:Y:S01]  /*1d4d0*/  @P0 LDG.E.U8 R21, desc[UR22][R6.64] ;  /* 0x0000001606150981 */ /* 0x000122000c1e1100 */
[----:B-1----:R-:W-:Y:S02]  /*1d4e0*/  LOP3.LUT R27, R82, 0x1cc, RZ, 0xfc, !PT ;  /* 0x000001cc521b7812 */ /* 0x002fe400078efcff */
[----:B------:R-:W-:Y:S02]  /*1d4f0*/  @!P2 IMAD.MOV R32, RZ, RZ, -R32 ;  /* 0x000000ffff20a224 */ /* 0x000fe400078e0a20 */
[----:B0-----:R-:W-:Y:S02]  /*1d500*/  @P0 IMAD.MOV.U32 R6, RZ, RZ, R8 ;  /* 0x000000ffff060224 */ /* 0x001fe400078e0008 */
[----:B------:R-:W-:Y:S01]  /*1d510*/  @P0 IMAD.MOV.U32 R7, RZ, RZ, R9 ;  /* 0x000000ffff070224 */ /* 0x000fe200078e0009 */
[----:B------:R-:W-:-:S04]  /*1d520*/  SEL R32, R38, R32, !P6 ;  /* 0x0000002026207207 */ /* 0x000fc80007000000 */
[----:B------:R0:W4:Y:S01]  /*1d530*/  @P0 LDG.E.U8 R20, desc[UR22][R6.64] ;  /* 0x0000001606140981 */ /* 0x000122000c1e1100 */
[----:B------:R-:W-:Y:S01]  /*1d540*/  IMAD R32, R32, UR4, RZ ;  /* 0x0000000420207c24 */ /* 0x000fe2000f8e02ff */
[----:B------:R-:W-:Y:S01]  /*1d550*/  PRMT R19, RZ, 0x7610, R19 ;  /* 0x00007610ff137816 */ /* 0x000fe20000000013 */
[----:B------:R-:W1:Y:S01]  /*1d560*/  LDCU UR4, c[0x0][0x3b0] ;  /* 0x00007600ff0477ac */ /* 0x000e620008000800 */
[----:B0-----:R-:W-:-:S05]  /*1d570*/  IABS R6, R27 ;  /* 0x0000001b00067213 */ /* 0x001fca0000000000 */
[----:B------:R-:W-:-:S04]  /*1d580*/  IMAD.HI.U32 R7, R5, R6, RZ ;  /* 0x0000000605077227 */ /* 0x000fc800078e00ff */
[----:B------:R-:W-:Y:S01]  /*1d590*/  IMAD.MOV R7, RZ, RZ, -R7 ;  /* 0x000000ffff077224 */ /* 0x000fe200078e0a07 */
[----:B------:R-:W-:-:S03]  /*1d5a0*/  IADD3 R8, P1, PT, R32, R2, RZ ;  /* 0x0000000220087210 */ /* 0x000fc60007f3e0ff */
[----:B------:R-:W-:Y:S01]  /*1d5b0*/  IMAD R6, R3, R7, R6 ;  /* 0x0000000703067224 */ /* 0x000fe200078e0206 */
[----:B--2---:R-:W-:-:S04]  /*1d5c0*/  LEA.HI.X.SX32 R9, R32, R0, 0x1, P1 ;  /* 0x0000000020097211 */ /* 0x004fc800008f0eff */
[----:B------:R-:W-:Y:S01]  /*1d5d0*/  ISETP.GT.U32.AND P1, PT, R3, R6, PT ;  /* 0x000000060300720c */ /* 0x000fe20003f24070 */
[----:B------:R-:W-:Y:S01]  /*1d5e0*/  STL [R1+0xa2c], R27 ;  /* 0x000a2c1b01007387 */ /* 0x000fe20000100800 */
[----:B------:R-:W-:-:S03]  /*1d5f0*/  ISETP.GE.AND P2, PT, R27, RZ, PT ;  /* 0x000000ff1b00720c */ /* 0x000fc60003f46270 */
[----:B------:R-:W-:Y:S04]  /*1d600*/  STL [R1+0x7d0], R8 ;  /* 0x0007d00801007387 */ /* 0x000fe80000100800 */
[----:B------:R0:W2:Y:S04]  /*1d610*/  @P0 LDG.E.U8 R19, desc[UR22][R8.64] ;  /* 0x0000001608130981 */ /* 0x0000a8000c1e1100 */
[----:B------:R-:W-:-:S05]  /*1d620*/  @!P1 IMAD.IADD R6, R6, 0x1, -R3 ;  /* 0x0000000106069824 */ /* 0x000fca00078e0a03 */
[----:B------:R-:W-:-:S13]  /*1d630*/  ISETP.GT.U32.AND P1, PT, R3, R6, PT ;  /* 0x000000060300720c */ /* 0x000fda0003f24070 */
[----:B------:R-:W-:-:S04]  /*1d640*/  @!P1 IMAD.IADD R6, R6, 0x1, -R3 ;  /* 0x0000000106069824 */ /* 0x000fc800078e0a03 */
[----:B------:R-:W-:-:S05]  /*1d650*/  @!P2 IMAD.MOV R6, RZ, RZ, -R6 ;  /* 0x000000ffff06a224 */ /* 0x000fca00078e0a06 */
[----:B------:R-:W-:Y:S01]  /*1d660*/  SEL R6, R38, R6, !P6 ;  /* 0x0000000626067207 */ /* 0x000fe20007000000 */
[----:B------:R0:W-:Y:S04]  /*1d670*/  STL [R1+0x7cc], R9 ;  /* 0x0007cc0901007387 */ /* 0x0001e80000100800 */
[----:B-1----:R-:W-:Y:S01]  /*1d680*/  IMAD R6, R6, UR4, RZ ;  /* 0x0000000406067c24 */ /* 0x002fe2000f8e02ff */
[----:B------:R-:W1:Y:S04]  /*1d690*/  LDCU UR4, c[0x0][0x3b0] ;  /* 0x00007600ff0477ac */ /* 0x000e680008000800 */
[----:B0-----:R-:W-:-:S04]  /*1d6a0*/  IADD3 R9, P2, PT, R6, R2, RZ ;  /* 0x0000000206097210 */ /* 0x001fc80007f5e0ff */
[----:B------:R-:W-:Y:S02]  /*1d6b0*/  LEA.HI.X.SX32 R27, R6, R0, 0x1, P2 ;  /* 0x00000000061b7211 */ /* 0x000fe400010f0eff */
[----:B------:R-:W-:Y:S02]  /*1d6c0*/  PRMT R18, RZ, 0x7610, R18 ;  /* 0x00007610ff127816 */ /* 0x000fe40000000012 */
[----:B------:R-:W-:Y:S02]  /*1d6d0*/  PRMT R17, RZ, 0x7610, R17 ;  /* 0x00007610ff117816 */ /* 0x000fe40000000011 */
[----:B------:R-:W-:Y:S01]  /*1d6e0*/  PRMT R16, RZ, 0x7610, R16 ;  /* 0x00007610ff107816 */ /* 0x000fe20000000010 */
[----:B---3--:R-:W-:-:S05]  /*1d6f0*/  VIADD R26, R4, 0x1ce ;  /* 0x000001ce041a7836 */ /* 0x008fca0000000000 */
[----:B------:R-:W-:-:S05]  /*1d700*/  IABS R7, R26 ;  /* 0x0000001a00077213 */ /* 0x000fca0000000000 */
[----:B------:R-:W-:-:S04]  /*1d710*/  IMAD.HI.U32 R8, R5, R7, RZ ;  /* 0x0000000705087227 */ /* 0x000fc800078e00ff */
[----:B------:R-:W-:-:S04]  /*1d720*/  IMAD.MOV R8, RZ, RZ, -R8 ;  /* 0x000000ffff087224 */ /* 0x000fc800078e0a08 */
[----:B------:R-:W-:-:S05]  /*1d730*/  IMAD R7, R3, R8, R7 ;  /* 0x0000000803077224 */ /* 0x000fca00078e0207 */
[----:B------:R-:W-:Y:S02]  /*1d740*/  ISETP.GT.U32.AND P1, PT, R3, R7, PT ;  /* 0x000000070300720c */ /* 0x000fe40003f24070 */
[----:B------:R-:W-:-:S11]  /*1d750*/  ISETP.GE.AND P2, PT, R26, RZ, PT ;  /* 0x000000ff1a00720c */ /* 0x000fd60003f46270 */
[----:B------:R-:W-:-:S05]  /*1d760*/  @!P1 IMAD.IADD R7, R7, 0x1, -R3 ;  /* 0x0000000107079824 */ /* 0x000fca00078e0a03 */
[----:B------:R-:W-:Y:S01]  /*1d770*/  ISETP.GT.U32.AND P1, PT, R3, R7, PT ;  /* 0x000000070300720c */ /* 0x000fe20003f24070 */
[----:B------:R-:W-:Y:S01]  /*1d780*/  STL [R1+0xa04], R26 ;  /* 0x000a041a01007387 */ /* 0x000fe20000100800 */
[----:B------:R-:W-:-:S03]  /*1d790*/  @P0 IMAD.MOV.U32 R8, RZ, RZ, R9 ;  /* 0x000000ffff080224 */ /* 0x000fc600078e0009 */
[----:B------:R0:W-:Y:S04]  /*1d7a0*/  STL [R1+0x7e8], R9 ;  /* 0x0007e80901007387 */ /* 0x0001e80000100800 */
[----:B------:R3:W-:Y:S04]  /*1d7b0*/  STL [R1+0x7e4], R27 ;  /* 0x0007e41b01007387 */ /* 0x0007e80000100800 */
[----:B------:R-:W-:Y:S02]  /*1d7c0*/  @!P1 IMAD.IADD R7, R7, 0x1, -R3 ;  /* 0x0000000107079824 */ /* 0x000fe400078e0a03 */
[----:B0-----:R-:W-:-:S02]  /*1d7d0*/  @P0 IMAD.MOV.U32 R9, RZ, RZ, R27 ;  /* 0x000000ffff090224 */ /* 0x001fc400078e001b */
[----:B------:R-:W-:Y:S01]  /*1d7e0*/  @!P2 IMAD.MOV R7, RZ, RZ, -R7 ;  /* 0x000000ffff07a224 */ /* 0x000fe200078e0a07 */
[----:B---3--:R-:W-:Y:S02]  /*1d7f0*/  LOP3.LUT R27, R82, 0x1d4, RZ, 0xfc, !PT ;  /* 0x000001d4521b7812 */ /* 0x008fe400078efcff */
[----:B------:R0:W3:Y:S02]  /*1d800*/  @P0 LDG.E.U8 R18, desc[UR22][R8.64] ;  /* 0x0000001608120981 */ /* 0x0000e4000c1e1100 */
[----:B------:R-:W-:Y:S02]  /*1d810*/  IABS R6, R27 ;  /* 0x0000001b00067213 */ /* 0x000fe40000000000 */
[----:B0-----:R-:W-:-:S03]  /*1d820*/  SEL R8, R38, R7, !P6 ;  /* 0x0000000726087207 */ /* 0x001fc60007000000 */
[----:B------:R-:W-:-:S04]  /*1d830*/  IMAD.HI.U32 R7, R5, R6, RZ ;  /* 0x0000000605077227 */ /* 0x000fc800078e00ff */
[----:B-1----:R-:W-:Y:S01]  /*1d840*/  IMAD R8, R8, UR4, RZ ;  /* 0x0000000408087c24 */ /* 0x002fe2000f8e02ff */
[----:B------:R-:W-:Y:S01]  /*1d850*/  STL [R1+0xa28], R27 ;  /* 0x000a281b01007387 */ /* 0x000fe20000100800 */
[----:B------:R-:W-:Y:S01]  /*1d860*/  IMAD.MOV R7, RZ, RZ, -R7 ;  /* 0x000000ffff077224 */ /* 0x000fe200078e0a07 */
[----:B------:R-:W-:Y:S01]  /*1d870*/  ISETP.GE.AND P2, PT, R27, RZ, PT ;  /* 0x000000ff1b00720c */ /* 0x000fe20003f46270 */
[----:B------:R-:W0:Y:S01]  /*1d880*/  LDCU UR4, c[0x0][0x3b0] ;  /* 0x00007600ff0477ac */ /* 0x000e220008000800 */
[----:B------:R-:W-:Y:S01]  /*1d890*/  IADD3 R9, P1, PT, R8, R2, RZ ;  /* 0x0000000208097210 */ /* 0x000fe20007f3e0ff */
[----:B------:R-:W-:-:S03]  /*1d8a0*/  IMAD R6, R3, R7, R6 ;  /* 0x0000000703067224 */ /* 0x000fc600078e0206 */
[----:B------:R-:W-:Y:S02]  /*1d8b0*/  LEA.HI.X.SX32 R26, R8, R0, 0x1, P1 ;  /* 0x00000000081a7211 */ /* 0x000fe400008f0eff */
[----:B------:R-:W-:Y:S01]  /*1d8c0*/  ISETP.GT.U32.AND P1, PT, R3, R6, PT ;  /* 0x000000060300720c */ /* 0x000fe20003f24070 */
[----:B------:R1:W-:Y:S01]  /*1d8d0*/  STL [R1+0x7f0], R9 ;  /* 0x0007f00901007387 */ /* 0x0003e20000100800 */
[----:B------:R-:W-:-:S03]  /*1d8e0*/  @P0 IMAD.MOV.U32 R8, RZ, RZ, R9 ;  /* 0x000000ffff080224 */ /* 0x000fc600078e0009 */
[----:B------:R0:W-:Y:S01]  /*1d8f0*/  STL [R1+0x7ec], R26 ;  /* 0x0007ec1a01007387 */ /* 0x0001e20000100800 */
[----:B-1----:R-:W-:-:S07]  /*1d900*/  @P0 IMAD.MOV.U32 R9, RZ, RZ, R26 ;  /* 0x000000ffff090224 */ /* 0x002fce00078e001a */
[----:B------:R-:W-:Y:S01]  /*1d910*/  @!P1 IMAD.IADD R6, R6, 0x1, -R3 ;  /* 0x0000000106069824 */ /* 0x000fe200078e0a03 */
[----:B0-----:R-:W-:Y:S01]  /*1d920*/  LOP3.LUT R26, R82, 0x1d6, RZ, 0xfc, !PT ;  /* 0x000001d6521a7812 */ /* 0x001fe200078efcff */
[----:B------:R0:W2:Y:S03]  /*1d930*/  @P0 LDG.E.U8 R17, desc[UR22][R8.64] ;  /* 0x0000001608110981 */ /* 0x0000a6000c1e1100 */
[----:B------:R-:W-:Y:S02]  /*1d940*/  IABS R7, R26 ;  /* 0x0000001a00077213 */ /* 0x000fe40000000000 */
[----:B------:R-:W-:-:S03]  /*1d950*/  ISETP.GT.U32.AND P1, PT, R3, R6, PT ;  /* 0x000000060300720c */ /* 0x000fc60003f24070 */
[----:B0-----:R-:W-:-:S04]  /*1d960*/  IMAD.HI.U32 R8, R5, R7, RZ ;  /* 0x0000000705087227 */ /* 0x001fc800078e00ff */
[----:B------:R-:W-:-:S04]  /*1d970*/  IMAD.MOV R8, RZ, RZ, -R8 ;  /* 0x000000ffff087224 */ /* 0x000fc800078e0a08 */
[----:B------:R-:W-:Y:S02]  /*1d980*/  IMAD R7, R3, R8, R7 ;  /* 0x0000000803077224 */ /* 0x000fe400078e0207 */
[----:B------:R-:W-:-:S03]  /*1d990*/  @!P1 IMAD.IADD R6, R6, 0x1, -R3 ;  /* 0x0000000106069824 */ /* 0x000fc600078e0a03 */
[----:B------:R-:W-:Y:S01]  /*1d9a0*/  ISETP.GT.U32.AND P1, PT, R3, R7, PT ;  /* 0x000000070300720c */ /* 0x000fe20003f24070 */
[----:B------:R-:W-:-:S05]  /*1d9b0*/  @!P2 IMAD.MOV R6, RZ, RZ, -R6 ;  /* 0x000000ffff06a224 */ /* 0x000fca00078e0a06 */
[----:B------:R-:W-:-:S05]  /*1d9c0*/  SEL R6, R38, R6, !P6 ;  /* 0x0000000626067207 */ /* 0x000fca0007000000 */
[----:B------:R-:W-:Y:S01]  /*1d9d0*/  IMAD R6, R6, UR4, RZ ;  /* 0x0000000406067c24 */ /* 0x000fe2000f8e02ff */
[----:B------:R-:W0:Y:S01]  /*1d9e0*/  LDCU UR4, c[0x0][0x3b0] ;  /* 0x00007600ff0477ac */ /* 0x000e220008000800 */
[----:B------:R-:W-:-:S03]  /*1d9f0*/  @!P1 IMAD.IADD R7, R7, 0x1, -R3 ;  /* 0x0000000107079824 */ /* 0x000fc600078e0a03 */
[C---:B------:R-:W-:Y:S02]  /*1da00*/  IADD3 R9, P2, PT, R6.reuse, R2, RZ ;  /* 0x0000000206097210 */ /* 0x040fe40007f5e0ff */
[----:B------:R-:W-:Y:S02]  /*1da10*/  ISETP.GT.U32.AND P1, PT, R3, R7, PT ;  /* 0x000000070300720c */ /* 0x000fe40003f24070 */
[----:B------:R-:W-:Y:S02]  /*1da20*/  LEA.HI.X.SX32 R27, R6, R0, 0x1, P2 ;  /* 0x00000000061b7211 */ /* 0x000fe400010f0eff */
[----:B------:R-:W-:Y:S01]  /*1da30*/  ISETP.GE.AND P2, PT, R26, RZ, PT ;  /* 0x000000ff1a00720c */ /* 0x000fe20003f46270 */
[----:B------:R-:W-:Y:S01]  /*1da40*/  STL [R1+0xa24], R26 ;  /* 0x000a241a01007387 */ /* 0x000fe20000100800 */
[----:B------:R-:W-:-:S03]  /*1da50*/  @P0 IMAD.MOV.U32 R8, RZ, RZ, R9 ;  /* 0x000000ffff080224 */ /* 0x000fc600078e0009 */
[----:B------:R1:W-:Y:S04]  /*1da60*/  STL [R1+0x808], R9 ;  /* 0x0008080901007387 */ /* 0x0003e80000100800 */
[----:B------:R-:W-:Y:S01]  /*1da70*/  @!P1 IMAD.IADD R7, R7, 0x1, -R3 ;  /* 0x0000000107079824 */ /* 0x000fe200078e0a03 */
[----:B------:R0:W-:Y:S01]  /*1da80*/  STL [R1+0x804], R27 ;  /* 0x0008041b01007387 */ /* 0x0001e20000100800 */
[----:B-1----:R-:W-:Y:S02]  /*1da90*/  @P0 IMAD.MOV.U32 R9, RZ, RZ, R27 ;  /* 0x000000ffff090224 */ /* 0x002fe400078e001b */
[----:B------:R-:W-:Y:S01]  /*1daa0*/  @!P2 IMAD.MOV R7, RZ, RZ, -R7 ;  /* 0x000000ffff07a224 */ /* 0x000fe200078e0a07 */
[----:B0-----:R-:W-:Y:S02]  /*1dab0*/  LOP3.LUT R27, R82, 0x1dc, RZ, 0xfc, !PT ;  /* 0x000001dc521b7812 */ /* 0x001fe400078efcff */
[----:B------:R0:W2:Y:S02]  /*1dac0*/  @P0 LDG.E.U8 R16, desc[UR22][R8.64] ;  /* 0x0000001608100981 */ /* 0x0000a4000c1e1100 */
[----:B------:R-:W-:-:S02]  /*1dad0*/  IABS R6, R27 ;  /* 0x0000001b00067213 */ /* 0x000fc40000000000 */
[----:B0-----:R-:W-:-:S03]  /*1dae0*/  SEL R8, R38, R7, !P6 ;  /* 0x0000000726087207 */ /* 0x001fc60007000000 */
[----:B------:R-:W-:-:S04]  /*1daf0*/  IMAD.HI.U32 R7, R5, R6, RZ ;  /* 0x0000000605077227 */ /* 0x000fc800078e00ff */
[----:B------:R-:W-:Y:S01]  /*1db00*/  IMAD R8, R8, UR4, RZ ;  /* 0x0000000408087c24 */ /* 0x000fe2000f8e02ff */
[----:B------:R-:W-:Y:S01]  /*1db10*/  STL [R1+0xa20], R27 ;  /* 0x000a201b01007387 */ /* 0x000fe20000100800 */
[----:B------:R-:W-:Y:S01]  /*1db20*/  IMAD.MOV R7, RZ, RZ, -R7 ;  /* 0x000000ffff077224 */ /* 0x000fe200078e0a07 */
[----:B------:R-:W-:Y:S01]  /*1db30*/  PRMT R15, RZ, 0x7610, R15 ;  /* 0x00007610ff0f7816 */ /* 0x000fe2000000000f */
[----:B------:R-:W0:Y:S01]  /*1db40*/  LDCU UR4, c[0x0][0x3b0] ;  /* 0x00007600ff0477ac */ /* 0x000e220008000800 */
[----:B------:R-:W-:Y:S01]  /*1db50*/  IADD3 R9, P1, PT, R8, R2, RZ ;  /* 0x0000000208097210 */ /* 0x000fe20007f3e0ff */
[----:B------:R-:W-:-:S03]  /*1db60*/  IMAD R6, R3, R7, R6 ;  /* 0x0000000703067224 */ /* 0x000fc600078e0206 */
[----:B------:R-:W-:Y:S02]  /*1db70*/  LEA.HI.X.SX32 R26, R8, R0, 0x1, P1 ;  /* 0x00000000081a7211 */ /* 0x000fe400008f0eff */
[----:B------:R-:W-:Y:S01]  /*1db80*/  ISETP.GT.U32.AND P1, PT, R3, R6, PT ;  /* 0x000000060300720c */ /* 0x000fe20003f24070 */
[----:B------:R1:W-:Y:S01]  /*1db90*/  STL [R1+0x810], R9 ;  /* 0x0008100901007387 */ /* 0x0003e20000100800 */
[----:B------:R-:W-:-:S03]  /*1dba0*/  @P0 IMAD.MOV.U32 R8, RZ, RZ, R9 ;  /* 0x000000ffff080224 */ /* 0x000fc600078e0009 */
[----:B------:R1:W-:Y:S02]  /*1dbb0*/  STL [R1+0x80c], R26 ;  /* 0x00080c1a01007387 */ /* 0x0003e40000100800 */
[----:B-1----:R-:W-:Y:S02]  /*1dbc0*/  @P0 IMAD.MOV.U32 R9, RZ, RZ, R26 ;  /* 0x000000ffff090224 */ /* 0x002fe400078e001a */
[----:B------:R-:W-:-:S03]  /*1dbd0*/  VIADD R26, R4, 0x1de ;  /* 0x000001de041a7836 */ /* 0x000fc60000000000 */
[----:B------:R1:W2:Y:S01]  /*1dbe0*/  @P0 LDG.E.U8 R15, desc[UR22][R8.64] ;  /* 0x00000016080f0981 */ /* 0x0002a2000c1e1100 */
[----:B------:R-:W-:Y:S01]  /*1dbf0*/  @!P1 IMAD.IADD R6, R6, 0x1, -R3 ;  /* 0x0000000106069824 */ /* 0x000fe200078e0a03 */
[----:B------:R-:W-:-:S04]  /*1dc00*/  IABS R7, R26 ;  /* 0x0000001a00077213 */ /* 0x000fc80000000000 */
[----:B------:R-:W-:Y:S02]  /*1dc10*/  ISETP.GT.U32.AND P1, PT, R3, R6, PT ;  /* 0x000000060300720c */ /* 0x000fe40003f24070 */
[----:B------:R-:W-:Y:S01]  /*1dc20*/  ISETP.GE.AND P2, PT, R27, RZ, PT ;  /* 0x000000ff1b00720c */ /* 0x000fe20003f46270 */
[----:B-1----:R-:W-:-:S04]  /*1dc30*/  IMAD.HI.U32 R8, R5, R7, RZ ;  /* 0x0000000705087227 */ /* 0x002fc800078e00ff */
[----:B------:R-:W-:-:S04]  /*1dc40*/  IMAD.MOV R8, RZ, RZ, -R8 ;  /* 0x000000ffff087224 */ /* 0x000fc800078e0a08 */
[----:B------:R-:W-:Y:S02]  /*1dc50*/  IMAD R7, R3, R8, R7 ;  /* 0x0000000803077224 */ /* 0x000fe400078e0207 */
[----:B------:R-:W-:-:S03]  /*1dc60*/  @!P1 IMAD.IADD R6, R6, 0x1, -R3 ;  /* 0x0000000106069824 */ /* 0x000fc600078e0a03 */
[----:B------:R-:W-:Y:S01]  /*1dc70*/  ISETP.GT.U32.AND P1, PT, R3, R7, PT ;  /* 0x000000070300720c */ /* 0x000fe20003f24070 */
[----:B------:R-:W-:-:S05]  /*1dc80*/  @!P2 IMAD.MOV R6, RZ, RZ, -R6 ;  /* 0x000000ffff06a224 */ /* 0x000fca00078e0a06 */
[----:B------:R-:W-:-:S05]  /*1dc90*/  SEL R6, R38, R6, !P6 ;  /* 0x0000000626067207 */ /* 0x000fca0007000000 */
[----:B0-----:R-:W-:Y:S01]  /*1dca0*/  IMAD R6, R6, UR4, RZ ;  /* 0x0000000406067c24 */ /* 0x001fe2000f8e02ff */
[----:B------:R-:W0:Y:S01]  /*1dcb0*/  LDCU UR4, c[0x0][0x3b0] ;  /* 0x00007600ff0477ac */ /* 0x000e220008000800 */
[----:B------:R-:W-:-:S03]  /*1dcc0*/  @!P1 IMAD.IADD R7, R7, 0x1, -R3 ;  /* 0x0000000107079824 */ /* 0x000fc600078e0a03 */
[C---:B------:R-:W-:Y:S02]  /*1dcd0*/  IADD3 R9, P2, PT, R6.reuse, R2, RZ ;  /* 0x0000000206097210 */ /* 0x040fe40007f5e0ff */
[----:B------:R-:W-:Y:S02]  /*1dce0*/  ISETP.GT.U32.AND P1, PT, R3, R7, PT ;  /* 0x000000070300720c */ /* 0x000fe40003f24070 */
[----:B------:R-:W-:Y:S02]  /*1dcf0*/  LEA.HI.X.SX32 R27, R6, R0, 0x1, P2 ;  /* 0x00000000061b7211 */ /* 0x000fe400010f0eff */
[----:B------:R-:W-:Y:S01]  /*1dd00*/  ISETP.GE.AND P2, PT, R26, RZ, PT ;  /* 0x000000ff1a00720c */ /* 0x000fe20003f46270 */
[----:B------:R-:W-:Y:S01]  /*1dd10*/  STL [R1+0xa00], R26 ;  /* 0x000a001a01007387 */ /* 0x000fe20000100800 */
[----:B------:R-:W-:Y:S01]  /*1dd20*/  @P0 IMAD.MOV.U32 R8, RZ, RZ, R9 ;  /* 0x000000ffff080224 */ /* 0x000fe200078e0009 */
[----:B------:R-:W-:Y:S02]  /*1dd30*/  PRMT R14, RZ, 0x7610, R14 ;  /* 0x00007610ff0e7816 */ /* 0x000fe4000000000e */
[----:B------:R1:W-:Y:S04]  /*1dd40*/  STL [R1+0x828], R9 ;  /* 0x0008280901007387 */ /* 0x0003e80000100800 */
[----:B------:R-:W-:Y:S01]  /*1dd50*/  @!P1 IMAD.IADD R7, R7, 0x1, -R3 ;  /* 0x0000000107079824 */ /* 0x000fe200078e0a03 */
[----:B------:R0:W-:Y:S01]  /*1dd60*/  STL [R1+0x824], R27 ;  /* 0x0008241b01007387 */ /* 0x0001e20000100800 */
[----:B-1----:R-:W-:-:S02]  /*1dd70*/  @P0 IMAD.MOV.U32 R9, RZ, RZ, R27 ;  /* 0x000000ffff090224 */ /* 0x002fc400078e001b */
[----:B------:R-:W-:Y:S01]  /*1dd80*/  @!P2 IMAD.MOV R7, RZ, RZ, -R7 ;  /* 0x000000ffff07a224 */ /* 0x000fe200078e0a07 */
[----:B0-----:R-:W-:Y:S02]  /*1dd90*/  LOP3.LUT R27, R82, 0x1e4, RZ, 0xfc, !PT ;  /* 0x000001e4521b7812 */ /* 0x001fe400078efcff */
[----:B------:R0:W2:Y:S02]  /*1dda0*/  @P0 LDG.E.U8 R14, desc[UR22][R8.64] ;  /* 0x00000016080e0981 */ /* 0x0000a4000c1e1100 */
[----:B------:R-:W-:Y:S02]  /*1ddb0*/  IABS R6, R27 ;  /* 0x0000001b00067213 */ /* 0x000fe40000000000 */
        /* <DEDUP_REMOVED lines=19> */
[----:B------:R-:W-:Y:S02]  /*1def0*/  ISETP.GT.U32.AND P1, PT, R3, R6, PT ;  /* 0x000000060300720c */ /* 0x000fe40003f24070 */
[----:B------:R-:W-:Y:S01]  /*1df00*/  ISETP.GE.AND P2, PT, R27, RZ, PT ;  /* 0x000000ff1b00720c */ /* 0x000fe20003f46270 */
        /* <DEDUP_REMOVED lines=61> */
[----:B------:R-:W-:Y:S01]  /*1e2e0*/  PRMT R10, RZ, 0x7610, R10 ;  /* 0x00007610ff0a7816 */ /* 0x000fe2000000000a */
[----:B------:R-:W-:Y:S01]  /*1e2f0*/  @P0 IMAD.MOV.U32 R8, RZ, RZ, R9 ;  /* 0x000000ffff080224 */ /* 0x000fe200078e0009 */
[----:B------:R-:W-:Y:S01]  /*1e300*/  LOP3.LUT R31, R82, 0x1e6, RZ, 0xfc, !PT ;  /* 0x000001e6521f7812 */ /* 0x000fe200078efcff */
[----:B------:R1:W-:Y:S04]  /*1e310*/  STL [R1+0x878], R9 ;  /* 0x0008780901007387 */ /* 0x0003e80000100800 */
[----:B------:R-:W-:Y:S01]  /*1e320*/  @!P1 IMAD.IADD R7, R7, 0x1, -R3 ;  /* 0x0000000107079824 */ /* 0x000fe200078e0a03 */
[----:B------:R-:W-:-:S03]  /*1e330*/  IABS R6, R31 ;  /* 0x0000001f00067213 */ /* 0x000fc60000000000 */
[----:B------:R-:W-:Y:S02]  /*1e340*/  @!P2 IMAD.MOV R7, RZ, RZ, -R7 ;  /* 0x000000ffff07a224 */ /* 0x000fe400078e0a07 */
[----:B-1----:R-:W-:-:S05]  /*1e350*/  @P0 IMAD.MOV.U32 R9, RZ, RZ, R27 ;  /* 0x000000ffff090224 */ /* 0x002fca00078e001b */
[----:B------:R1:W2:Y:S02]  /*1e360*/  @P0 LDG.E.U8 R10, desc[UR22][R8.64] ;  /* 0x00000016080a0981 */ /* 0x0002a4000c1e1100 */
[----:B-1----:R-:W-:Y:S01]  /*1e370*/  SEL R8, R38, R7, !P6 ;  /* 0x0000000726087207 */ /* 0x002fe20007000000 */
[----:B------:R-:W-:-:S04]  /*1e380*/  IMAD.HI.U32 R7, R5, R6, RZ ;  /* 0x0000000605077227 */ /* 0x000fc800078e00ff */
[----:B0-----:R-:W-:Y:S01]  /*1e390*/  IMAD R8, R8, UR4, RZ ;  /* 0x0000000408087c24 */ /* 0x001fe2000f8e02ff */
[----:B------:R0:W-:Y:S01]  /*1e3a0*/  STL [R1+0x874], R27 ;  /* 0x0008741b01007387 */ /* 0x0001e20000100800 */
[----:B------:R-:W-:Y:S02]  /*1e3b0*/  IMAD.MOV R7, RZ, RZ, -R7 ;  /* 0x000000ffff077224 */ /* 0x000fe400078e0a07 */
[----:B------:R-:W-:Y:S01]  /*1e3c0*/  VIADD R30, R4, 0x1ee ;  /* 0x000001ee041e7836 */ /* 0x000fe20000000000 */
[----:B------:R-:W-:Y:S01]  /*1e3d0*/  IADD3 R26, P1, PT, R8, R2, RZ ;  /* 0x00000002081a7210 */ /* 0x000fe20007f3e0ff */
[----:B------:R-:W-:Y:S01]  /*1e3e0*/  IMAD R7, R3, R7, R6 ;  /* 0x0000000703077224 */ /* 0x000fe200078e0206 */
[----:B------:R-:W-:Y:S01]  /*1e3f0*/  PRMT R9, RZ, 0x7610, R9 ;  /* 0x00007610ff097816 */ /* 0x000fe20000000009 */
[----:B------:R-:W-:Y:S01]  /*1e400*/  VIADD R29, R4, 0x1fe ;  /* 0x000001fe041d7836 */ /* 0x000fe20000000000 */
[----:B------:R-:W-:Y:S01]  /*1e410*/  LOP3.LUT R28, R82, 0x1f6, RZ, 0xfc, !PT ;  /* 0x000001f6521c7812 */ /* 0x000fe200078efcff */
[----:B------:R-:W1:Y:S01]  /*1e420*/  LDCU UR4, c[0x0][0x3b0] ;  /* 0x00007600ff0477ac */ /* 0x000e620008000800 */
[----:B0-----:R-:W-:-:S02]  /*1e430*/  LEA.HI.X.SX32 R27, R8, R0, 0x1, P1 ;  /* 0x00000000081b7211 */ /* 0x001fc400008f0eff */
[----:B------:R-:W-:Y:S02]  /*1e440*/  ISETP.GT.U32.AND P1, PT, R3, R7, PT ;  /* 0x000000070300720c */ /* 0x000fe40003f24070 */
[----:B------:R-:W-:Y:S01]  /*1e450*/  IABS R6, R30 ;  /* 0x0000001e00067213 */ /* 0x000fe20000000000 */
[----:B------:R-:W-:Y:S01]  /*1e460*/  STL [R1+0xa0c], R31 ;  /* 0x000a0c1f01007387 */ /* 0x000fe20000100800 */
[----:B------:R-:W-:-:S03]  /*1e470*/  IABS R4, R29 ;  /* 0x0000001d00047213 */ /* 0x000fc60000000000 */
[----:B------:R0:W-:Y:S04]  /*1e480*/  STL [R1+0x890], R26 ;  /* 0x0008901a01007387 */ /* 0x0001e80000100800 */
[----:B------:R0:W2:Y:S02]  /*1e490*/  @P0 LDG.E.U8 R9, desc[UR22][R26.64] ;  /* 0x000000161a090981 */ /* 0x0000a4000c1e1100 */
[----:B------:R-:W-:Y:S02]  /*1e4a0*/  @!P1 IMAD.IADD R7, R7, 0x1, -R3 ;  /* 0x0000000107079824 */ /* 0x000fe400078e0a03 */
[----:B------:R1:W-:Y:S03]  /*1e4b0*/  STL [R1+0x88c], R27 ;  /* 0x00088c1b01007387 */ /* 0x0003e60000100800 */
[----:B------:R-:W-:-:S02]  /*1e4c0*/  ISETP.GT.U32.AND P2, PT, R3, R7, PT ;  /* 0x000000070300720c */ /* 0x000fc40003f44070 */
[----:B------:R-:W-:Y:S01]  /*1e4d0*/  ISETP.GE.AND P1, PT, R31, RZ, PT ;  /* 0x000000ff1f00720c */ /* 0x000fe20003f26270 */
[----:B0-----:R-:W-:-:S04]  /*1e4e0*/  IMAD.HI.U32 R26, R5, R4, RZ ;  /* 0x00000004051a7227 */ /* 0x001fc800078e00ff */
[----:B-1----:R-:W-:Y:S01]  /*1e4f0*/  IMAD.HI.U32 R27, R5, R6, RZ ;  /* 0x00000006051b7227 */ /* 0x002fe200078e00ff */
[----:B------:R-:W-:-:S03]  /*1e500*/  IABS R8, R28 ;  /* 0x0000001c00087213 */ /* 0x000fc60000000000 */
[----:B------:R-:W-:Y:S02]  /*1e510*/  IMAD.MOV R27, RZ, RZ, -R27 ;  /* 0x000000ffff1b7224 */ /* 0x000fe400078e0a1b */
[----:B------:R-:W-:Y:S02]  /*1e520*/  IMAD.MOV R26, RZ, RZ, -R26 ;  /* 0x000000ffff1a7224 */ /* 0x000fe400078e0a1a */
[----:B------:R-:W-:Y:S02]  /*1e530*/  IMAD R6, R3, R27, R6 ;  /* 0x0000001b03067224 */ /* 0x000fe400078e0206 */
[----:B------:R-:W-:-:S04]  /*1e540*/  IMAD.HI.U32 R5, R5, R8, RZ ;  /* 0x0000000805057227 */ /* 0x000fc800078e00ff */
[----:B------:R-:W-:Y:S01]  /*1e550*/  @!P2 IMAD.IADD R7, R7, 0x1, -R3 ;  /* 0x000000010707a824 */ /* 0x000fe200078e0a03 */
[C---:B------:R-:W-:Y:S01]  /*1e560*/  ISETP.GT.U32.AND P2, PT, R3.reuse, R6, PT ;  /* 0x000000060300720c */ /* 0x040fe20003f44070 */
[C---:B------:R-:W-:Y:S02]  /*1e570*/  IMAD R4, R3.reuse, R26, R4 ;  /* 0x0000001a03047224 */ /* 0x040fe400078e0204 */
[----:B------:R-:W-:Y:S02]  /*1e580*/  IMAD.MOV R5, RZ, RZ, -R5 ;  /* 0x000000ffff057224 */ /* 0x000fe400078e0a05 */
[----:B------:R-:W-:Y:S01]  /*1e590*/  @!P1 IMAD.MOV R7, RZ, RZ, -R7 ;  /* 0x000000ffff079224 */ /* 0x000fe200078e0a07 */
[C---:B------:R-:W-:Y:S01]  /*1e5a0*/  ISETP.GT.U32.AND P4, PT, R3.reuse, R4, PT ;  /* 0x000000040300720c */ /* 0x040fe20003f84070 */
[----:B------:R-:W-:-:S03]  /*1e5b0*/  IMAD R5, R3, R5, R8 ;  /* 0x0000000503057224 */ /* 0x000fc600078e0208 */
[----:B------:R-:W-:Y:S02]  /*1e5c0*/  SEL R7, R38, R7, !P6 ;  /* 0x0000000726077207 */ /* 0x000fe40007000000 */
[----:B------:R-:W-:Y:S01]  /*1e5d0*/  ISETP.GT.U32.AND P3, PT, R3, R5, PT ;  /* 0x000000050300720c */ /* 0x000fe20003f64070 */
[--C-:B------:R-:W-:Y:S02]  /*1e5e0*/  @!P2 IMAD.IADD R6, R6, 0x1, -R3.reuse ;  /* 0x000000010606a824 */ /* 0x100fe400078e0a03 */
[----:B------:R-:W-:Y:S01]  /*1e5f0*/  IMAD R7, R7, UR4, RZ ;  /* 0x0000000407077c24 */ /* 0x000fe2000f8e02ff */
[----:B------:R-:W0:Y:S03]  /*1e600*/  LDCU UR4, c[0x0][0x3b0] ;  /* 0x00007600ff0477ac */ /* 0x000e260008000800 */
[----:B------:R-:W-:Y:S01]  /*1e610*/  @!P4 IMAD.IADD R4, R4, 0x1, -R3 ;  /* 0x000000010404c824 */ /* 0x000fe200078e0a03 */
[----:B------:R-:W-:-:S02]  /*1e620*/  IADD3 R26, P1, PT, R7, R2, RZ ;  /* 0x00000002071a7210 */ /* 0x000fc40007f3e0ff */
[----:B------:R-:W-:Y:S02]  /*1e630*/  ISETP.GT.U32.AND P4, PT, R3, R6, PT ;  /* 0x000000060300720c */ /* 0x000fe40003f84070 */
[----:B------:R-:W-:Y:S01]  /*1e640*/  LEA.HI.X.SX32 R27, R7, R0, 0x1, P1 ;  /* 0x00000000071b7211 */ /* 0x000fe200008f0eff */
[----:B------:R-:W-:Y:S01]  /*1e650*/  @!P3 IMAD.IADD R5, R5, 0x1, -R3 ;  /* 0x000000010505b824 */ /* 0x000fe200078e0a03 */
[C---:B------:R-:W-:Y:S02]  /*1e660*/  ISETP.GT.U32.AND P2, PT, R3.reuse, R4, PT ;  /* 0x000000040300720c */ /* 0x040fe40003f44070 */
[----:B------:R-:W-:Y:S02]  /*1e670*/  ISETP.GE.AND P1, PT, R30, RZ, PT ;  /* 0x000000ff1e00720c */ /* 0x000fe40003f26270 */
[----:B------:R-:W-:-:S05]  /*1e680*/  ISETP.GT.U32.AND P3, PT, R3, R5, PT ;  /* 0x000000050300720c */ /* 0x000fca0003f64070 */
[----:B------:R-:W-:-:S04]  /*1e690*/  @!P4 IMAD.IADD R6, R6, 0x1, -R3 ;  /* 0x000000010606c824 */ /* 0x000fc800078e0a03 */
[--C-:B------:R-:W-:Y:S01]  /*1e6a0*/  @!P2 IMAD.IADD R4, R4, 0x1, -R3.reuse ;  /* 0x000000010404a824 */ /* 0x100fe200078e0a03 */
[----:B------:R-:W-:Y:S01]  /*1e6b0*/  ISETP.GE.AND P2, PT, R28, RZ, PT ;  /* 0x000000ff1c00720c */ /* 0x000fe20003f46270 */
[----:B------:R-:W-:Y:S02]  /*1e6c0*/  @!P1 IMAD.MOV R6, RZ, RZ, -R6 ;  /* 0x000000ffff069224 */ /* 0x000fe400078e0a06 */
[----:B------:R-:W-:Y:S01]  /*1e6d0*/  @!P3 IMAD.IADD R5, R5, 0x1, -R3 ;  /* 0x000000010505b824 */ /* 0x000fe200078e0a03 */
[----:B------:R-:W-:Y:S02]  /*1e6e0*/  ISETP.GE.AND P3, PT, R29, RZ, PT ;  /* 0x000000ff1d00720c */ /* 0x000fe40003f66270 */
[----:B------:R-:W-:-:S05]  /*1e6f0*/  SEL R6, R38, R6, !P6 ;  /* 0x0000000626067207 */ /* 0x000fca0007000000 */
[----:B0-----:R-:W-:Y:S01]  /*1e700*/  IMAD R6, R6, UR4, RZ ;  /* 0x0000000406067c24 */ /* 0x001fe2000f8e02ff */
[----:B------:R-:W0:Y:S01]  /*1e710*/  LDCU UR4, c[0x0][0x3b0] ;  /* 0x00007600ff0477ac */ /* 0x000e220008000800 */
[----:B------:R-:W-:Y:S01]  /*1e720*/  @!P2 IMAD.MOV R5, RZ, RZ, -R5 ;  /* 0x000000ffff05a224 */ /* 0x000fe200078e0a05 */
[----:B------:R-:W-:-:S03]  /*1e730*/  PRMT R7, RZ, 0x7610, R7 ;  /* 0x00007610ff077816 */ /* 0x000fc60000000007 */
[----:B------:R-:W-:Y:S01]  /*1e740*/  @!P3 IMAD.MOV R4, RZ, RZ, -R4 ;  /* 0x000000ffff04b224 */ /* 0x000fe200078e0a04 */
[----:B------:R-:W-:Y:S01]  /*1e750*/  SEL R5, R38, R5, !P6 ;  /* 0x0000000526057207 */ /* 0x000fe20007000000 */
[----:B------:R-:W-:Y:S01]  /*1e760*/  STL [R1+0x9fc], R29 ;  /* 0x0009fc1d01007387 */ /* 0x000fe20000100800 */
[----:B------:R-:W-:Y:S02]  /*1e770*/  IADD3 R8, P1, PT, R6, R2, RZ ;  /* 0x0000000206087210 */ /* 0x000fe40007f3e0ff */
[----:B------:R-:W-:Y:S01]  /*1e780*/  SEL R38, R38, R4, !P6 ;  /* 0x0000000426267207 */ /* 0x000fe20007000000 */
[----:B------:R-:W-:Y:S01]  /*1e790*/  STL [R1+0x9f8], R30 ;  /* 0x0009f81e01007387 */ /* 0x000fe20000100800 */
[----:B------:R-:W-:-:S03]  /*1e7a0*/  IMAD R5, R5, UR5, RZ ;  /* 0x0000000505057c24 */ /* 0x000fc6000f8e02ff */
[----:B------:R-:W-:Y:S04]  /*1e7b0*/  STL [R1+0xa08], R28 ;  /* 0x000a081c01007387 */ /* 0x000fe80000100800 */
[----:B------:R1:W-:Y:S04]  /*1e7c0*/  STL [R1+0x1dc], R26 ;  /* 0x0001dc1a01007387 */ /* 0x0003e80000100800 */
[----:B------:R1:W2:Y:S01]  /*1e7d0*/  @P0 LDG.E.U8 R7, desc[UR22][R26.64] ;  /* 0x000000161a070981 */ /* 0x0002a2000c1e1100 */
[----:B0-----:R-:W-:Y:S01]  /*1e7e0*/  IMAD R38, R38, UR4, RZ ;  /* 0x0000000426267c24 */ /* 0x001fe2000f8e02ff */
[----:B------:R-:W-:-:S02]  /*1e7f0*/  PRMT R4, RZ, 0x7610, R4 ;  /* 0x00007610ff047816 */ /* 0x000fc40000000004 */
[----:B------:R0:W-:Y:S01]  /*1e800*/  STL [R1+0x1d8], R27 ;  /* 0x0001d81b01007387 */ /* 0x0001e20000100800 */
[----:B-1----:R-:W-:-:S03]  /*1e810*/  LEA.HI.X.SX32 R26, R6, R0, 0x1, P1 ;  /* 0x00000000061a7211 */ /* 0x002fc600008f0eff */
[----:B------:R-:W-:Y:S01]  /*1e820*/  STL [R1+0x1ec], R8 ;  /* 0x0001ec0801007387 */ /* 0x000fe20000100800 */
[----:B------:R-:W-:-:S03]  /*1e830*/  IADD3 R6, P1, PT, R5, R2, RZ ;  /* 0x0000000205067210 */ /* 0x000fc60007f3e0ff */
[----:B------:R1:W-:Y:S01]  /*1e840*/  STL [R1+0x1e0], R26 ;  /* 0x0001e01a01007387 */ /* 0x0003e20000100800 */
[----:B0-----:R-:W-:Y:S01]  /*1e850*/  @P0 IMAD.MOV.U32 R27, RZ, RZ, R26 ;  /* 0x000000ffff1b0224 */ /* 0x001fe200078e001a */
[----:B------:R-:W-:Y:S01]  /*1e860*/  PRMT R3, RZ, 0x7610, R3 ;  /* 0x00007610ff037816 */ /* 0x000fe20000000003 */
[----:B-1----:R-:W-:Y:S01]  /*1e870*/  @P0 IMAD.MOV.U32 R26, RZ, RZ, R8 ;  /* 0x000000ffff1a0224 */ /* 0x002fe200078e0008 */
[----:B------:R-:W-:Y:S02]  /*1e880*/  LEA.HI.X.SX32 R8, R5, R0, 0x1, P1 ;  /* 0x0000000005087211 */ /* 0x000fe400008f0eff */
[C---:B------:R-:W-:Y:S02]  /*1e890*/  IADD3 R2, P1, PT, R38.reuse, R2, RZ ;  /* 0x0000000226027210 */ /* 0x040fe40007f3e0ff */
[----:B------:R0:W2:Y:S02]  /*1e8a0*/  @P0 LDG.E.U8 R4, desc[UR22][R26.64] ;  /* 0x000000161a040981 */ /* 0x0000a4000c1e1100 */
[----:B------:R-:W-:-:S02]  /*1e8b0*/  LEA.HI.X.SX32 R5, R38, R0, 0x1, P1 ;  /* 0x0000000026057211 */ /* 0x000fc400008f0eff */
[----:B------:R-:W-:Y:S01]  /*1e8c0*/  STL [R1+0x1f4], R6 ;  /* 0x0001f40601007387 */ /* 0x000fe20000100800 */
[----:B0-----:R-:W-:Y:S02]  /*1e8d0*/  @P0 IMAD.MOV.U32 R26, RZ, RZ, R6 ;  /* 0x000000ffff1a0224 */ /* 0x001fe400078e0006 */
[----:B------:R-:W-:Y:S01]  /*1e8e0*/  @P0 IMAD.MOV.U32 R27, RZ, RZ, R8 ;  /* 0x000000ffff1b0224 */ /* 0x000fe200078e0008 */
[----:B------:R-:W-:Y:S04]  /*1e8f0*/  STL [R1+0x1f0], R8 ;  /* 0x0001f00801007387 */ /* 0x000fe80000100800 */
[----:B------:R0:W-:Y:S04]  /*1e900*/  STL [R1+0x1e8], R2 ;  /* 0x0001e80201007387 */ /* 0x0001e80000100800 */
[----:B------:R1:W2:Y:S04]  /*1e910*/  @P0 LDG.E.U8 R3, desc[UR22][R26.64] ;  /* 0x000000161a030981 */ /* 0x0002a8000c1e1100 */
[----:B------:R3:W-:Y:S01]  /*1e920*/  STL [R1+0x1e4], R5 ;  /* 0x0001e40501007387 */ /* 0x0007e20000100800 */
[----:B------:R-:W-:-:S03]  /*1e930*/  PRMT R0, RZ, 0x7610, R0 ;  /* 0x00007610ff007816 */ /* 0x000fc60000000000 */
[----:B------:R-:W2:Y:S01]  /*1e940*/  LDL.LU R38, [R1+0x2c] ;  /* 0x00002c0001267983 */ /* 0x000ea20000300800 */
[----:B-1----:R-:W-:Y:S02]  /*1e950*/  @P0 IMAD.MOV.U32 R26, RZ, RZ, R2 ;  /* 0x000000ffff1a0224 */ /* 0x002fe400078e0002 */
[----:B------:R-:W-:Y:S01]  /*1e960*/  @P0 IMAD.MOV.U32 R27, RZ, RZ, R5 ;  /* 0x000000ffff1b0224 */ /* 0x000fe200078e0005 */
[----:B0-----:R-:W2:Y:S04]  /*1e970*/  LDL.LU R2, [R1+0x28] ;  /* 0x0000280001027983 */ /* 0x001ea80000300800 */
[----:B---3--:R-:W3:Y:S04]  /*1e980*/  LDL.LU R5, [R1+0x24] ;  /* 0x0000240001057983 */ /* 0x008ee80000300800 */
[----:B------:R-:W3:Y:S04]  /*1e990*/  LDL.LU R6, [R1+0x20] ;  /* 0x0000200001067983 */ /* 0x000ee80000300800 */
[----:B------:R-:W3:Y:S04]  /*1e9a0*/  LDL.LU R8, [R1+0x1c] ;  /* 0x00001c0001087983 */ /* 0x000ee80000300800 */
[----:B------:R-:W3:Y:S04]  /*1e9b0*/  LDL.LU R32, [R1+0x18] ;  /* 0x0000180001207983 */ /* 0x000ee80000300800 */
[----:B------:R-:W3:Y:S04]  /*1e9c0*/  LDL.LU R29, [R1+0x14] ;  /* 0x00001400011d7983 */ /* 0x000ee80000300800 */
[----:B------:R-:W3:Y:S04]  /*1e9d0*/  LDL.LU R30, [R1+0x10] ;  /* 0x00001000011e7983 */ /* 0x000ee80000300800 */
[----:B------:R-:W3:Y:S04]  /*1e9e0*/  LDL.LU R31, [R1+0xc] ;  /* 0x00000c00011f7983 */ /* 0x000ee80000300800 */
[----:B------:R-:W3:Y:S04]  /*1e9f0*/  LDL.LU R28, [R1+0x8] ;  /* 0x00000800011c7983 */ /* 0x000ee80000300800 */
[----:B------:R0:W3:Y:S02]  /*1ea00*/  @P0 LDG.E.U8 R0, desc[UR22][R26.64] ;  /* 0x000000161a000981 */ /* 0x0000e4000c1e1100 */
[----:B0-----:R-:W0:Y:S01]  /*1ea10*/  S2R R27, SR_TID.X ;  /* 0x00000000001b7919 */ /* 0x001e220000002100 */
[----:B------:R-:W1:Y:S01]  /*1ea20*/  S2R R92, SR_TID.X ;  /* 0x00000000005c7919 */ /* 0x000e620000002100 */
[----:B0-----:R-:W-:-:S04]  /*1ea30*/  LOP3.LUT R27, R27, 0x7f, RZ, 0xc0, !PT ;  /* 0x0000007f1b1b7812 */ /* 0x001fc800078ec0ff */
[----:B------:R-:W-:-:S05]  /*1ea40*/  LOP3.LUT R27, R27, 0x20, RZ, 0x3c, !PT ;  /* 0x000000201b1b7812 */ /* 0x000fca00078e3cff */
[----:B------:R0:W-:Y:S04]  /*1ea50*/  STS.U8 [R27+UR11+0x4f00], R62 ;  /* 0x004f003e1b007988 */ /* 0x0001e8000800000b */
        /* <DEDUP_REMOVED lines=11> */
[----:B------:R0:W-:Y:S01]  /*1eb10*/  STS.U8 [R27+UR11+0x6700], R37 ;  /* 0x006700251b007988 */ /* 0x0001e2000800000b */
[----:B-1----:R-:W-:-:S03]  /*1eb20*/  LOP3.LUT R92, R92, 0x7f, RZ, 0xc0, !PT ;  /* 0x0000007f5c5c7812 */ /* 0x002fc600078ec0ff */
[----:B------:R0:W-:Y:S04]  /*1eb30*/  STS.U8 [R27+UR11+0x6900], R35 ;  /* 0x006900231b007988 */ /* 0x0001e8000800000b */
[----:B------:R0:W-:Y:S04]  /*1eb40*/  STS.U8 [R27+UR11+0x6b00], R33 ;  /* 0x006b00211b007988 */ /* 0x0001e8000800000b */
[----:B----4-:R0:W-:Y:S04]  /*1eb50*/  STS.U8 [R27+UR11+0x6d00], R24 ;  /* 0x006d00181b007988 */ /* 0x0101e8000800000b */
[----:B------:R0:W-:Y:S01]  /*1eb60*/  STS.U8 [R27+UR11+0x6f00], R22 ;  /* 0x006f00161b007988 */ /* 0x0001e2000800000b */
[----:B------:R-:W-:-:S03]  /*1eb70*/  LOP3.LUT R92, R92, 0x30, RZ, 0x3c, !PT ;  /* 0x000000305c5c7812 */ /* 0x000fc600078e3cff */
[----:B------:R0:W-:Y:S04]  /*1eb80*/  STS.U8 [R27+UR11+0x7100], R20 ;  /* 0x007100141b007988 */ /* 0x0001e8000800000b */
[----:B------:R0:W-:Y:S04]  /*1eb90*/  STS.U8 [R27+UR11+0x7300], R18 ;  /* 0x007300121b007988 */ /* 0x0001e8000800000b */
[----:B--2---:R0:W-:Y:S04]  /*1eba0*/  STS.U8 [R27+UR11+0x7500], R16 ;  /* 0x007500101b007988 */ /* 0x0041e8000800000b */
        /* <DEDUP_REMOVED lines=35> */
[----:B---3--:R0:W-:Y:S04]  /*1ede0*/  STS.U8 [R92+UR11+0x580], R5 ;  /* 0x000580055c007988 */ /* 0x0081e8000800000b */
        /* <DEDUP_REMOVED lines=33> */
[----:B------:R1:W-:Y:S06]  /*1f000*/  MEMBAR.ALL.CTA ;  /* 0x0000000000007992 */ /* 0x0003ec0000008000 */
[----:B-1----:R-:W1:Y:S01]  /*1f010*/  FENCE.VIEW.ASYNC.S ;  /* 0x00000000000073c6 */ /* 0x002e620000000000 */
[----:B------:R-:W-:-:S04]  /*1f020*/  UISETP.NE.U32.AND UP1, UPT, UR7, URZ, UPT ;  /* 0x000000ff0700728c */ /* 0x000fc8000bf25070 */
[----:B------:R-:W-:Y:S02]  /*1f030*/  UISETP.LT.OR UP3, UPT, UR27, 0x40, UP1 ;  /* 0x000000401b00788c */ /* 0x000fe40008f61670 */
[----:B------:R-:W-:Y:S01]  /*1f040*/  UISETP.GE.AND UP2, UPT, UR27, 0x80, UPT ;  /* 0x000000801b00788c */ /* 0x000fe2000bf46270 */
[----:B-1----:R-:W-:Y:S06]  /*1f050*/  BAR.SYNC.DEFER_BLOCKING 0x0 ;  /* 0x0000000000007b1d */ /* 0x002fec0000010000 */
[----:B0-----:R-:W-:Y:S05]  /*1f060*/  BRA.U UP3, `(.L_x_6) ;  /* 0x00000001038c7547 */ /* 0x001fea000b800000 */
[----:B------:R-:W-:Y:S02]  /*1f070*/  USHF.R.U32.HI UR18, URZ, 0x4, UR11 ;  /* 0x00000004ff127899 */ /* 0x000fe4000801160b */
[----:B------:R-:W-:Y:S02]  /*1f080*/  UIADD3 UR5, UPT, UPT, UR11, 0x10000, URZ ;  /* 0x000100000b057890 */ /* 0x000fe4000fffe0ff */
[----:B------:R-:W-:Y:S02]  /*1f090*/  USGXT.U32 UR18, UR18, 0xe ;  /* 0x0000000e1212789a */ /* 0x000fe40008000000 */
[----:B------:R-:W-:Y:S02]  /*1f0a0*/  USHF.R.U32.HI UR5, URZ, 0x4, UR5 ;  /* 0x00000004ff057899 */ /* 0x000fe40008011605 */
[----:B------:R-:W-:Y:S01]  /*1f0b0*/  UIADD3 UR28, UP3, UPT, UR18, 0x2, URZ ;  /* 0x00000002121c7890 */ /* 0x000fe2000ff7e0ff */
[----:B------:R-:W-:Y:S01]  /*1f0c0*/  UMOV UR4, URZ ;  /* 0x000000ff00047c82 */ /* 0x000fe20008000000 */
[----:B------:R-:W-:-:S02]  /*1f0d0*/  USGXT.U32 UR6, UR5, 0xe ;  /* 0x0000000e0506789a */ /* 0x000fc40008000000 */
[----:B------:R-:W-:Y:S01]  /*1f0e0*/  UIADD3.X UR29, UPT, UPT, UR4, -0x7fffbfe0, URZ, UP3, !UPT ;  /* 0x80004020041d7890 */ /* 0x000fe20009ffe4ff */
[----:B------:R-:W-:Y:S01]  /*1f0f0*/  UMOV UR16, 0xffffff80 ;  /* 0xffffff8000107882 */ /* 0x000fe20000000000 */
[----:B------:R-:W-:Y:S01]  /*1f100*/  UMOV UR17, 0x7fffbfdf ;  /* 0x7fffbfdf00117882 */ /* 0x000fe20000000000 */
[----:B------:R-:W-:Y:S01]  /*1f110*/  UMOV UR7, URZ ;  /* 0x000000ff00077c82 */ /* 0x000fe20008000000 */
[----:B------:R-:W-:Y:S02]  /*1f120*/  UIADD3 UR9, UPT, UPT, UR10, 0x100000, URZ ;  /* 0x001000000a097890 */ /* 0x000fe4000fffe0ff */
[----:B------:R-:W-:Y:S02]  /*1f130*/  UIADD3.64 UR16, UPT, UPT, UR6, -UR16, URZ ;  /* 0x8000001006107297 */ /* 0x000fe4000fffe0ff */
[----:B------:R-:W-:Y:S02]  /*1f140*/  UIADD3.64 UR20, UPT, UPT, UR28, 0x3fe, URZ ;  /* 0x000003fe1c147897 */ /* 0x000fe4000fffe0ff */
[----:B------:R-:W-:-:S02]  /*1f150*/  UIADD3 UR13, UPT, UPT, UR10, 0x100000, URZ ;  /* 0x001000000a0d7890 */ /* 0x000fc4000fffe0ff */
[----:B------:R-:W-:Y:S01]  /*1f160*/  UIADD3.64 UR24, UPT, UPT, UR28, 0x400, URZ ;  /* 0x000004001c187897 */ /* 0x000fe2000fffe0ff */
[----:B------:R-:W-:Y:S01]  /*1f170*/  UMOV UR30, 0x0 ;  /* 0x00000000001e7882 */ /* 0x000fe20000000000 */
[----:B------:R-:W-:Y:S01]  /*1f180*/  UMOV UR31, 0x4408010 ;  /* 0x04408010001f7882 */ /* 0x000fe20000000000 */
[----:B------:R-:W-:Y:S01]  /*1f190*/  UMOV UR19, 0x80004020 ;  /* 0x8000402000137882 */ /* 0x000fe20000000000 */
[----:B------:R-:W-:Y:S01]  /*1f1a0*/  UMOV UR7, 0x80004020 ;  /* 0x8000402000077882 */ /* 0x000fe20000000000 */
[----:B------:R-:W-:Y:S01]  /*1f1b0*/  UMOV UR32, 0x0 ;  /* 0x0000000000207882 */ /* 0x000fe20000000000 */
[----:B------:R-:W-:Y:S01]  /*1f1c0*/  UMOV UR33, 0x4408010 ;  /* 0x0440801000217882 */ /* 0x000fe20000000000 */
[----:B------:R-:W-:Y:S01]  /*1f1d0*/  UMOV UR34, 0x0 ;  /* 0x0000000000227882 */ /* 0x000fe20000000000 */
[----:B------:R-:W-:Y:S01]  /*1f1e0*/  UMOV UR35, 0x4408010 ;  /* 0x0440801000237882 */ /* 0x000fe20000000000 */
[----:B------:R-:W-:Y:S01]  /*1f1f0*/  UMOV UR4, UR8 ;  /* 0x0000000800047c82 */ /* 0x000fe20008000000 */
[----:B------:R-:W-:Y:S01]  /*1f200*/  UMOV UR5, URZ ;  /* 0x000000ff00057c82 */ /* 0x000fe20008000000 */
[----:B------:R0:W-:Y:S01]  /*1f210*/  UTCQMMA gdesc[UR6], gdesc[UR18], tmem[UR10], tmem[UR30], idesc[UR31], !UPT ;  /* 0x00ff1e12060075ea */ /* 0x0001e2000f80030a */
[----:B------:R-:W-:Y:S01]  /*1f220*/  UMOV UR36, 0x0 ;  /* 0x0000000000247882 */ /* 0x000fe20000000000 */
[----:B------:R-:W-:Y:S01]  /*1f230*/  UMOV UR37, 0x4408010 ;  /* 0x0440801000257882 */ /* 0x000fe20000000000 */
[----:B------:R0:W-:Y:S01]  /*1f240*/  UTCQMMA gdesc[UR16], gdesc[UR28], tmem[UR10], tmem[UR32], idesc[UR33], UPT ;  /* 0x00ff201c100075ea */ /* 0x0001e2000b80030a */
[----:B------:R-:W-:Y:S01]  /*1f250*/  UMOV UR4, UR4 ;  /* 0x0000000400047c82 */ /* 0x000fe20008000000 */
[----:B------:R0:W-:Y:S01]  /*1f260*/  UTCQMMA gdesc[UR6], gdesc[UR20], tmem[UR9], tmem[UR34], idesc[UR35], !UPT ;  /* 0x00ff2214060075ea */ /* 0x0001e2000f800309 */
[----:B------:R0:W-:Y:S01]  /*1f270*/  UTCQMMA gdesc[UR16], gdesc[UR24], tmem[UR13], tmem[UR36], idesc[UR37], UPT ;  /* 0x00ff2418100075ea */ /* 0x0001e2000b80030d */
[----:B------:R0:W-:Y:S01]  /*1f280*/  UTCBAR [UR4], URZ ;  /* 0x000000ff040073e9 */ /* 0x0001e200080000ff */
[----:B------:R-:W-:Y:S01]  /*1f290*/  NOP ;  /* 0x0000000000007918 */ /* 0x000fe20000000000 */
.L_x_6:
[----:B0-----:R-:W-:Y:S01]  /*1f2a0*/  UMOV UR4, URZ ;  /* 0x000000ff00047c82 */ /* 0x001fe20008000000 */
[----:B------:R-:W-:Y:S05]  /*1f2b0*/  BRA.U !UP2, `(.L_x_7) ;  /* 0x000001050a5c7547 */ /* 0x000fea000b800000 */
[----:B------:R-:W-:Y:S01]  /*1f2c0*/  USHF.R.S32.HI UR4, URZ, 0x1f, UR27 ;  /* 0x0000001fff047899 */ /* 0x000fe2000801141b */
[----:B------:R-:W-:Y:S01]  /*1f2d0*/  IMAD.MOV.U32 R0, RZ, RZ, RZ ;  /* 0x000000ffff007224 */ /* 0x000fe200078e00ff */
[----:B------:R-:W-:Y:S02]  /*1f2e0*/  UIADD3 UR9, UPT, UPT, UR11, 0x8000, URZ ;  /* 0x000080000b097890 */ /* 0x000fe4000fffe0ff */
[----:B------:R-:W-:Y:S02]  /*1f2f0*/  UIADD3 UR6, UPT, UPT, UR11, 0x11000, URZ ;  /* 0x000110000b067890 */ /* 0x000fe4000fffe0ff */
[----:B------:R-:W-:Y:S02]  /*1f300*/  ULEA.HI UR4, UR4, UR27, URZ, 0x6 ;  /* 0x0000001b04047291 */ /* 0x000fe4000f8f30ff */
[----:B------:R-:W-:Y:S02]  /*1f310*/  USHF.R.U32.HI UR18, URZ, 0x4, UR9 ;  /* 0x00000004ff127899 */ /* 0x000fe40008011609 */
[----:B------:R-:W-:-:S02]  /*1f320*/  USHF.R.U32.HI UR9, URZ, 0x4, UR6 ;  /* 0x00000004ff097899 */ /* 0x000fc40008011606 */
[----:B------:R-:W-:Y:S02]  /*1f330*/  USHF.R.S32.HI UR6, URZ, 0x6, UR4 ;  /* 0x00000006ff067899 */ /* 0x000fe40008011404 */
[----:B------:R-:W-:Y:S02]  /*1f340*/  USGXT.U32 UR18, UR18, 0xe ;  /* 0x0000000e1212789a */ /* 0x000fe40008000000 */
[----:B------:R-:W-:Y:S02]  /*1f350*/  UISETP.LT.AND UP3, UPT, UR6, 0x2, UPT ;  /* 0x000000020600788c */ /* 0x000fe4000bf61270 */
[----:B------:R-:W-:Y:S02]  /*1f360*/  UIADD3 UR28, UP2, UPT, UR18, 0x2, URZ ;  /* 0x00000002121c7890 */ /* 0x000fe4000ff5e0ff */
[----:B------:R-:W-:Y:S02]  /*1f370*/  USGXT.U32 UR4, UR9, 0xe ;  /* 0x0000000e0904789a */ /* 0x000fe40008000000 */
[----:B------:R-:W-:Y:S01]  /*1f380*/  USEL UR6, UR6, 0x2, !UP3 ;  /* 0x0000000206067887 */ /* 0x000fe2000d800000 */
[----:B------:R-:W-:Y:S01]  /*1f390*/  UMOV UR5, URZ ;  /* 0x000000ff00057c82 */ /* 0x000fe20008000000 */
[----:B------:R-:W-:-:S02]  /*1f3a0*/  USHF.L.U32 UR7, UR14, 0x6, URZ ;  /* 0x000000060e077899 */ /* 0x000fc400080006ff */
[----:B------:R-:W-:Y:S02]  /*1f3b0*/  USHF.L.U32 UR13, UR15, 0x6, URZ ;  /* 0x000000060f0d7899 */ /* 0x000fe400080006ff */
[----:B------:R-:W-:Y:S01]  /*1f3c0*/  UIADD3.X UR29, UPT, UPT, UR5, -0x7fffbfe0, URZ, UP2, !UPT ;  /* 0x80004020051d7890 */ /* 0x000fe200097fe4ff */
[----:B------:R-:W-:Y:S01]  /*1f3d0*/  UMOV UR14, 0xffffff80 ;  /* 0xffffff80000e7882 */ /* 0x000fe20000000000 */
[----:B------:R-:W-:Y:S01]  /*1f3e0*/  UMOV UR15, 0x7fffbfdf ;  /* 0x7fffbfdf000f7882 */ /* 0x000fe20000000000 */
[----:B------:R-:W-:Y:S01]  /*1f3f0*/  UIADD3 UR24, UPT, UPT, UR6, -0x2, URZ ;  /* 0xfffffffe06187890 */ /* 0x000fe2000fffe0ff */
[----:B------:R-:W0:Y:S01]  /*1f400*/  LDCU UR36, c[0x0][0x3a0] ;  /* 0x00007400ff2477ac */ /* 0x000e220008000800 */
[----:B------:R-:W-:Y:S02]  /*1f410*/  USHF.R.S32.HI UR34, URZ, 0x1f, UR7 ;  /* 0x0000001fff227899 */ /* 0x000fe40008011407 */
[----:B------:R-:W-:Y:S02]  /*1f420*/  USHF.R.S32.HI UR35, URZ, 0x1f, UR13 ;  /* 0x0000001fff237899 */ /* 0x000fe4000801140d */
[----:B------:R-:W-:-:S02]  /*1f430*/  UIADD3.64 UR14, UPT, UPT, UR4, -UR14, URZ ;  /* 0x8000000e040e7297 */ /* 0x000fc4000fffe0ff */
[----:B------:R-:W-:Y:S02]  /*1f440*/  UIADD3.64 UR30, UPT, UPT, UR28, 0x3fe, URZ ;  /* 0x000003fe1c1e7897 */ /* 0x000fe4000fffe0ff */
[----:B------:R-:W-:Y:S01]  /*1f450*/  UIADD3.64 UR32, UPT, UPT, UR28, 0x400, URZ ;  /* 0x000004001c207897 */ /* 0x000fe2000fffe0ff */
[----:B------:R-:W-:Y:S01]  /*1f460*/  UMOV UR25, 0x1 ;  /* 0x0000000100197882 */ /* 0x000fe20000000000 */
[----:B------:R-:W-:Y:S01]  /*1f470*/  UMOV UR6, URZ ;  /* 0x000000ff00067c82 */ /* 0x000fe20008000000 */
[----:B------:R-:W-:Y:S01]  /*1f480*/  UMOV UR16, UR4 ;  /* 0x0000000400107c82 */ /* 0x000fe20008000000 */
[----:B------:R-:W-:-:S08]  /*1f490*/  UMOV UR17, 0x80004020 ;  /* 0x8000402000117882 */ /* 0x000fd00000000000 */
.L_x_10:
[----:B------:R-:W2:Y:S04]  /*1f4a0*/  LDL.LU R21, [R1+0x1e8] ;  /* 0x0001e80001157983 */ /* 0x000ea80000300800 */
[----:B------:R-:W3:Y:S04]  /*1f4b0*/  LDL.LU R20, [R1+0x890] ;  /* 0x0008900001147983 */ /* 0x000ee80000300800 */
[----:B------:R-:W4:Y:S04]  /*1f4c0*/  LDL.LU R19, [R1+0x888] ;  /* 0x0008880001137983 */ /* 0x000f280000300800 */
[----:B-----5:R-:W5:Y:S04]  /*1f4d0*/  LDL.LU R18, [R1+0x880] ;  /* 0x0008800001127983 */ /* 0x020f680000300800 */
[----:B------:R-:W5:Y:S04]  /*1f4e0*/  LDL.LU R17, [R1+0x1f4] ;  /* 0x0001f40001117983 */ /* 0x000f680000300800 */
        /* <DEDUP_REMOVED lines=13> */
[----:B------:R-:W5:Y:S01]  /*1f5c0*/  LDL.LU R5, [R1+0x850] ;  /* 0x0008500001057983 */ /* 0x000f620000300800 */
[----:B------:R-:W1:Y:S01]  /*1f5d0*/  S2R R2, SR_TID.X ;  /* 0x0000000000027919 */ /* 0x000e620000002100 */
[----:B------:R-:W-:-:S04]  /*1f5e0*/  UIADD3 UR26, UPT, UPT, UR6, 0x1, URZ ;  /* 0x00000001061a7890 */ /* 0x000fc8000fffe0ff */
[----:B0-----:R-:W-:Y:S01]  /*1f5f0*/  UIMAD UR4, UR26, -0x40, UR36 ;  /* 0xffffffc01a0478a4 */ /* 0x001fe2000f8e0224 */
[----:B-1----:R-:W-:-:S04]  /*1f600*/  SHF.R.U32.HI R2, RZ, 0x6, R2 ;  /* 0x00000006ff027819 */ /* 0x002fc80000011602 */
[----:B------:R-:W-:-:S04]  /*1f610*/  SGXT.U32 R2, R2, 0x1 ;  /* 0x000000010202781a */ /* 0x000fc80000000000 */
[----:B------:R-:W-:Y:S02]  /*1f620*/  ISETP.GE.AND P0, PT, R2, UR4, PT ;  /* 0x0000000402007c0c */ /* 0x000fe4000bf06270 */
[----:B--2---:R-:W-:Y:S02]  /*1f630*/  IADD3 R21, P4, PT, R21, UR13, RZ ;  /* 0x0000000d15157c10 */ /* 0x004fe4000ff9e0ff */
[----:B---3--:R-:W-:-:S03]  /*1f640*/  IADD3 R20, P6, PT, R20, UR13, RZ ;  /* 0x0000000d14147c10 */ /* 0x008fc6000ffde0ff */
[----:B------:R-:W-:Y:S01]  /*1f650*/  STL [R1+0x1e8], R21 ;  /* 0x0001e81501007387 */ /* 0x000fe20000100800 */
[----:B----4-:R-:W-:-:S03]  /*1f660*/  IADD3 R19, P1, PT, R19, UR13, RZ ;  /* 0x0000000d13137c10 */ /* 0x010fc6000ff3e0ff */
[----:B------:R-:W-:Y:S01]  /*1f670*/  STL [R1+0x890], R20 ;  /* 0x0008901401007387 */ /* 0x000fe20000100800 */
[----:B-----5:R-:W-:-:S03]  /*1f680*/  IADD3 R18, P2, PT, R18, UR13, RZ ;  /* 0x0000000d12127c10 */ /* 0x020fc6000ff5e0ff */
[----:B------:R-:W-:Y:S01]  /*1f690*/  STL [R1+0x888], R19 ;  /* 0x0008881301007387 */ /* 0x000fe20000100800 */
[----:B------:R-:W-:-:S03]  /*1f6a0*/  IADD3 R17, P3, PT, R17, UR13, RZ ;  /* 0x0000000d11117c10 */ /* 0x000fc6000ff7e0ff */
[----:B------:R-:W-:Y:S01]  /*1f6b0*/  STL [R1+0x880], R18 ;  /* 0x0008801201007387 */ /* 0x000fe20000100800 */
[----:B------:R-:W-:-:S03]  /*1f6c0*/  IADD3.X R16, PT, PT, R16, UR35, RZ, P4, !PT ;  /* 0x0000002310107c10 */ /* 0x000fc6000a7fe4ff */
[----:B------:R-:W-:Y:S01]  /*1f6d0*/  STL [R1+0x1f4], R17 ;  /* 0x0001f41101007387 */ /* 0x000fe20000100800 */
[----:B------:R-:W-:-:S03]  /*1f6e0*/  IADD3 R15, P4, PT, R15, UR13, RZ ;  /* 0x0000000d0f0f7c10 */ /* 0x000fc6000ff9e0ff */
[----:B------:R-:W-:Y:S01]  /*1f6f0*/  STL [R1+0x1e4], R16 ;  /* 0x0001e41001007387 */ /* 0x000fe20000100800 */
[----:B------:R-:W-:-:S03]  /*1f700*/  IADD3.X R14, PT, PT, R14, UR35, RZ, P6, !PT ;  /* 0x000000230e0e7c10 */ /* 0x000fc6000b7fe4ff */
[----:B------:R-:W-:Y:S01]  /*1f710*/  STL [R1+0x878], R15 ;  /* 0x0008780f01007387 */ /* 0x000fe20000100800 */
[----:B------:R-:W-:-:S05]  /*1f720*/  IADD3.X R4, PT, PT, R4, UR35, RZ, P1, !PT ;  /* 0x0000002304047c10 */ /* 0x000fca0008ffe4ff */
[----:B------:R0:W-:Y:S04]  /*1f730*/  STL [R1+0x884], R4 ;  /* 0x0008840401007387 */ /* 0x0001e80000100800 */
[----:B------:R-:W-:Y:S01]  /*1f740*/  STL [R1+0x88c], R14 ;  /* 0x00088c0e01007387 */ /* 0x000fe20000100800 */
[----:B------:R-:W-:-:S03]  /*1f750*/  IADD3 R13, P6, PT, R13, UR13, RZ ;  /* 0x0000000d0d0d7c10 */ /* 0x000fc6000ffde0ff */
[----:B0-----:R-:W2:Y:S01]  /*1f760*/  LDL.LU R4, [R1+0x864] ;  /* 0x0008640001047983 */ /* 0x001ea20000300800 */
[----:B------:R-:W-:Y:S02]  /*1f770*/  IADD3 R12, P1, PT, R12, UR13, RZ ;  /* 0x0000000d0c0c7c10 */ /* 0x000fe4000ff3e0ff */
[----:B------:R-:W-:Y:S02]  /*1f780*/  IADD3.X R11, PT, PT, R11, UR35, RZ, P2, !PT ;  /* 0x000000230b0b7c10 */ /* 0x000fe400097fe4ff */
[----:B------:R-:W-:Y:S01]  /*1f790*/  IADD3 R10, P2, PT, R10, UR13, RZ ;  /* 0x0000000d0a0a7c10 */ /* 0x000fe2000ff5e0ff */
[----:B------:R-:W-:Y:S01]  /*1f7a0*/  STL [R1+0x870], R13 ;  /* 0x0008700d01007387 */ /* 0x000fe20000100800 */
[----:B------:R-:W-:Y:S02]  /*1f7b0*/  IADD3.X R9, PT, PT, R9, UR35, RZ, P3, !PT ;  /* 0x0000002309097c10 */ /* 0x000fe40009ffe4ff */
[----:B------:R-:W-:Y:S01]  /*1f7c0*/  IADD3.X R7, PT, PT, R7, UR35, RZ, P4, !PT ;  /* 0x0000002307077c10 */ /* 0x000fe2000a7fe4ff */
[----:B------:R-:W-:Y:S01]  /*1f7d0*/  STL [R1+0x868], R12 ;  /* 0x0008680c01007387 */ /* 0x000fe20000100800 */
[----:B------:R-:W-:-:S02]  /*1f7e0*/  IADD3 R8, P3, PT, R8, UR13, RZ ;  /* 0x0000000d08087c10 */ /* 0x000fc4000ff7e0ff */
[----:B------:R-:W-:Y:S01]  /*1f7f0*/  IADD3 R3, P4, PT, R3, UR13, RZ ;  /* 0x0000000d03037c10 */ /* 0x000fe2000ff9e0ff */
[----:B------:R-:W-:Y:S04]  /*1f800*/  STL [R1+0x87c], R11 ;  /* 0x00087c0b01007387 */ /* 0x000fe80000100800 */
[----:B------:R-:W-:Y:S01]  /*1f810*/  STL [R1+0x1ec], R10 ;  /* 0x0001ec0a01007387 */ /* 0x000fe20000100800 */
[----:B------:R-:W-:-:S03]  /*1f820*/  IADD3.X R6, PT, PT, R6, UR35, RZ, P6, !PT ;  /* 0x0000002306067c10 */ /* 0x000fc6000b7fe4ff */
[----:B------:R-:W-:Y:S01]  /*1f830*/  STL [R1+0x1f0], R9 ;  /* 0x0001f00901007387 */ /* 0x000fe20000100800 */
[----:B------:R-:W-:-:S03]  /*1f840*/  IADD3 R5, P6, PT, R5, UR13, RZ ;  /* 0x0000000d05057c10 */ /* 0x000fc6000ffde0ff */
[----:B------:R0:W-:Y:S04]  /*1f850*/  STL [R1+0x858], R3 ;  /* 0x0008580301007387 */ /* 0x0001e80000100800 */
[----:B------:R1:W-:Y:S04]  /*1f860*/  STL [R1+0x860], R8 ;  /* 0x0008600801007387 */ /* 0x0003e80000100800 */
[----:B0-----:R-:W3:Y:S04]  /*1f870*/  LDL.LU R3, [R1+0x1dc] ;  /* 0x0001dc0001037983 */ /* 0x001ee80000300800 */
[----:B------:R0:W-:Y:S04]  /*1f880*/  STL [R1+0x874], R7 ;  /* 0x0008740701007387 */ /* 0x0001e80000100800 */
[----:B------:R-:W4:Y:S04]  /*1f890*/  LDL.LU R31, [R1+0x1e0] ;  /* 0x0001e000011f7983 */ /* 0x000f280000300800 */
[----:B------:R-:W5:Y:S04]  /*1f8a0*/  LDL.LU R30, [R1+0x848] ;  /* 0x00084800011e7983 */ /* 0x000f680000300800 */
[----:B------:R0:W-:Y:S04]  /*1f8b0*/  STL [R1+0x86c], R6 ;  /* 0x00086c0601007387 */ /* 0x0001e80000100800 */
[----:B------:R-:W5:Y:S04]  /*1f8c0*/  LDL.LU R29, [R1+0x85c] ;  /* 0x00085c00011d7983 */ /* 0x000f680000300800 */
[----:B------:R-:W-:Y:S04]  /*1f8d0*/  STL [R1+0x850], R5 ;  /* 0x0008500501007387 */ /* 0x000fe80000100800 */
        /* <DEDUP_REMOVED lines=20> */
[----:B--2---:R-:W-:-:S05]  /*1fa20*/  IADD3.X R4, PT, PT, R4, UR35, RZ, P1, !PT ;  /* 0x0000002304047c10 */ /* 0x004fca0008ffe4ff */
[----:B------:R2:W-:Y:S04]  /*1fa30*/  STL [R1+0x864], R4 ;  /* 0x0008640401007387 */ /* 0x0005e80000100800 */
[----:B-1----:R-:W5:Y:S04]  /*1fa40*/  LDL.LU R8, [R1+0x7f0] ;  /* 0x0007f00001087983 */ /* 0x002f680000300800 */
[----:B0-----:R-:W5:Y:S04]  /*1fa50*/  LDL.LU R7, [R1+0x80c] ;  /* 0x00080c0001077983 */ /* 0x001f680000300800 */
[----:B------:R-:W5:Y:S04]  /*1fa60*/  LDL.LU R6, [R1+0x7e8] ;  /* 0x0007e80001067983 */ /* 0x000f680000300800 */
[----:B--2---:R-:W2:Y:S04]  /*1fa70*/  LDL.LU R4, [R1+0x804] ;  /* 0x0008040001047983 */ /* 0x004ea80000300800 */
[----:B------:R-:W2:Y:S01]  /*1fa80*/  LDL.LU R5, [R1+0x7e0] ;  /* 0x0007e00001057983 */ /* 0x000ea20000300800 */
[----:B---3--:R-:W-:-:S05]  /*1fa90*/  IADD3 R3, P1, PT, R3, UR13, RZ ;  /* 0x0000000d03037c10 */ /* 0x008fca000ff3e0ff */
[----:B------:R0:W-:Y:S01]  /*1faa0*/  STL [R1+0x1dc], R3 ;  /* 0x0001dc0301007387 */ /* 0x0001e20000100800 */
[----:B----4-:R-:W-:Y:S02]  /*1fab0*/  IADD3.X R31, PT, PT, R31, UR35, RZ, P2, !PT ;  /* 0x000000231f1f7c10 */ /* 0x010fe400097fe4ff */
[----:B-----5:R-:W-:Y:S01]  /*1fac0*/  IADD3 R30, P2, PT, R30, UR13, RZ ;  /* 0x0000000d1e1e7c10 */ /* 0x020fe2000ff5e0ff */
[----:B0-----:R-:W3:Y:S01]  /*1fad0*/  LDL.LU R3, [R1+0x7fc] ;  /* 0x0007fc0001037983 */ /* 0x001ee20000300800 */
[----:B------:R-:W-:-:S03]  /*1fae0*/  IADD3.X R29, PT, PT, R29, UR35, RZ, P3, !PT ;  /* 0x000000231d1d7c10 */ /* 0x000fc60009ffe4ff */
[----:B------:R-:W-:Y:S04]  /*1faf0*/  STL [R1+0x1e0], R31 ;  /* 0x0001e01f01007387 */ /* 0x000fe80000100800 */
        /* <DEDUP_REMOVED lines=29> */
[----:B------:R-:W-:Y:S02]  /*1fcd0*/  IADD3 R13, P6, PT, R13, UR13, RZ ;  /* 0x0000000d0d0d7c10 */ /* 0x000fe4000ffde0ff */
[----:B------:R-:W-:Y:S02]  /*1fce0*/  IADD3.X R12, PT, PT, R12, UR35, RZ, P1, !PT ;  /* 0x000000230c0c7c10 */ /* 0x000fe40008ffe4ff */
[----:B------:R-:W-:Y:S01]  /*1fcf0*/  IADD3 R2, P1, PT, R2, UR13, RZ ;  /* 0x0000000d02027c10 */ /* 0x000fe2000ff3e0ff */
[----:B------:R-:W-:Y:S04]  /*1fd00*/  STL [R1+0x82c], R14 ;  /* 0x00082c0e01007387 */ /* 0x000fe80000100800 */
[----:B------:R0:W-:Y:S04]  /*1fd10*/  STL [R1+0x800], R2 ;  /* 0x0008000201007387 */ /* 0x0001e80000100800 */
[----:B------:R-:W-:Y:S04]  /*1fd20*/  STL [R1+0x808], R13 ;  /* 0x0008080d01007387 */ /* 0x000fe80000100800 */
[----:B0-----:R-:W4:Y:S01]  /*1fd30*/  LDL.LU R2, [R1+0x7d8] ;  /* 0x0007d80001027983 */ /* 0x001f220000300800 */
[----:B------:R-:W-:-:S02]  /*1fd40*/  IADD3.X R11, PT, PT, R11, UR35, RZ, P2, !PT ;  /* 0x000000230b0b7c10 */ /* 0x000fc400097fe4ff */
[----:B------:R-:W-:Y:S02]  /*1fd50*/  IADD3 R10, P2, PT, R10, UR13, RZ ;  /* 0x0000000d0a0a7c10 */ /* 0x000fe4000ff5e0ff */
[----:B------:R-:W-:Y:S01]  /*1fd60*/  IADD3.X R9, PT, PT, R9, UR35, RZ, P3, !PT ;  /* 0x0000002309097c10 */ /* 0x000fe20009ffe4ff */
[----:B------:R-:W-:Y:S04]  /*1fd70*/  STL [R1+0x824], R12 ;  /* 0x0008240c01007387 */ /* 0x000fe80000100800 */
[----:B------:R-:W-:Y:S04]  /*1fd80*/  STL [R1+0x81c], R11 ;  /* 0x00081c0b01007387 */ /* 0x000fe80000100800 */
[----:B------:R-:W-:Y:S04]  /*1fd90*/  STL [R1+0x7f8], R10 ;  /* 0x0007f80a01007387 */ /* 0x000fe80000100800 */
[----:B------:R-:W-:Y:S01]  /*1fda0*/  STL [R1+0x814], R9 ;  /* 0x0008140901007387 */ /* 0x000fe20000100800 */
[----:B------:R-:W-:-:S02]  /*1fdb0*/  IADD3 R8, P3, PT, R8, UR13, RZ ;  /* 0x0000000d08087c10 */ /* 0x000fc4000ff7e0ff */
[----:B------:R-:W-:-:S03]  /*1fdc0*/  IADD3.X R7, PT, PT, R7, UR35, RZ, P4, !PT ;  /* 0x0000002307077c10 */ /* 0x000fc6000a7fe4ff */
[----:B------:R-:W-:Y:S01]  /*1fdd0*/  STL [R1+0x7f0], R8 ;  /* 0x0007f00801007387 */ /* 0x000fe20000100800 */
[----:B--2---:R-:W-:Y:S02]  /*1fde0*/  IADD3.X R4, PT, PT, R4, UR35, RZ, P6, !PT ;  /* 0x0000002304047c10 */ /* 0x004fe4000b7fe4ff */
[----:B------:R-:W-:-:S03]  /*1fdf0*/  IADD3 R6, P4, PT, R6, UR13, RZ ;  /* 0x0000000d06067c10 */ /* 0x000fc6000ff9e0ff */
[----:B------:R0:W-:Y:S04]  /*1fe00*/  STL [R1+0x804], R4 ;  /* 0x0008040401007387 */ /* 0x0001e80000100800 */
[----:B------:R-:W-:Y:S01]  /*1fe10*/  STL [R1+0x80c], R7 ;  /* 0x00080c0701007387 */ /* 0x000fe20000100800 */
[----:B------:R-:W-:-:S03]  /*1fe20*/  IADD3 R5, P6, PT, R5, UR13, RZ ;  /* 0x0000000d05057c10 */ /* 0x000fc6000ffde0ff */
[----:B0-----:R-:W2:Y:S04]  /*1fe30*/  LDL.LU R4, [R1+0x7f4] ;  /* 0x0007f40001047983 */ /* 0x001ea80000300800 */
[----:B------:R-:W-:Y:S04]  /*1fe40*/  STL [R1+0x7e8], R6 ;  /* 0x0007e80601007387 */ /* 0x000fe80000100800 */
[----:B------:R-:W5:Y:S04]  /*1fe50*/  LDL.LU R31, [R1+0x7d0] ;  /* 0x0007d000011f7983 */ /* 0x000f680000300800 */
[----:B------:R-:W5:Y:S01]  /*1fe60*/  LDL.LU R30, [R1+0x7ec] ;  /* 0x0007ec00011e7983 */ /* 0x000f620000300800 */
[----:B---3--:R-:W-:-:S03]  /*1fe70*/  IADD3.X R3, PT, PT, R3, UR35, RZ, P1, !PT ;  /* 0x0000002303037c10 */ /* 0x008fc60008ffe4ff */
[----:B------:R-:W-:Y:S04]  /*1fe80*/  STL [R1+0x7e0], R5 ;  /* 0x0007e00501007387 */ /* 0x000fe80000100800 */
[----:B------:R-:W3:Y:S04]  /*1fe90*/  LDL.LU R29, [R1+0x7c8] ;  /* 0x0007c800011d7983 */ /* 0x000ee80000300800 */
[----:B------:R0:W-:Y:S04]  /*1fea0*/  STL [R1+0x7fc], R3 ;  /* 0x0007fc0301007387 */ /* 0x0001e80000100800 */
[----:B------:R-:W3:Y:S04]  /*1feb0*/  LDL.LU R27, [R1+0x7e4] ;  /* 0x0007e400011b7983 */ /* 0x000ee80000300800 */
        /* <DEDUP_REMOVED lines=15> */
[----:B0-----:R-:W3:Y:S04]  /*1ffb0*/  LDL.LU R3, [R1+0x7a4] ;  /* 0x0007a40001037983 */ /* 0x001ee80000300800 */
[----:B------:R-:W3:Y:S04]  /*1ffc0*/  LDL.LU R11, [R1+0x780] ;  /* 0x00078000010b7983 */ /* 0x000ee80000300800 */
[----:B------:R-:W3:Y:S04]  /*1ffd0*/  LDL.LU R10, [R1+0x79c] ;  /* 0x00079c00010a7983 */ /* 0x000ee80000300800 */
[----:B------:R-:W3:Y:S01]  /*1ffe0*/  LDL.LU R9, [R1+0x778] ;  /* 0x0007780001097983 */ /* 0x000ee20000300800 */
[----:B----4-:R-:W-:-:S05]  /*1fff0*/  IADD3 R2, P1, PT, R2, UR13, RZ ;  /* 0x0000000d02027c10 */ /* 0x010fca000ff3e0ff */
[----:B------:R0:W-:Y:S04]  /*20000*/  STL [R1+0x7d8], R2 ;  /* 0x0007d80201007387 */ /* 0x0001e80000100800 */
[----:B------:R-:W4:Y:S04]  /*20010*/  LDL.LU R8, [R1+0x794] ;  /* 0x0007940001087983 */ /* 0x000f280000300800 */
[----:B------:R-:W4:Y:S04]  /*20020*/  LDL.LU R7, [R1+0x770] ;  /* 0x0007700001077983 */ /* 0x000f280000300800 */
[----:B------:R-:W4:Y:S04]  /*20030*/  LDL.LU R6, [R1+0x78c] ;  /* 0x00078c0001067983 */ /* 0x000f280000300800 */
[----:B0-----:R-:W4:Y:S04]  /*20040*/  LDL.LU R2, [R1+0x768] ;  /* 0x0007680001027983 */ /* 0x001f280000300800 */
[----:B------:R-:W4:Y:S01]  /*20050*/  LDL.LU R5, [R1+0x784] ;  /* 0x0007840001057983 */ /* 0x000f220000300800 */
[----:B--2---:R-:W-:-:S05]  /*20060*/  IADD3.X R4, PT, PT, R4, UR35, RZ, P2, !PT ;  /* 0x0000002304047c10 */ /* 0x004fca00097fe4ff */
[----:B------:R0:W-:Y:S01]  /*20070*/  STL [R1+0x7f4], R4 ;  /* 0x0007f40401007387 */ /* 0x0001e20000100800 */
[----:B-----5:R-:W-:-:S03]  /*20080*/  IADD3 R31, P2, PT, R31, UR13, RZ ;  /* 0x0000000d1f1f7c10 */ /* 0x020fc6000ff5e0ff */
[----:B0-----:R-:W2:Y:S01]  /*20090*/  LDL.LU R4, [R1+0x760] ;  /* 0x0007600001047983 */ /* 0x001ea20000300800 */
[----:B------:R-:W-:Y:S02]  /*200a0*/  IADD3.X R30, PT, PT, R30, UR35, RZ, P3, !PT ;  /* 0x000000231e1e7c10 */ /* 0x000fe40009ffe4ff */
[----:B---3--:R-:W-:Y:S01]  /*200b0*/  IADD3 R29, P3, PT, R29, UR13, RZ ;  /* 0x0000000d1d1d7c10 */ /* 0x008fe2000ff7e0ff */
[----:B------:R-:W-:Y:S04]  /*200c0*/  STL [R1+0x7d0], R31 ;  /* 0x0007d01f01007387 */ /* 0x000fe80000100800 */
        /* <DEDUP_REMOVED lines=31> */
[----:B------:R-:W-:Y:S02]  /*202c0*/  IADD3.X R3, PT, PT, R3, UR35, RZ, P2, !PT ;  /* 0x0000002303037c10 */ /* 0x000fe400097fe4ff */
[----:B------:R-:W-:-:S03]  /*202d0*/  IADD3 R12, P1, PT, R12, UR13, RZ ;  /* 0x0000000d0c0c7c10 */ /* 0x000fc6000ff3e0ff */
[----:B------:R0:W-:Y:S01]  /*202e0*/  STL [R1+0x7a4], R3 ;  /* 0x0007a40301007387 */ /* 0x0001e20000100800 */
[----:B------:R-:W-:-:S03]  /*202f0*/  IADD3 R11, P2, PT, R11, UR13, RZ ;  /* 0x0000000d0b0b7c10 */ /* 0x000fc6000ff5e0ff */
[----:B------:R-:W-:Y:S01]  /*20300*/  STL [R1+0x7ac], R13 ;  /* 0x0007ac0d01007387 */ /* 0x000fe20000100800 */
[----:B------:R-:W-:Y:S02]  /*20310*/  IADD3.X R10, PT, PT, R10, UR35, RZ, P3, !PT ;  /* 0x000000230a0a7c10 */ /* 0x000fe40009ffe4ff */
[----:B------:R-:W-:Y:S01]  /*20320*/  IADD3 R9, P3, PT, R9, UR13, RZ ;  /* 0x0000000d09097c10 */ /* 0x000fe2000ff7e0ff */
[----:B0-----:R-:W3:Y:S04]  /*20330*/  LDL.LU R3, [R1+0x77c] ;  /* 0x00077c0001037983 */ /* 0x001ee80000300800 */
[----:B------:R-:W-:Y:S01]  /*20340*/  STL [R1+0x788], R12 ;  /* 0x0007880c01007387 */ /* 0x000fe20000100800 */
[----:B----4-:R-:W-:-:S03]  /*20350*/  IADD3.X R8, PT, PT, R8, UR35, RZ, P4, !PT ;  /* 0x0000002308087c10 */ /* 0x010fc6000a7fe4ff */
[----:B------:R-:W-:Y:S01]  /*20360*/  STL [R1+0x780], R11 ;  /* 0x0007800b01007387 */ /* 0x000fe20000100800 */
[----:B------:R-:W-:-:S03]  /*20370*/  IADD3 R7, P4, PT, R7, UR13, RZ ;  /* 0x0000000d07077c10 */ /* 0x000fc6000ff9e0ff */
[----:B------:R-:W-:Y:S01]  /*20380*/  STL [R1+0x79c], R10 ;  /* 0x00079c0a01007387 */ /* 0x000fe20000100800 */
[----:B------:R-:W-:-:S03]  /*20390*/  IADD3.X R6, PT, PT, R6, UR35, RZ, P6, !PT ;  /* 0x0000002306067c10 */ /* 0x000fc6000b7fe4ff */
[----:B------:R-:W-:Y:S01]  /*203a0*/  STL [R1+0x778], R9 ;  /* 0x0007780901007387 */ /* 0x000fe20000100800 */
[----:B------:R-:W-:-:S03]  /*203b0*/  IADD3 R2, P6, PT, R2, UR13, RZ ;  /* 0x0000000d02027c10 */ /* 0x000fc6000ffde0ff */
[----:B------:R-:W-:Y:S04]  /*203c0*/  STL [R1+0x794], R8 ;  /* 0x0007940801007387 */ /* 0x000fe80000100800 */
[----:B------:R0:W-:Y:S04]  /*203d0*/  STL [R1+0x768], R2 ;  /* 0x0007680201007387 */ /* 0x0001e80000100800 */
[----:B------:R-:W-:Y:S04]  /*203e0*/  STL [R1+0x770], R7 ;  /* 0x0007700701007387 */ /* 0x000fe80000100800 */
[----:B0-----:R-:W4:Y:S01]  /*203f0*/  LDL.LU R2, [R1+0x758] ;  /* 0x0007580001027983 */ /* 0x001f220000300800 */
[----:B------:R-:W-:-:S03]  /*20400*/  IADD3.X R5, PT, PT, R5, UR35, RZ, P1, !PT ;  /* 0x0000002305057c10 */ /* 0x000fc60008ffe4ff */
[----:B------:R-:W-:Y:S04]  /*20410*/  STL [R1+0x78c], R6 ;  /* 0x00078c0601007387 */ /* 0x000fe80000100800 */
[----:B------:R-:W5:Y:S04]  /*20420*/  LDL.LU R31, [R1+0x774] ;  /* 0x00077400011f7983 */ /* 0x000f680000300800 */
[----:B------:R-:W5:Y:S04]  /*20430*/  LDL.LU R30, [R1+0x750] ;  /* 0x00075000011e7983 */ /* 0x000f680000300800 */
[----:B------:R-:W-:Y:S04]  /*20440*/  STL [R1+0x784], R5 ;  /* 0x0007840501007387 */ /* 0x000fe80000100800 */
[----:B------:R-:W5:Y:S01]  /*20450*/  LDL.LU R29, [R1+0x76c] ;  /* 0x00076c00011d7983 */ /* 0x000f620000300800 */
[----:B--2---:R-:W-:-:S05]  /*20460*/  IADD3 R4, P1, PT, R4, UR13, RZ ;  /* 0x0000000d04047c10 */ /* 0x004fca000ff3e0ff */
[----:B------:R0:W-:Y:S04]  /*20470*/  STL [R1+0x760], R4 ;  /* 0x0007600401007387 */ /* 0x0001e80000100800 */
[----:B------:R-:W2:Y:S04]  /*20480*/  LDL.LU R27, [R1+0x748] ;  /* 0x00074800011b7983 */ /* 0x000ea80000300800 */
        /* <DEDUP_REMOVED lines=15> */
[----:B0-----:R-:W2:Y:S04]  /*20580*/  LDL.LU R4, [R1+0x708] ;  /* 0x0007080001047983 */ /* 0x001ea80000300800 */
[----:B------:R-:W2:Y:S04]  /*20590*/  LDL.LU R11, [R1+0x724] ;  /* 0x00072400010b7983 */ /* 0x000ea80000300800 */
[----:B------:R-:W2:Y:S04]  /*205a0*/  LDL.LU R10, [R1+0x700] ;  /* 0x00070000010a7983 */ /* 0x000ea80000300800 */
[----:B------:R-:W2:Y:S01]  /*205b0*/  LDL.LU R9, [R1+0x71c] ;  /* 0x00071c0001097983 */ /* 0x000ea20000300800 */
[----:B---3--:R-:W-:-:S05]  /*205c0*/  IADD3.X R3, PT, PT, R3, UR35, RZ, P2, !PT ;  /* 0x0000002303037c10 */ /* 0x008fca00097fe4ff */
[----:B------:R0:W-:Y:S04]  /*205d0*/  STL [R1+0x77c], R3 ;  /* 0x00077c0301007387 */ /* 0x0001e80000100800 */
[----:B------:R-:W3:Y:S04]  /*205e0*/  LDL.LU R8, [R1+0x6f8] ;  /* 0x0006f80001087983 */ /* 0x000ee80000300800 */
[----:B------:R-:W3:Y:S04]  /*205f0*/  LDL.LU R7, [R1+0x714] ;  /* 0x0007140001077983 */ /* 0x000ee80000300800 */
[----:B------:R-:W3:Y:S04]  /*20600*/  LDL.LU R6, [R1+0x6f0] ;  /* 0x0006f00001067983 */ /* 0x000ee80000300800 */
[----:B0-----:R-:W3:Y:S04]  /*20610*/  LDL.LU R3, [R1+0x70c] ;  /* 0x00070c0001037983 */ /* 0x001ee80000300800 */
[----:B------:R-:W3:Y:S01]  /*20620*/  LDL.LU R5, [R1+0x6e8] ;  /* 0x0006e80001057983 */ /* 0x000ee20000300800 */
[----:B----4-:R-:W-:-:S05]  /*20630*/  IADD3 R2, P2, PT, R2, UR13, RZ ;  /* 0x0000000d02027c10 */ /* 0x010fca000ff5e0ff */
[----:B------:R0:W-:Y:S04]  /*20640*/  STL [R1+0x758], R2 ;  /* 0x0007580201007387 */ /* 0x0001e80000100800 */
[----:B0-----:R-:W4:Y:S01]  /*20650*/  LDL.LU R2, [R1+0x704] ;  /* 0x0007040001027983 */ /* 0x001f220000300800 */
[----:B-----5:R-:W-:Y:S02]  /*20660*/  IADD3.X R31, PT, PT, R31, UR35, RZ, P3, !PT ;  /* 0x000000231f1f7c10 */ /* 0x020fe40009ffe4ff */
[----:B------:R-:W-:Y:S02]  /*20670*/  IADD3 R30, P3, PT, R30, UR13, RZ ;  /* 0x0000000d1e1e7c10 */ /* 0x000fe4000ff7e0ff */
[----:B------:R-:W-:Y:S01]  /*20680*/  IADD3.X R29, PT, PT, R29, UR35, RZ, P4, !PT ;  /* 0x000000231d1d7c10 */ /* 0x000fe2000a7fe4ff */
[----:B------:R-:W-:Y:S04]  /*20690*/  STL [R1+0x774], R31 ;  /* 0x0007741f01007387 */ /* 0x000fe80000100800 */
[----:B------:R-:W-:Y:S04]  /*206a0*/  STL [R1+0x750], R30 ;  /* 0x0007501e01007387 */ /* 0x000fe80000100800 */
[----:B------:R-:W-:Y:S01]  /*206b0*/  STL [R1+0x76c], R29 ;  /* 0x00076c1d01007387 */ /* 0x000fe20000100800 */
[----:B--2---:R-:W-:-:S02]  /*206c0*/  IADD3 R27, P4, PT, R27, UR13, RZ ;  /* 0x0000000d1b1b7c10 */ /* 0x004fc4000ff9e0ff */
        /* <DEDUP_REMOVED lines=31> */
[----:B------:R-:W-:Y:S01]  /*208c0*/  STL [R1+0x710], R13 ;  /* 0x0007100d01007387 */ /* 0x000fe20000100800 */
[----:B------:R-:W-:-:S03]  /*208d0*/  IADD3.X R11, PT, PT, R11, UR35, RZ, P3, !PT ;  /* 0x000000230b0b7c10 */ /* 0x000fc60009ffe4ff */
[----:B0-----:R-:W2:Y:S01]  /*208e0*/  LDL.LU R4, [R1+0x6e0] ;  /* 0x0006e00001047983 */ /* 0x001ea20000300800 */
[----:B------:R-:W-:Y:S02]  /*208f0*/  IADD3 R10, P3, PT, R10, UR13, RZ ;  /* 0x0000000d0a0a7c10 */ /* 0x000fe4000ff7e0ff */
[----:B------:R-:W-:Y:S01]  /*20900*/  IADD3.X R9, PT, PT, R9, UR35, RZ, P4, !PT ;  /* 0x0000002309097c10 */ /* 0x000fe2000a7fe4ff */
[----:B------:R-:W-:Y:S04]  /*20910*/  STL [R1+0x72c], R12 ;  /* 0x00072c0c01007387 */ /* 0x000fe80000100800 */
[----:B------:R-:W-:Y:S01]  /*20920*/  STL [R1+0x724], R11 ;  /* 0x0007240b01007387 */ /* 0x000fe20000100800 */
[----:B---3--:R-:W-:-:S03]  /*20930*/  IADD3 R8, P4, PT, R8, UR13, RZ ;  /* 0x0000000d08087c10 */ /* 0x008fc6000ff9e0ff */
[----:B------:R-:W-:Y:S01]  /*20940*/  STL [R1+0x700], R10 ;  /* 0x0007000a01007387 */ /* 0x000fe20000100800 */
[----:B------:R-:W-:-:S03]  /*20950*/  IADD3.X R7, PT, PT, R7, UR35, RZ, P6, !PT ;  /* 0x0000002307077c10 */ /* 0x000fc6000b7fe4ff */
[----:B------:R-:W-:Y:S01]  /*20960*/  STL [R1+0x71c], R9 ;  /* 0x00071c0901007387 */ /* 0x000fe20000100800 */
[----:B------:R-:W-:Y:S02]  /*20970*/  IADD3 R6, P6, PT, R6, UR13, RZ ;  /* 0x0000000d06067c10 */ /* 0x000fe4000ffde0ff */
[----:B------:R-:W-:Y:S01]  /*20980*/  IADD3.X R3, PT, PT, R3, UR35, RZ, P1, !PT ;  /* 0x0000002303037c10 */ /* 0x000fe20008ffe4ff */
[----:B------:R-:W-:Y:S01]  /*20990*/  STL [R1+0x6f8], R8 ;  /* 0x0006f80801007387 */ /* 0x000fe20000100800 */
[----:B------:R-:W-:-:S03]  /*209a0*/  IADD3 R5, P1, PT, R5, UR13, RZ ;  /* 0x0000000d05057c10 */ /* 0x000fc6000ff3e0ff */
[----:B------:R0:W-:Y:S04]  /*209b0*/  STL [R1+0x70c], R3 ;  /* 0x00070c0301007387 */ /* 0x0001e80000100800 */
[----:B------:R-:W-:Y:S04]  /*209c0*/  STL [R1+0x714], R7 ;  /* 0x0007140701007387 */ /* 0x000fe80000100800 */
[----:B0-----:R-:W3:Y:S04]  /*209d0*/  LDL.LU R3, [R1+0x6fc] ;  /* 0x0006fc0001037983 */ /* 0x001ee80000300800 */
[----:B------:R-:W-:Y:S04]  /*209e0*/  STL [R1+0x6f0], R6 ;  /* 0x0006f00601007387 */ /* 0x000fe80000100800 */
[----:B------:R-:W5:Y:S04]  /*209f0*/  LDL.LU R31, [R1+0x6d8] ;  /* 0x0006d800011f7983 */ /* 0x000f680000300800 */
[----:B------:R-:W5:Y:S01]  /*20a00*/  LDL.LU R30, [R1+0x6f4] ;  /* 0x0006f400011e7983 */ /* 0x000f620000300800 */
[----:B----4-:R-:W-:-:S03]  /*20a10*/  IADD3.X R2, PT, PT, R2, UR35, RZ, P2, !PT ;  /* 0x0000002302027c10 */ /* 0x010fc600097fe4ff */
[----:B------:R-:W-:Y:S04]  /*20a20*/  STL [R1+0x6e8], R5 ;  /* 0x0006e80501007387 */ /* 0x000fe80000100800 */
[----:B------:R-:W4:Y:S04]  /*20a30*/  LDL.LU R29, [R1+0x6d0] ;  /* 0x0006d000011d7983 */ /* 0x000f280000300800 */
[----:B------:R0:W-:Y:S04]  /*20a40*/  STL [R1+0x704], R2 ;  /* 0x0007040201007387 */ /* 0x0001e80000100800 */
[----:B------:R-:W4:Y:S04]  /*20a50*/  LDL.LU R27, [R1+0x6ec] ;  /* 0x0006ec00011b7983 */ /* 0x000f280000300800 */
        /* <DEDUP_REMOVED lines=15> */
[----:B0-----:R-:W4:Y:S04]  /*20b50*/  LDL.LU R2, [R1+0x6ac] ;  /* 0x0006ac0001027983 */ /* 0x001f280000300800 */
[----:B------:R-:W4:Y:S04]  /*20b60*/  LDL.LU R11, [R1+0x688] ;  /* 0x00068800010b7983 */ /* 0x000f280000300800 */
[----:B------:R-:W4:Y:S04]  /*20b70*/  LDL.LU R10, [R1+0x6a4] ;  /* 0x0006a400010a7983 */ /* 0x000f280000300800 */
[----:B------:R-:W4:Y:S01]  /*20b80*/  LDL.LU R9, [R1+0x680] ;  /* 0x0006800001097983 */ /* 0x000f220000300800 */
[----:B--2---:R-:W-:-:S05]  /*20b90*/  IADD3 R4, P2, PT, R4, UR13, RZ ;  /* 0x0000000d04047c10 */ /* 0x004fca000ff5e0ff */
[----:B------:R0:W-:Y:S04]  /*20ba0*/  STL [R1+0x6e0], R4 ;  /* 0x0006e00401007387 */ /* 0x0001e80000100800 */
[----:B------:R-:W2:Y:S04]  /*20bb0*/  LDL.LU R8, [R1+0x69c] ;  /* 0x00069c0001087983 */ /* 0x000ea80000300800 */
[----:B------:R-:W2:Y:S04]  /*20bc0*/  LDL.LU R7, [R1+0x678] ;  /* 0x0006780001077983 */ /* 0x000ea80000300800 */
[----:B------:R-:W2:Y:S04]  /*20bd0*/  LDL.LU R6, [R1+0x694] ;  /* 0x0006940001067983 */ /* 0x000ea80000300800 */
[----:B0-----:R-:W2:Y:S04]  /*20be0*/  LDL.LU R4, [R1+0x670] ;  /* 0x0006700001047983 */ /* 0x001ea80000300800 */
[----:B------:R-:W2:Y:S01]  /*20bf0*/  LDL.LU R5, [R1+0x68c] ;  /* 0x00068c0001057983 */ /* 0x000ea20000300800 */
[----:B---3--:R-:W-:-:S05]  /*20c00*/  IADD3.X R3, PT, PT, R3, UR35, RZ, P3, !PT ;  /* 0x0000002303037c10 */ /* 0x008fca0009ffe4ff */
[----:B------:R0:W-:Y:S01]  /*20c10*/  STL [R1+0x6fc], R3 ;  /* 0x0006fc0301007387 */ /* 0x0001e20000100800 */
[----:B-----5:R-:W-:Y:S02]  /*20c20*/  IADD3 R31, P3, PT, R31, UR13, RZ ;  /* 0x0000000d1f1f7c10 */ /* 0x020fe4000ff7e0ff */
[----:B------:R-:W-:Y:S01]  /*20c30*/  IADD3.X R30, PT, PT, R30, UR35, RZ, P4, !PT ;  /* 0x000000231e1e7c10 */ /* 0x000fe2000a7fe4ff */
[----:B0-----:R-:W3:Y:S01]  /*20c40*/  LDL.LU R3, [R1+0x668] ;  /* 0x0006680001037983 */ /* 0x001ee20000300800 */
[----:B----4-:R-:W-:-:S03]  /*20c50*/  IADD3 R29, P4, PT, R29, UR13, RZ ;  /* 0x0000000d1d1d7c10 */ /* 0x010fc6000ff9e0ff */
        /* <DEDUP_REMOVED lines=34> */
[----:B------:R-:W-:Y:S04]  /*20e80*/  STL [R1+0x6b4], R13 ;  /* 0x0006b40d01007387 */ /* 0x000fe80000100800 */
[----:B0-----:R-:W4:Y:S01]  /*20e90*/  LDL.LU R2, [R1+0x684] ;  /* 0x0006840001027983 */ /* 0x001f220000300800 */
[----:B------:R-:W-:Y:S02]  /*20ea0*/  IADD3 R12, P2, PT, R12, UR13, RZ ;  /* 0x0000000d0c0c7c10 */ /* 0x000fe4000ff5e0ff */
[----:B------:R-:W-:-:S02]  /*20eb0*/  IADD3 R11, P3, PT, R11, UR13, RZ ;  /* 0x0000000d0b0b7c10 */ /* 0x000fc4000ff7e0ff */
[----:B------:R-:W-:Y:S02]  /*20ec0*/  IADD3.X R10, PT, PT, R10, UR35, RZ, P4, !PT ;  /* 0x000000230a0a7c10 */ /* 0x000fe4000a7fe4ff */
[----:B------:R-:W-:Y:S01]  /*20ed0*/  IADD3 R9, P4, PT, R9, UR13, RZ ;  /* 0x0000000d09097c10 */ /* 0x000fe2000ff9e0ff */
[----:B------:R-:W-:Y:S04]  /*20ee0*/  STL [R1+0x690], R12 ;  /* 0x0006900c01007387 */ /* 0x000fe80000100800 */
[----:B------:R-:W-:Y:S04]  /*20ef0*/  STL [R1+0x688], R11 ;  /* 0x0006880b01007387 */ /* 0x000fe80000100800 */
[----:B------:R-:W-:Y:S04]  /*20f00*/  STL [R1+0x6a4], R10 ;  /* 0x0006a40a01007387 */ /* 0x000fe80000100800 */
[----:B------:R-:W-:Y:S01]  /*20f10*/  STL [R1+0x680], R9 ;  /* 0x0006800901007387 */ /* 0x000fe20000100800 */
[----:B--2---:R-:W-:-:S02]  /*20f20*/  IADD3.X R8, PT, PT, R8, UR35, RZ, P6, !PT ;  /* 0x0000002308087c10 */ /* 0x004fc4000b7fe4ff */
[----:B------:R-:W-:Y:S02]  /*20f30*/  IADD3 R7, P6, PT, R7, UR13, RZ ;  /* 0x0000000d07077c10 */ /* 0x000fe4000ffde0ff */
[----:B------:R-:W-:Y:S02]  /*20f40*/  IADD3.X R6, PT, PT, R6, UR35, RZ, P1, !PT ;  /* 0x0000002306067c10 */ /* 0x000fe40008ffe4ff */
[----:B------:R-:W-:Y:S01]  /*20f50*/  IADD3 R4, P1, PT, R4, UR13, RZ ;  /* 0x0000000d04047c10 */ /* 0x000fe2000ff3e0ff */
[----:B------:R-:W-:Y:S04]  /*20f60*/  STL [R1+0x69c], R8 ;  /* 0x00069c0801007387 */ /* 0x000fe80000100800 */
[----:B------:R0:W-:Y:S04]  /*20f70*/  STL [R1+0x670], R4 ;  /* 0x0006700401007387 */ /* 0x0001e80000100800 */
[----:B------:R-:W-:Y:S01]  /*20f80*/  STL [R1+0x678], R7 ;  /* 0x0006780701007387 */ /* 0x000fe20000100800 */
[----:B------:R-:W-:-:S03]  /*20f90*/  IADD3.X R5, PT, PT, R5, UR35, RZ, P2, !PT ;  /* 0x0000002305057c10 */ /* 0x000fc600097fe4ff */
[----:B0-----:R-:W2:Y:S04]  /*20fa0*/  LDL.LU R4, [R1+0x660] ;  /* 0x0006600001047983 */ /* 0x001ea80000300800 */
[----:B------:R-:W-:Y:S04]  /*20fb0*/  STL [R1+0x694], R6 ;  /* 0x0006940601007387 */ /* 0x000fe80000100800 */
[----:B------:R-:W5:Y:S04]  /*20fc0*/  LDL.LU R31, [R1+0x67c] ;  /* 0x00067c00011f7983 */ /* 0x000f680000300800 */
[----:B------:R-:W5:Y:S04]  /*20fd0*/  LDL.LU R30, [R1+0x658] ;  /* 0x00065800011e7983 */ /* 0x000f680000300800 */
[----:B------:R-:W-:Y:S01]  /*20fe0*/  STL [R1+0x68c], R5 ;  /* 0x00068c0501007387 */ /* 0x000fe20000100800 */
[----:B---3--:R-:W-:-:S03]  /*20ff0*/  IADD3 R3, P2, PT, R3, UR13, RZ ;  /* 0x0000000d03037c10 */ /* 0x008fc6000ff5e0ff */
        /* <DEDUP_REMOVED lines=22> */
[----:B----4-:R-:W-:-:S05]  /*21160*/  IADD3.X R2, PT, PT, R2, UR35, RZ, P3, !PT ;  /* 0x0000002302027c10 */ /* 0x010fca0009ffe4ff */
[----:B------:R0:W-:Y:S04]  /*21170*/  STL [R1+0x684], R2 ;  /* 0x0006840201007387 */ /* 0x0001e80000100800 */
[----:B------:R-:W4:Y:S04]  /*21180*/  LDL.LU R8, [R1+0x600] ;  /* 0x0006000001087983 */ /* 0x000f280000300800 */
[----:B------:R-:W4:Y:S04]  /*21190*/  LDL.LU R7, [R1+0x61c] ;  /* 0x00061c0001077983 */ /* 0x000f280000300800 */
[----:B------:R-:W4:Y:S04]  /*211a0*/  LDL.LU R6, [R1+0x5f8] ;  /* 0x0005f80001067983 */ /* 0x000f280000300800 */
[----:B0-----:R-:W4:Y:S04]  /*211b0*/  LDL.LU R2, [R1+0x614] ;  /* 0x0006140001027983 */ /* 0x001f280000300800 */
[----:B------:R-:W4:Y:S01]  /*211c0*/  LDL.LU R5, [R1+0x5f0] ;  /* 0x0005f00001057983 */ /* 0x000f220000300800 */
[----:B--2---:R-:W-:-:S05]  /*211d0*/  IADD3 R4, P3, PT, R4, UR13, RZ ;  /* 0x0000000d04047c10 */ /* 0x004fca000ff7e0ff */
[----:B------:R0:W-:Y:S01]  /*211e0*/  STL [R1+0x660], R4 ;  /* 0x0006600401007387 */ /* 0x0001e20000100800 */
[----:B-----5:R-:W-:-:S03]  /*211f0*/  IADD3.X R31, PT, PT, R31, UR35, RZ, P4, !PT ;  /* 0x000000231f1f7c10 */ /* 0x020fc6000a7fe4ff */
[----:B0-----:R-:W2:Y:S01]  /*21200*/  LDL.LU R4, [R1+0x60c] ;  /* 0x00060c0001047983 */ /* 0x001ea20000300800 */
[----:B------:R-:W-:Y:S02]  /*21210*/  IADD3 R30, P4, PT, R30, UR13, RZ ;  /* 0x0000000d1e1e7c10 */ /* 0x000fe4000ff9e0ff */
[----:B---3--:R-:W-:Y:S01]  /*21220*/  IADD3.X R29, PT, PT, R29, UR35, RZ, P6, !PT ;  /* 0x000000231d1d7c10 */ /* 0x008fe2000b7fe4ff */
        /* <DEDUP_REMOVED lines=34> */
[----:B------:R0:W-:Y:S01]  /*21450*/  STL [R1+0x610], R3 ;  /* 0x0006100301007387 */ /* 0x0001e20000100800 */
[----:B------:R-:W-:-:S03]  /*21460*/  IADD3.X R11, PT, PT, R11, UR35, RZ, P4, !PT ;  /* 0x000000230b0b7c10 */ /* 0x000fc6000a7fe4ff */
[----:B------:R-:W-:Y:S01]  /*21470*/  STL [R1+0x618], R13 ;  /* 0x0006180d01007387 */ /* 0x000fe20000100800 */
[----:B------:R-:W-:Y:S02]  /*21480*/  IADD3 R10, P4, PT, R10, UR13, RZ ;  /* 0x0000000d0a0a7c10 */ /* 0x000fe4000ff9e0ff */
[----:B------:R-:W-:Y:S01]  /*21490*/  IADD3.X R9, PT, PT, R9, UR35, RZ, P6, !PT ;  /* 0x0000002309097c10 */ /* 0x000fe2000b7fe4ff */
[----:B0-----:R-:W3:Y:S04]  /*214a0*/  LDL.LU R3, [R1+0x5e8] ;  /* 0x0005e80001037983 */ /* 0x001ee80000300800 */
[----:B------:R-:W-:Y:S04]  /*214b0*/  STL [R1+0x634], R12 ;  /* 0x0006340c01007387 */ /* 0x000fe80000100800 */
[----:B------:R-:W-:Y:S01]  /*214c0*/  STL [R1+0x62c], R11 ;  /* 0x00062c0b01007387 */ /* 0x000fe20000100800 */
[----:B----4-:R-:W-:-:S03]  /*214d0*/  IADD3 R8, P6, PT, R8, UR13, RZ ;  /* 0x0000000d08087c10 */ /* 0x010fc6000ffde0ff */
[----:B------:R-:W-:Y:S01]  /*214e0*/  STL [R1+0x608], R10 ;  /* 0x0006080a01007387 */ /* 0x000fe20000100800 */
[----:B------:R-:W-:-:S03]  /*214f0*/  IADD3.X R7, PT, PT, R7, UR35, RZ, P1, !PT ;  /* 0x0000002307077c10 */ /* 0x000fc60008ffe4ff */
[----:B------:R-:W-:Y:S01]  /*21500*/  STL [R1+0x624], R9 ;  /* 0x0006240901007387 */ /* 0x000fe20000100800 */
[----:B------:R-:W-:-:S03]  /*21510*/  IADD3.X R2, PT, PT, R2, UR35, RZ, P2, !PT ;  /* 0x0000002302027c10 */ /* 0x000fc600097fe4ff */
[----:B------:R-:W-:Y:S04]  /*21520*/  STL [R1+0x600], R8 ;  /* 0x0006000801007387 */ /* 0x000fe80000100800 */
[----:B------:R0:W-:Y:S04]  /*21530*/  STL [R1+0x614], R2 ;  /* 0x0006140201007387 */ /* 0x0001e80000100800 */
[----:B------:R-:W-:Y:S04]  /*21540*/  STL [R1+0x61c], R7 ;  /* 0x00061c0701007387 */ /* 0x000fe80000100800 */
[----:B0-----:R-:W4:Y:S01]  /*21550*/  LDL.LU R2, [R1+0x604] ;  /* 0x0006040001027983 */ /* 0x001f220000300800 */
[----:B------:R-:W-:-:S02]  /*21560*/  IADD3 R6, P1, PT, R6, UR13, RZ ;  /* 0x0000000d06067c10 */ /* 0x000fc4000ff3e0ff */
[----:B------:R-:W-:-:S03]  /*21570*/  IADD3 R5, P2, PT, R5, UR13, RZ ;  /* 0x0000000d05057c10 */ /* 0x000fc6000ff5e0ff */
[----:B------:R-:W-:Y:S04]  /*21580*/  STL [R1+0x5f8], R6 ;  /* 0x0005f80601007387 */ /* 0x000fe80000100800 */
[----:B------:R-:W5:Y:S04]  /*21590*/  LDL.LU R31, [R1+0x5e0] ;  /* 0x0005e000011f7983 */ /* 0x000f680000300800 */
[----:B------:R-:W5:Y:S04]  /*215a0*/  LDL.LU R30, [R1+0x5fc] ;  /* 0x0005fc00011e7983 */ /* 0x000f680000300800 */
[----:B------:R-:W-:Y:S04]  /*215b0*/  STL [R1+0x5f0], R5 ;  /* 0x0005f00501007387 */ /* 0x000fe80000100800 */
[----:B------:R-:W5:Y:S01]  /*215c0*/  LDL.LU R29, [R1+0x5d8] ;  /* 0x0005d800011d7983 */ /* 0x000f620000300800 */
[----:B--2---:R-:W-:-:S05]  /*215d0*/  IADD3.X R4, PT, PT, R4, UR35, RZ, P3, !PT ;  /* 0x0000002304047c10 */ /* 0x004fca0009ffe4ff */
        /* <DEDUP_REMOVED lines=21> */
[----:B---3--:R-:W-:-:S05]  /*21730*/  IADD3 R3, P3, PT, R3, UR13, RZ ;  /* 0x0000000d03037c10 */ /* 0x008fca000ff7e0ff */
[----:B------:R0:W-:Y:S04]  /*21740*/  STL [R1+0x5e8], R3 ;  /* 0x0005e80301007387 */ /* 0x0001e80000100800 */
[----:B------:R-:W3:Y:S04]  /*21750*/  LDL.LU R8, [R1+0x5a4] ;  /* 0x0005a40001087983 */ /* 0x000ee80000300800 */
[----:B------:R-:W3:Y:S04]  /*21760*/  LDL.LU R7, [R1+0x580] ;  /* 0x0005800001077983 */ /* 0x000ee80000300800 */
[----:B------:R-:W3:Y:S04]  /*21770*/  LDL.LU R6, [R1+0x59c] ;  /* 0x00059c0001067983 */ /* 0x000ee80000300800 */
[----:B0-----:R-:W3:Y:S04]  /*21780*/  LDL.LU R3, [R1+0x578] ;  /* 0x0005780001037983 */ /* 0x001ee80000300800 */
[----:B------:R-:W3:Y:S01]  /*21790*/  LDL.LU R5, [R1+0x594] ;  /* 0x0005940001057983 */ /* 0x000ee20000300800 */
[----:B----4-:R-:W-:-:S05]  /*217a0*/  IADD3.X R2, PT, PT, R2, UR35, RZ, P4, !PT ;  /* 0x0000002302027c10 */ /* 0x010fca000a7fe4ff */
[----:B------:R0:W-:Y:S04]  /*217b0*/  STL [R1+0x604], R2 ;  /* 0x0006040201007387 */ /* 0x0001e80000100800 */
[----:B0-----:R-:W4:Y:S01]  /*217c0*/  LDL.LU R2, [R1+0x570] ;  /* 0x0005700001027983 */ /* 0x001f220000300800 */
[----:B-----5:R-:W-:Y:S02]  /*217d0*/  IADD3 R31, P4, PT, R31, UR13, RZ ;  /* 0x0000000d1f1f7c10 */ /* 0x020fe4000ff9e0ff */
[----:B------:R-:W-:Y:S02]  /*217e0*/  IADD3.X R30, PT, PT, R30, UR35, RZ, P6, !PT ;  /* 0x000000231e1e7c10 */ /* 0x000fe4000b7fe4ff */
[----:B------:R-:W-:Y:S01]  /*217f0*/  IADD3 R29, P6, PT, R29, UR13, RZ ;  /* 0x0000000d1d1d7c10 */ /* 0x000fe2000ffde0ff */
[----:B------:R-:W-:Y:S04]  /*21800*/  STL [R1+0x5e0], R31 ;  /* 0x0005e01f01007387 */ /* 0x000fe80000100800 */
[----:B------:R-:W-:Y:S04]  /*21810*/  STL [R1+0x5fc], R30 ;  /* 0x0005fc1e01007387 */ /* 0x000fe80000100800 */
[----:B------:R-:W-:Y:S01]  /*21820*/  STL [R1+0x5d8], R29 ;  /* 0x0005d81d01007387 */ /* 0x000fe20000100800 */
[----:B--2---:R-:W-:-:S02]  /*21830*/  IADD3.X R27, PT, PT, R27, UR35, RZ, P1, !PT ;  /* 0x000000231b1b7c10 */ /* 0x004fc40008ffe4ff */
        /* <DEDUP_REMOVED lines=36> */
[----:B------:R-:W-:Y:S04]  /*21a80*/  STL [R1+0x598], R12 ;  /* 0x0005980c01007387 */ /* 0x000fe80000100800 */
[----:B------:R-:W-:Y:S01]  /*21a90*/  STL [R1+0x590], R11 ;  /* 0x0005900b01007387 */ /* 0x000fe20000100800 */
[----:B---3--:R-:W-:-:S03]  /*21aa0*/  IADD3.X R8, PT, PT, R8, UR35, RZ, P1, !PT ;  /* 0x0000002308087c10 */ /* 0x008fc60008ffe4ff */
[----:B------:R-:W-:Y:S01]  /*21ab0*/  STL [R1+0x5ac], R10 ;  /* 0x0005ac0a01007387 */ /* 0x000fe20000100800 */
[----:B------:R-:W-:Y:S02]  /*21ac0*/  IADD3 R7, P1, PT, R7, UR13, RZ ;  /* 0x0000000d07077c10 */ /* 0x000fe4000ff3e0ff */
[----:B------:R-:W-:Y:S01]  /*21ad0*/  IADD3.X R6, PT, PT, R6, UR35, RZ, P2, !PT ;  /* 0x0000002306067c10 */ /* 0x000fe200097fe4ff */
[----:B------:R-:W-:Y:S01]  /*21ae0*/  STL [R1+0x588], R9 ;  /* 0x0005880901007387 */ /* 0x000fe20000100800 */
[----:B------:R-:W-:-:S03]  /*21af0*/  IADD3 R3, P2, PT, R3, UR13, RZ ;  /* 0x0000000d03037c10 */ /* 0x000fc6000ff5e0ff */
[----:B------:R-:W-:Y:S01]  /*21b00*/  STL [R1+0x5a4], R8 ;  /* 0x0005a40801007387 */ /* 0x000fe20000100800 */
[----:B------:R-:W-:-:S03]  /*21b10*/  IADD3.X R5, PT, PT, R5, UR35, RZ, P3, !PT ;  /* 0x0000002305057c10 */ /* 0x000fc60009ffe4ff */
[----:B------:R0:W-:Y:S04]  /*21b20*/  STL [R1+0x578], R3 ;  /* 0x0005780301007387 */ /* 0x0001e80000100800 */
[----:B------:R-:W-:Y:S04]  /*21b30*/  STL [R1+0x580], R7 ;  /* 0x0005800701007387 */ /* 0x000fe80000100800 */
[----:B0-----:R-:W3:Y:S04]  /*21b40*/  LDL.LU R3, [R1+0x568] ;  /* 0x0005680001037983 */ /* 0x001ee80000300800 */
[----:B------:R-:W-:Y:S04]  /*21b50*/  STL [R1+0x59c], R6 ;  /* 0x00059c0601007387 */ /* 0x000fe80000100800 */
[----:B------:R-:W5:Y:S04]  /*21b60*/  LDL.LU R31, [R1+0x584] ;  /* 0x00058400011f7983 */ /* 0x000f680000300800 */
[----:B------:R-:W5:Y:S04]  /*21b70*/  LDL.LU R30, [R1+0x560] ;  /* 0x00056000011e7983 */ /* 0x000f680000300800 */
[----:B------:R-:W-:Y:S01]  /*21b80*/  STL [R1+0x594], R5 ;  /* 0x0005940501007387 */ /* 0x000fe20000100800 */
[----:B----4-:R-:W-:-:S03]  /*21b90*/  IADD3 R2, P3, PT, R2, UR13, RZ ;  /* 0x0000000d02027c10 */ /* 0x010fc6000ff7e0ff */
        /* <DEDUP_REMOVED lines=22> */
[----:B--2---:R-:W-:-:S05]  /*21d00*/  IADD3.X R4, PT, PT, R4, UR35, RZ, P4, !PT ;  /* 0x0000002304047c10 */ /* 0x004fca000a7fe4ff */
[----:B------:R0:W-:Y:S04]  /*21d10*/  STL [R1+0x58c], R4 ;  /* 0x00058c0401007387 */ /* 0x0001e80000100800 */
[----:B------:R-:W2:Y:S04]  /*21d20*/  LDL.LU R8, [R1+0x508] ;  /* 0x0005080001087983 */ /* 0x000ea80000300800 */
[----:B------:R-:W2:Y:S04]  /*21d30*/  LDL.LU R7, [R1+0x524] ;  /* 0x0005240001077983 */ /* 0x000ea80000300800 */
[----:B------:R-:W2:Y:S04]  /*21d40*/  LDL.LU R6, [R1+0x500] ;  /* 0x0005000001067983 */ /* 0x000ea80000300800 */
[----:B0-----:R-:W2:Y:S04]  /*21d50*/  LDL.LU R4, [R1+0x51c] ;  /* 0x00051c0001047983 */ /* 0x001ea80000300800 */
[----:B------:R-:W2:Y:S01]  /*21d60*/  LDL.LU R5, [R1+0x4f8] ;  /* 0x0004f80001057983 */ /* 0x000ea20000300800 */
[----:B---3--:R-:W-:-:S05]  /*21d70*/  IADD3 R3, P4, PT, R3, UR13, RZ ;  /* 0x0000000d03037c10 */ /* 0x008fca000ff9e0ff */
[----:B------:R0:W-:Y:S01]  /*21d80*/  STL [R1+0x568], R3 ;  /* 0x0005680301007387 */ /* 0x0001e20000100800 */
[----:B-----5:R-:W-:Y:S02]  /*21d90*/  IADD3.X R31, PT, PT, R31, UR35, RZ, P6, !PT ;  /* 0x000000231f1f7c10 */ /* 0x020fe4000b7fe4ff */
[----:B------:R-:W-:Y:S01]  /*21da0*/  IADD3 R30, P6, PT, R30, UR13, RZ ;  /* 0x0000000d1e1e7c10 */ /* 0x000fe2000ffde0ff */
[----:B0-----:R-:W3:Y:S01]  /*21db0*/  LDL.LU R3, [R1+0x514] ;  /* 0x0005140001037983 */ /* 0x001ee20000300800 */
[----:B----4-:R-:W-:-:S03]  /*21dc0*/  IADD3.X R29, PT, PT, R29, UR35, RZ, P1, !PT ;  /* 0x000000231d1d7c10 */ /* 0x010fc60008ffe4ff */
        /* <DEDUP_REMOVED lines=44> */
[----:B--2---:R-:W-:-:S02]  /*22090*/  IADD3 R8, P1, PT, R8, UR13, RZ ;  /* 0x0000000d08087c10 */ /* 0x004fc4000ff3e0ff */
[----:B------:R-:W-:-:S03]  /*220a0*/  IADD3.X R7, PT, PT, R7, UR35, RZ, P2, !PT ;  /* 0x0000002307077c10 */ /* 0x000fc600097fe4ff */
[----:B------:R-:W-:Y:S01]  /*220b0*/  STL [R1+0x508], R8 ;  /* 0x0005080801007387 */ /* 0x000fe20000100800 */
[----:B------:R-:W-:Y:S02]  /*220c0*/  IADD3.X R4, PT, PT, R4, UR35, RZ, P3, !PT ;  /* 0x0000002304047c10 */ /* 0x000fe40009ffe4ff */
[----:B------:R-:W-:-:S03]  /*220d0*/  IADD3 R6, P2, PT, R6, UR13, RZ ;  /* 0x0000000d06067c10 */ /* 0x000fc6000ff5e0ff */
[----:B------:R0:W-:Y:S04]  /*220e0*/  STL [R1+0x51c], R4 ;  /* 0x00051c0401007387 */ /* 0x0001e80000100800 */
[----:B------:R-:W-:Y:S01]  /*220f0*/  STL [R1+0x524], R7 ;  /* 0x0005240701007387 */ /* 0x000fe20000100800 */
[----:B------:R-:W-:-:S03]  /*22100*/  IADD3 R5, P3, PT, R5, UR13, RZ ;  /* 0x0000000d05057c10 */ /* 0x000fc6000ff7e0ff */
[----:B0-----:R-:W2:Y:S04]  /*22110*/  LDL.LU R4, [R1+0x50c] ;  /* 0x00050c0001047983 */ /* 0x001ea80000300800 */
[----:B------:R-:W-:Y:S04]  /*22120*/  STL [R1+0x500], R6 ;  /* 0x0005000601007387 */ /* 0x000fe80000100800 */
[----:B------:R-:W5:Y:S04]  /*22130*/  LDL.LU R31, [R1+0x4e8] ;  /* 0x0004e800011f7983 */ /* 0x000f680000300800 */
[----:B------:R-:W5:Y:S04]  /*22140*/  LDL.LU R30, [R1+0x504] ;  /* 0x00050400011e7983 */ /* 0x000f680000300800 */
[----:B------:R-:W-:Y:S01]  /*22150*/  STL [R1+0x4f8], R5 ;  /* 0x0004f80501007387 */ /* 0x000fe20000100800 */
[----:B---3--:R-:W-:-:S03]  /*22160*/  IADD3.X R3, PT, PT, R3, UR35, RZ, P4, !PT ;  /* 0x0000002303037c10 */ /* 0x008fc6000a7fe4ff */
        /* <DEDUP_REMOVED lines=75> */
[----:B------:R-:W-:Y:S04]  /*22620*/  STL [R1+0x4a0], R12 ;  /* 0x0004a00c01007387 */ /* 0x000fe80000100800 */
[----:B------:R-:W-:Y:S01]  /*22630*/  STL [R1+0x498], R11 ;  /* 0x0004980b01007387 */ /* 0x000fe20000100800 */
[----:B----4-:R-:W-:-:S03]  /*22640*/  IADD3.X R8, PT, PT, R8, UR35, RZ, P2, !PT ;  /* 0x0000002308087c10 */ /* 0x010fc600097fe4ff */
[----:B------:R-:W-:Y:S01]  /*22650*/  STL [R1+0x4b4], R10 ;  /* 0x0004b40a01007387 */ /* 0x000fe20000100800 */
[----:B------:R-:W-:Y:S02]  /*22660*/  IADD3 R7, P2, PT, R7, UR13, RZ ;  /* 0x0000000d07077c10 */ /* 0x000fe4000ff5e0ff */
[----:B------:R-:W-:Y:S01]  /*22670*/  IADD3.X R6, PT, PT, R6, UR35, RZ, P3, !PT ;  /* 0x0000002306067c10 */ /* 0x000fe20009ffe4ff */
        /* <DEDUP_REMOVED lines=102> */
[----:B------:R-:W5:Y:S04]  /*22ce0*/  LDL.LU R30, [R1+0x40c] ;  /* 0x00040c00011e7983 */ /* 0x000f680000300800 */
[----:B------:R-:W-:Y:S01]  /*22cf0*/  STL [R1+0x400], R5 ;  /* 0x0004000501007387 */ /* 0x000fe20000100800 */
[----:B----4-:R-:W-:-:S03]  /*22d00*/  IADD3.X R2, PT, PT, R2, UR35, RZ, P6, !PT ;  /* 0x0000002302027c10 */ /* 0x010fc6000b7fe4ff */
        /* <DEDUP_REMOVED lines=643> */
[----:B------:R-:W-:Y:S04]  /*25540*/  STL [R1+0x958], R7 ;  /* 0x0009580701007387 */ /* 0x000fe80000100800 */
[----:B0-----:R-:W2:Y:S01]  /*25550*/  LDL.LU R4, [R1+0x944] ;  /* 0x0009440001047983 */ /* 0x001ea20000300800 */
[----:B------:R-:W-:-:S03]  /*25560*/  IADD3.X R5, PT, PT, R5, UR35, RZ, P3, !PT ;  /* 0x0000002305057c10 */ /* 0x000fc60009ffe4ff */
        /* <DEDUP_REMOVED lines=35> */
[----:B------:R0:W-:Y:S04]  /*257a0*/  STL [R1+0x944], R4 ;  /* 0x0009440401007387 */ /* 0x0001e80000100800 */
[----:B0-----:R-:W2:Y:S01]  /*257b0*/  LDL.LU R4, [R1+0x8f0] ;  /* 0x0008f00001047983 */ /* 0x001ea20000300800 */
[----:B-----5:R-:W-:Y:S02]  /*257c0*/  IADD3.X R31, PT, PT, R31, UR34, RZ, P6, !PT ;  /* 0x000000221f1f7c10 */ /* 0x020fe4000b7fe4ff */
        /* <DEDUP_REMOVED lines=35> */
[----:B------:R-:W-:Y:S01]  /*25a00*/  STL [R1+0x920], R14 ;  /* 0x0009200e01007387 */ /* 0x000fe20000100800 */
[----:B------:R-:W-:-:S03]  /*25a10*/  IADD3.X R11, PT, PT, R11, UR34, RZ, P6, !PT ;  /* 0x000000220b0b7c10 */ /* 0x000fc6000b7fe4ff */
[----:B------:R0:W-:Y:S01]  /*25a20*/  STL [R1+0x8f4], R3 ;  /* 0x0008f40301007387 */ /* 0x0001e20000100800 */
[----:B------:R-:W-:-:S03]  /*25a30*/  IADD3 R10, P6, PT, R10, UR7, RZ ;  /* 0x000000070a0a7c10 */ /* 0x000fc6000ffde0ff */
[----:B------:R-:W-:Y:S01]  /*25a40*/  STL [R1+0x8fc], R13 ;  /* 0x0008fc0d01007387 */ /* 0x000fe20000100800 */
[----:B------:R-:W-:-:S03]  /*25a50*/  IADD3.X R9, PT, PT, R9, UR34, RZ, P1, !PT ;  /* 0x0000002209097c10 */ /* 0x000fc60008ffe4ff */
        /* <DEDUP_REMOVED lines=14> */
[----:B------:R0:W-:Y:S04]  /*25b40*/  STL [R1+0x95c], R6 ;  /* 0x00095c0601007387 */ /* 0x0001e80000100800 */
[----:B------:R-:W5:Y:S04]  /*25b50*/  LDL.LU R30, [R1+0x8e0] ;  /* 0x0008e000011e7983 */ /* 0x000f680000300800 */
[----:B------:R-:W5:Y:S04]  /*25b60*/  LDL.LU R29, [R1+0x968] ;  /* 0x00096800011d7983 */ /* 0x000f680000300800 */
[----:B------:R1:W-:Y:S04]  /*25b70*/  STL [R1+0x960], R5 ;  /* 0x0009600501007387 */ /* 0x0003e80000100800 */
[----:B------:R-:W5:Y:S01]  /*25b80*/  LDL.LU R27, [R1+0x8dc] ;  /* 0x0008dc00011b7983 */ /* 0x000f620000300800 */
[----:B--2---:R-:W-:-:S05]  /*25b90*/  IADD3.X R4, PT, PT, R4, UR34, RZ, P4, !PT ;  /* 0x0000002204047c10 */ /* 0x004fca000a7fe4ff */
[----:B------:R2:W-:Y:S04]  /*25ba0*/  STL [R1+0x8f0], R4 ;  /* 0x0008f00401007387 */ /* 0x0005e80000100800 */
        /* <DEDUP_REMOVED lines=12> */
[----:B0-----:R-:W5:Y:S04]  /*25c70*/  LDL.LU R6, [R1+0x988] ;  /* 0x0009880001067983 */ /* 0x001f680000300800 */
[----:B------:R-:W5:Y:S04]  /*25c80*/  LDL.LU R14, [R1+0x96c] ;  /* 0x00096c00010e7983 */ /* 0x000f680000300800 */
[----:B------:R-:W5:Y:S04]  /*25c90*/  LDL.LU R13, [R1+0xa8] ;  /* 0x0000a800010d7983 */ /* 0x000f680000300800 */
[----:B------:R-:W5:Y:S04]  /*25ca0*/  LDL.LU R12, [R1+0xb4] ;  /* 0x0000b400010c7983 */ /* 0x000f680000300800 */
[----:B------:R-:W5:Y:S04]  /*25cb0*/  LDL.LU R11, [R1+0xa0] ;  /* 0x0000a000010b7983 */ /* 0x000f680000300800 */
[----:B------:R-:W5:Y:S04]  /*25cc0*/  LDL.LU R10, [R1+0xb0] ;  /* 0x0000b000010a7983 */ /* 0x000f680000300800 */
[----:B------:R-:W5:Y:S01]  /*25cd0*/  LDL.LU R7, [R1+0x98] ;  /* 0x0000980001077983 */ /* 0x000f620000300800 */
[----:B---3--:R-:W-:-:S05]  /*25ce0*/  IADD3.X R3, PT, PT, R3, UR34, RZ, P6, !PT ;  /* 0x0000002203037c10 */ /* 0x008fca000b7fe4ff */
[----:B------:R0:W-:Y:S04]  /*25cf0*/  STL [R1+0x8e8], R3 ;  /* 0x0008e80301007387 */ /* 0x0001e80000100800 */
[----:B------:R-:W3:Y:S04]  /*25d00*/  LDL.LU R9, [R1+0xac] ;  /* 0x0000ac0001097983 */ /* 0x000ee80000300800 */
[----:B------:R-:W3:Y:S04]  /*25d10*/  LDL.LU R8, [R1+0xa4] ;  /* 0x0000a40001087983 */ /* 0x000ee80000300800 */
[----:B-1----:R-:W3:Y:S04]  /*25d20*/  LDL.LU R5, [R1+0x9c] ;  /* 0x00009c0001057983 */ /* 0x002ee80000300800 */
[----:B--2---:R-:W2:Y:S04]  /*25d30*/  LDL.LU R4, [R1+0x90] ;  /* 0x0000900001047983 */ /* 0x004ea80000300800 */
[----:B0-----:R-:W2:Y:S01]  /*25d40*/  LDL.LU R3, [R1+0x94] ;  /* 0x0000940001037983 */ /* 0x001ea20000300800 */
        /* <DEDUP_REMOVED lines=9> */
[----:B------:R-:W-:-:S04]  /*25de0*/  IMAD.U32 R0, R0, -0x80000000, RZ ;  /* 0x8000000000007824 */ /* 0x000fc800078e00ff */
[----:B------:R-:W0:Y:S01]  /*25df0*/  SYNCS.PHASECHK.TRANS64.TRYWAIT P4, [UR8], R0 ;  /* 0x00000000ff0075a7 */ /* 0x000e220008081108 */
[----:B------:R-:W-:Y:S02]  /*25e00*/  PRMT R28, RZ, 0x7610, R28 ;  /* 0x00007610ff1c7816 */ /* 0x000fe4000000001c */
[----:B------:R-:W-:Y:S02]  /*25e10*/  IADD3 R26, P2, PT, R26, UR7, RZ ;  /* 0x000000071a1a7c10 */ /* 0x000fe4000ff5e0ff */
        /* <DEDUP_REMOVED lines=19> */
[----:B------:R-:W-:Y:S01]  /*25f50*/  IADD3 R6, P6, PT, R6, UR7, RZ ;  /* 0x0000000706067c10 */ /* 0x000fe2000ffde0ff */
[----:B------:R-:W-:Y:S04]  /*25f60*/  STL [R1+0xbc], R17 ;  /* 0x0000bc1101007387 */ /* 0x000fe80000100800 */
[----:B------:R1:W-:Y:S02]  /*25f70*/  STL [R1+0x988], R6 ;  /* 0x0009880601007387 */ /* 0x0003e40000100800 */
[----:B-1----:R-:W1:Y:S01]  /*25f80*/  S2R R6, SR_TID.X ;  /* 0x0000000000067919 */ /* 0x002e620000002100 */
[----:B------:R-:W-:-:S02]  /*25f90*/  IADD3 R16, P3, PT, R16, UR7, RZ ;  /* 0x0000000710107c10 */ /* 0x000fc4000ff7e0ff */
[----:B------:R-:W-:Y:S02]  /*25fa0*/  IADD3.X R14, PT, PT, R14, UR34, RZ, P1, !PT ;  /* 0x000000220e0e7c10 */ /* 0x000fe40008ffe4ff */
[----:B------:R-:W-:Y:S02]  /*25fb0*/  IADD3.X R12, PT, PT, R12, UR34, RZ, P2, !PT ;  /* 0x000000220c0c7c10 */ /* 0x000fe400097fe4ff */
[----:B------:R-:W-:Y:S02]  /*25fc0*/  IADD3 R13, P1, PT, R13, UR7, RZ ;  /* 0x000000070d0d7c10 */ /* 0x000fe4000ff3e0ff */
[----:B------:R-:W-:Y:S01]  /*25fd0*/  IADD3 R11, P2, PT, R11, UR7, RZ ;  /* 0x000000070b0b7c10 */ /* 0x000fe2000ff5e0ff */
[----:B------:R-:W-:Y:S01]  /*25fe0*/  STL [R1+0x984], R16 ;  /* 0x0009841001007387 */ /* 0x000fe20000100800 */
[----:B------:R-:W-:Y:S02]  /*25ff0*/  IADD3.X R10, PT, PT, R10, UR34, RZ, P3, !PT ;  /* 0x000000220a0a7c10 */ /* 0x000fe40009ffe4ff */
[----:B------:R-:W-:Y:S01]  /*26000*/  IADD3 R7, P3, PT, R7, UR7, RZ ;  /* 0x0000000707077c10 */ /* 0x000fe2000ff7e0ff */
[----:B------:R-:W-:Y:S04]  /*26010*/  STL [R1+0xb8], R15 ;  /* 0x0000b80f01007387 */ /* 0x000fe80000100800 */
[----:B------:R-:W-:Y:S04]  /*26020*/  STL [R1+0x96c], R14 ;  /* 0x00096c0e01007387 */ /* 0x000fe80000100800 */
[----:B------:R-:W-:Y:S04]  /*26030*/  STL [R1+0xa8], R13 ;  /* 0x0000a80d01007387 */ /* 0x000fe80000100800 */
[----:B------:R-:W-:Y:S01]  /*26040*/  STL [R1+0xb4], R12 ;  /* 0x0000b40c01007387 */ /* 0x000fe20000100800 */
[----:B---3--:R-:W-:-:S03]  /*26050*/  IADD3.X R9, PT, PT, R9, UR34, RZ, P6, !PT ;  /* 0x0000002209097c10 */ /* 0x008fc6000b7fe4ff */
[----:B------:R3:W-:Y:S01]  /*26060*/  STL [R1+0x98], R7 ;  /* 0x0000980701007387 */ /* 0x0007e20000100800 */
[----:B------:R-:W-:Y:S02]  /*26070*/  IADD3.X R8, PT, PT, R8, UR34, RZ, P1, !PT ;  /* 0x0000002208087c10 */ /* 0x000fe40008ffe4ff */
[----:B------:R-:W-:Y:S01]  /*26080*/  IADD3.X R5, PT, PT, R5, UR34, RZ, P2, !PT ;  /* 0x0000002205057c10 */ /* 0x000fe200097fe4ff */
[----:B------:R0:W-:Y:S01]  /*26090*/  STL [R1+0xa0], R11 ;  /* 0x0000a00b01007387 */ /* 0x0001e20000100800 */
[----:B--2---:R-:W-:-:S03]  /*260a0*/  IADD3 R4, P2, PT, R4, UR7, RZ ;  /* 0x0000000704047c10 */ /* 0x004fc6000ff5e0ff */
[----:B------:R2:W-:Y:S01]  /*260b0*/  STL [R1+0xb0], R10 ;  /* 0x0000b00a01007387 */ /* 0x0005e20000100800 */
[----:B------:R-:W-:-:S03]  /*260c0*/  IADD3.X R3, PT, PT, R3, UR34, RZ, P3, !PT ;  /* 0x0000002203037c10 */ /* 0x000fc60009ffe4ff */
[----:B------:R2:W-:Y:S04]  /*260d0*/  STL [R1+0xac], R9 ;  /* 0x0000ac0901007387 */ /* 0x0005e80000100800 */
[----:B------:R2:W-:Y:S04]  /*260e0*/  STL [R1+0xa4], R8 ;  /* 0x0000a40801007387 */ /* 0x0005e80000100800 */
[----:B------:R2:W-:Y:S04]  /*260f0*/  STL [R1+0x9c], R5 ;  /* 0x00009c0501007387 */ /* 0x0005e80000100800 */
[----:B------:R2:W-:Y:S01]  /*26100*/  STL [R1+0x90], R4 ;  /* 0x0000900401007387 */ /* 0x0005e20000100800 */
[----:B-1----:R-:W-:-:S02]  /*26110*/  SHF.R.U32.HI R6, RZ, 0x6, R6 ;  /* 0x00000006ff067819 */ /* 0x002fc40000011606 */
[----:B----4-:R-:W-:-:S05]  /*26120*/  IADD3.X R2, PT, PT, R2, UR34, RZ, P2, !PT ;  /* 0x0000002202027c10 */ /* 0x010fca00097fe4ff */
[----:B------:R2:W-:Y:S04]  /*26130*/  STL [R1+0x8c], R2 ;  /* 0x00008c0201007387 */ /* 0x0005e80000100800 */
[----:B------:R2:W-:Y:S01]  /*26140*/  STL [R1+0x94], R3 ;  /* 0x0000940301007387 */ /* 0x0005e20000100800 */
[----:B------:R-:W-:-:S04]  /*26150*/  SGXT.U32 R6, R6, 0x1 ;  /* 0x000000010606781a */ /* 0x000fc80000000000 */
[C---:B---3--:R-:W-:Y:S02]  /*26160*/  LOP3.LUT R7, R6.reuse, 0x2, RZ, 0xfc, !PT ;  /* 0x0000000206077812 */ /* 0x048fe400078efcff */
[----:B------:R-:W-:Y:S02]  /*26170*/  LOP3.LUT R6, R6, 0x4, RZ, 0xfc, !PT ;  /* 0x0000000406067812 */ /* 0x000fe400078efcff */
[----:B------:R-:W-:Y:S02]  /*26180*/  ISETP.GE.AND P1, PT, R7, UR4, PT ;  /* 0x0000000407007c0c */ /* 0x000fe4000bf26270 */
[----:B------:R-:W-:Y:S01]  /*26190*/  ISETP.GE.AND P6, PT, R6, UR4, PT ;  /* 0x0000000406007c0c */ /* 0x000fe2000bfc6270 */
[----:B0-2---:R-:W-:-:S12]  /*261a0*/  @!P4 BRA `(.L_x_8) ;  /* 0x0000014c00c4c947 */ /* 0x005fd80003800000 */
.L_x_16:
[----:B------:R-:W2:Y:S04]  /*261b0*/  LDL R3, [R1+0x8c] ;  /* 0x00008c0001037983 */ /* 0x000ea80000100800 */
[----:B------:R-:W2:Y:S04]  /*261c0*/  LDL R2, [R1+0x90] ;  /* 0x0000900001027983 */ /* 0x000ea80000100800 */
[----:B------:R0:W-:Y:S04]  /*261d0*/  STL [R1+0xebc], R84 ;  /* 0x000ebc5401007387 */ /* 0x0001e80000100800 */
[----:B0-----:R-:W3:Y:S04]  /*261e0*/  LDL R84, [R1+0xa0] ;  /* 0x0000a00001547983 */ /* 0x001ee80000100800 */
[----:B------:R-:W-:Y:S04]  /*261f0*/  STL [R1+0xeb8], R86 ;  /* 0x000eb85601007387 */ /* 0x000fe80000100800 */
[----:B------:R-:W-:Y:S04]  /*26200*/  STL [R1+0xeb4], R87 ;  /* 0x000eb45701007387 */ /* 0x000fe80000100800 */
[----:B------:R0:W-:Y:S04]  /*26210*/  STL [R1+0xeb0], R89 ;  /* 0x000eb05901007387 */ /* 0x0001e80000100800 */
[----:B0-----:R-:W4:Y:S01]  /*26220*/  LDL R89, [R1+0x9c] ;  /* 0x00009c0001597983 */ /* 0x001f220000100800 */
[----:B------:R-:W-:-:S03]  /*26230*/  PRMT R21, RZ, 0x7610, R21 ;  /* 0x00007610ff157816 */ /* 0x000fc60000000015 */
        /* <DEDUP_REMOVED lines=30> */
[----:B------:R-:W1:Y:S01]  /*26420*/  S2R R46, SR_TID.X ;  /* 0x00000000002e7919 */ /* 0x000e620000002100 */
[----:B------:R-:W-:-:S02]  /*26430*/  PRMT R36, RZ, 0x7610, R36 ;  /* 0x00007610ff247816 */ /* 0x000fc40000000024 */
[----:B------:R-:W3:Y:S04]  /*26440*/  LDL R87, [R1+0xa8] ;  /* 0x0000a80001577983 */ /* 0x000ee80000100800 */
[----:B------:R-:W3:Y:S01]  /*26450*/  LDL R86, [R1+0xac] ;  /* 0x0000ac0001567983 */ /* 0x000ee20000100800 */
[----:B-1----:R-:W-:-:S04]  /*26460*/  SHF.R.U32.HI R46, RZ, 0x6, R46 ;  /* 0x00000006ff2e7819 */ /* 0x002fc8000001162e */
[----:B------:R-:W-:-:S04]  /*26470*/  SGXT.U32 R46, R46, 0x1 ;  /* 0x000000012e2e781a */ /* 0x000fc80000000000 */
[----:B------:R-:W-:Y:S02]  /*26480*/  LOP3.LUT R47, R46, 0x6, RZ, 0xfc, !PT ;  /* 0x000000062e2f7812 */ /* 0x000fe400078efcff */
[----:B------:R-:W1:Y:S02]  /*26490*/  S2R R46, SR_TID.X ;  /* 0x00000000002e7919 */ /* 0x000e640000002100 */
[----:B------:R-:W-:Y:S02]  /*264a0*/  ISETP.GE.AND P2, PT, R47, UR4, PT ;  /* 0x000000042f007c0c */ /* 0x000fe4000bf46270 */
[----:B------:R-:W3:Y:S04]  /*264b0*/  LDL R47, [R1+0x988] ;  /* 0x00098800012f7983 */ /* 0x000ee80000100800 */
[----:B--2---:R2:W2:Y:S04]  /*264c0*/  @!P0 LDG.E.U8 R28, desc[UR22][R2.64] ;  /* 0x00000016021c8981 */ /* 0x0044a8000c1e1100 */
[----:B------:R-:W2:Y:S04]  /*264d0*/  LDL R2, [R1+0x94] ;  /* 0x0000940001027983 */ /* 0x000ea80000100800 */
[----:B------:R-:W2:Y:S02]  /*264e0*/  LDL R3, [R1+0x98] ;  /* 0x0000980001037983 */ /* 0x000ea40000100800 */
[----:B--2---:R-:W-:-:S04]  /*264f0*/  @!P1 LOP3.LUT R3, R3, R2, RZ, 0x3c, !PT ;  /* 0x0000000203039212 */ /* 0x004fc800078e3cff */
[----:B------:R-:W-:-:S04]  /*26500*/  @!P1 LOP3.LUT R2, R3, R2, RZ, 0x3c, !PT ;  /* 0x0000000203029212 */ /* 0x000fc800078e3cff */
[----:B------:R-:W-:-:S05]  /*26510*/  @!P1 LOP3.LUT R3, R3, R2, RZ, 0x3c, !PT ;  /* 0x0000000203039212 */ /* 0x000fca00078e3cff */
[----:B------:R2:W4:Y:S02]  /*26520*/  @!P1 LDG.E.U8 R21, desc[UR22][R2.64] ;  /* 0x0000001602159981 */ /* 0x000524000c1e1100 */
[----:B--2---:R-:W2:Y:S01]  /*26530*/  S2R R3, SR_TID.X ;  /* 0x0000000000037919 */ /* 0x004ea20000002100 */
[----:B---3--:R-:W-:Y:S01]  /*26540*/  @!P6 IMAD.MOV.U32 R2, RZ, RZ, R84 ;  /* 0x000000ffff02e224 */ /* 0x008fe200078e0054 */
[----:B-1----:R-:W-:Y:S02]  /*26550*/  SHF.R.U32.HI R46, RZ, 0x6, R46 ;  /* 0x00000006ff2e7819 */ /* 0x002fe4000001162e */
[----:B------:R-:W-:Y:S01]  /*26560*/  PRMT R41, RZ, 0x7610, R41 ;  /* 0x00007610ff297816 */ /* 0x000fe20000000029 */
[----:B------:R-:W3:Y:S01]  /*26570*/  LDL R84, [R1+0x980] ;  /* 0x0009800001547983 */ /* 0x000ee20000100800 */
[----:B--2---:R-:W-:-:S04]  /*26580*/  SHF.R.U32.HI R3, RZ, 0x6, R3 ;  /* 0x00000006ff037819 */ /* 0x004fc80000011603 */
[----:B------:R-:W-:-:S04]  /*26590*/  SGXT.U32 R3, R3, 0x1 ;  /* 0x000000010303781a */ /* 0x000fc80000000000 */
[----:B------:R-:W-:-:S04]  /*265a0*/  LOP3.LUT R3, R3, 0xa, RZ, 0xfc, !PT ;  /* 0x0000000a03037812 */ /* 0x000fc800078efcff */
[----:B------:R-:W-:Y:S01]  /*265b0*/  ISETP.GE.AND P1, PT, R3, UR4, PT ;  /* 0x0000000403007c0c */ /* 0x000fe2000bf26270 */
[----:B----4-:R-:W-:Y:S01]  /*265c0*/  @!P6 IMAD.MOV.U32 R3, RZ, RZ, R89 ;  /* 0x000000ffff03e224 */ /* 0x010fe200078e0059 */
[----:B------:R-:W-:Y:S01]  /*265d0*/  SGXT.U32 R46, R46, 0x1 ;  /* 0x000000012e2e781a */ /* 0x000fe20000000000 */
[----:B------:R-:W2:Y:S04]  /*265e0*/  LDL R89, [R1+0xb4] ;  /* 0x0000b40001597983 */ /* 0x000ea80000100800 */
[----:B------:R1:W4:Y:S04]  /*265f0*/  @!P6 LDG.E.U8 R36, desc[UR22][R2.64] ;  /* 0x000000160224e981 */ /* 0x000328000c1e1100 */
[----:B------:R-:W2:Y:S01]  /*26600*/  LDL R3, [R1+0xa4] ;  /* 0x0000a40001037983 */ /* 0x000ea20000100800 */
[----:B------:R-:W-:-:S04]  /*26610*/  LOP3.LUT R46, R46, 0x8, RZ, 0xfc, !PT ;  /* 0x000000082e2e7812 */ /* 0x000fc800078efcff */
[----:B------:R-:W-:Y:S01]  /*26620*/  ISETP.GE.AND P0, PT, R46, UR4, PT ;  /* 0x000000042e007c0c */ /* 0x000fe2000bf06270 */
[----:B-1----:R-:W-:Y:S01]  /*26630*/  @!P2 IMAD.MOV.U32 R2, RZ, RZ, R87 ;  /* 0x000000ffff02a224 */ /* 0x002fe200078e0057 */
[----:B------:R-:W-:Y:S01]  /*26640*/  PRMT R27, RZ, 0x7610, R27 ;  /* 0x00007610ff1b7816 */ /* 0x000fe2000000001b */
[----:B------:R-:W1:Y:S02]  /*26650*/  S2R R46, SR_TID.X ;  /* 0x00000000002e7919 */ /* 0x000e640000002100 */
[----:B-1----:R-:W-:-:S04]  /*26660*/  SHF.R.U32.HI R46, RZ, 0x6, R46 ;  /* 0x00000006ff2e7819 */ /* 0x002fc8000001162e */
[----:B------:R-:W-:-:S04]  /*26670*/  SGXT.U32 R46, R46, 0x1 ;  /* 0x000000012e2e781a */ /* 0x000fc80000000000 */
[----:B------:R-:W-:-:S04]  /*26680*/  LOP3.LUT R46, R46, 0xc, RZ, 0xfc, !PT ;  /* 0x0000000c2e2e7812 */ /* 0x000fc800078efcff */
[----:B------:R-:W-:Y:S02]  /*26690*/  ISETP.GE.AND P3, PT, R46, UR4, PT ;  /* 0x000000042e007c0c */ /* 0x000fe4000bf66270 */
[----:B------:R-:W1:Y:S01]  /*266a0*/  S2R R46, SR_TID.X ;  /* 0x00000000002e7919 */ /* 0x000e620000002100 */
[----:B--2---:R2:W3:Y:S02]  /*266b0*/  @!P2 LDG.E.U8 R41, desc[UR22][R2.64] ;  /* 0x000000160229a981 */ /* 0x0044e4000c1e1100 */
[----:B--2---:R-:W-:Y:S02]  /*266c0*/  @!P0 IMAD.MOV.U32 R2, RZ, RZ, R47 ;  /* 0x000000ffff028224 */ /* 0x004fe400078e002f */
[----:B------:R-:W-:-:S05]  /*266d0*/  @!P0 IMAD.MOV.U32 R3, RZ, RZ, R86 ;  /* 0x000000ffff038224 */ /* 0x000fca00078e0056 */
[----:B------:R2:W2:Y:S04]  /*266e0*/  @!P0 LDG.E.U8 R27, desc[UR22][R2.64] ;  /* 0x00000016021b8981 */ /* 0x0004a8000c1e1100 */
[----:B------:R-:W2:Y:S04]  /*266f0*/  LDL R2, [R1+0xb0] ;  /* 0x0000b00001027983 */ /* 0x000ea80000100800 */
[----:B------:R-:W2:Y:S01]  /*26700*/  LDL R3, [R1+0x984] ;  /* 0x0009840001037983 */ /* 0x000ea20000100800 */
[----:B-1----:R-:W-:-:S04]  /*26710*/  SHF.R.U32.HI R47, RZ, 0x6, R46 ;  /* 0x00000006ff2f7819 */ /* 0x002fc8000001162e */
[----:B------:R-:W-:-:S04]  /*26720*/  SGXT.U32 R47, R47, 0x1 ;  /* 0x000000012f2f781a */ /* 0x000fc80000000000 */
[----:B------:R-:W-:Y:S02]  /*26730*/  LOP3.LUT R86, R47, 0x10, RZ, 0xfc, !PT ;  /* 0x000000102f567812 */ /* 0x000fe400078efcff */
[----:B------:R-:W1:Y:S01]  /*26740*/  S2R R47, SR_TID.X ;  /* 0x00000000002f7919 */ /* 0x000e620000002100 */
[----:B------:R-:W-:Y:S02]  /*26750*/  PRMT R29, RZ, 0x7610, R29 ;  /* 0x00007610ff1d7816 */ /* 0x000fe4000000001d */
[----:B------:R-:W-:Y:S02]  /*26760*/  PRMT R37, RZ, 0x7610, R37 ;  /* 0x00007610ff257816 */ /* 0x000fe40000000025 */
[----:B-1----:R-:W-:-:S04]  /*26770*/  SHF.R.U32.HI R47, RZ, 0x6, R47 ;  /* 0x00000006ff2f7819 */ /* 0x002fc8000001162f */
[----:B------:R-:W-:Y:S02]  /*26780*/  SGXT.U32 R47, R47, 0x1 ;  /* 0x000000012f2f781a */ /* 0x000fe40000000000 */
[----:B------:R-:W-:Y:S02]  /*26790*/  LEA.HI R87, R46, 0xe, RZ, 0x1a ;  /* 0x0000000e2e577811 */ /* 0x000fe400078fd0ff */
[----:B------:R-:W4:Y:S01]  /*267a0*/  LDL R46, [R1+0x97c] ;  /* 0x00097c00012e7983 */ /* 0x000f220000100800 */
[----:B------:R-:W-:Y:S02]  /*267b0*/  ISETP.GE.AND P0, PT, R86, UR4, PT ;  /* 0x0000000456007c0c */ /* 0x000fe4000bf06270 */
[----:B------:R-:W-:Y:S01]  /*267c0*/  ISETP.GE.AND P2, PT, R87, UR4, PT ;  /* 0x0000000457007c0c */ /* 0x000fe2000bf46270 */
[----:B------:R-:W4:Y:S04]  /*267d0*/  LDL R86, [R1+0x978] ;  /* 0x0009780001567983 */ /* 0x000f280000100800 */
[----:B------:R-:W4:Y:S01]  /*267e0*/  LDL R87, [R1+0xb8] ;  /* 0x0000b80001577983 */ /* 0x000f220000100800 */
[----:B--2---:R-:W-:-:S04]  /*267f0*/  @!P1 LOP3.LUT R3, R3, R2, RZ, 0x3c, !PT ;  /* 0x0000000203039212 */ /* 0x004fc800078e3cff */
[----:B------:R-:W-:-:S04]  /*26800*/  @!P1 LOP3.LUT R2, R3, R2, RZ, 0x3c, !PT ;  /* 0x0000000203029212 */ /* 0x000fc800078e3cff */
[----:B------:R-:W-:-:S05]  /*26810*/  @!P1 LOP3.LUT R3, R3, R2, RZ, 0x3c, !PT ;  /* 0x0000000203039212 */ /* 0x000fca00078e3cff */
[----:B------:R1:W2:Y:S02]  /*26820*/  @!P1 LDG.E.U8 R29, desc[UR22][R2.64] ;  /* 0x00000016021d9981 */ /* 0x0002a4000c1e1100 */
[----:B-1----:R-:W-:Y:S02]  /*26830*/  LOP3.LUT R3, R47, 0x12, RZ, 0xfc, !PT ;  /* 0x000000122f037812 */ /* 0x002fe400078efcff */
[----:B------:R-:W1:Y:S01]  /*26840*/  S2R R47, SR_TID.X ;  /* 0x00000000002f7919 */ /* 0x000e620000002100 */
[----:B---3--:R-:W-:Y:S01]  /*26850*/  @!P3 IMAD.MOV.U32 R2, RZ, RZ, R84 ;  /* 0x000000ffff02b224 */ /* 0x008fe200078e0054 */
[----:B------:R-:W-:Y:S01]  /*26860*/  ISETP.GE.AND P1, PT, R3, UR4, PT ;  /* 0x0000000403007c0c */ /* 0x000fe2000bf26270 */
[----:B------:R-:W-:Y:S01]  /*26870*/  @!P3 IMAD.MOV.U32 R3, RZ, RZ, R89 ;  /* 0x000000ffff03b224 */ /* 0x000fe200078e0059 */
[----:B------:R-:W3:Y:S04]  /*26880*/  LDL R84, [R1+0xbc] ;  /* 0x0000bc0001547983 */ /* 0x000ee80000100800 */
[----:B------:R0:W2:Y:S04]  /*26890*/  @!P3 LDG.E.U8 R37, desc[UR22][R2.64] ;  /* 0x000000160225b981 */ /* 0x0000a8000c1e1100 */
[----:B------:R-:W2:Y:S01]  /*268a0*/  LDL R3, [R1+0x96c] ;  /* 0x00096c0001037983 */ /* 0x000ea20000100800 */
[----:B-1----:R-:W-:-:S03]  /*268b0*/  SHF.R.U32.HI R89, RZ, 0x6, R47 ;  /* 0x00000006ff597819 */ /* 0x002fc6000001162f */
[----:B------:R-:W3:Y:S01]  /*268c0*/  LDL R47, [R1+0x970] ;  /* 0x00097000012f7983 */ /* 0x000ee20000100800 */
[----:B------:R-:W-:-:S04]  /*268d0*/  SGXT.U32 R89, R89, 0x1 ;  /* 0x000000015959781a */ /* 0x000fc80000000000 */
[----:B0-----:R-:W-:Y:S02]  /*268e0*/  LOP3.LUT R2, R89, 0x14, RZ, 0xfc, !PT ;  /* 0x0000001459027812 */ /* 0x001fe400078efcff */
[----:B------:R-:W-:Y:S02]  /*268f0*/  PRMT R40, RZ, 0x7610, R40 ;  /* 0x00007610ff287816 */ /* 0x000fe40000000028 */
[----:B------:R-:W-:Y:S01]  /*26900*/  ISETP.GE.AND P3, PT, R2, UR4, PT ;  /* 0x0000000402007c0c */ /* 0x000fe2000bf66270 */
[----:B----4-:R-:W-:Y:S01]  /*26910*/  @!P2 IMAD.MOV.U32 R2, RZ, RZ, R46 ;  /* 0x000000ffff02a224 */ /* 0x010fe200078e002e */
[----:B------:R-:W-:Y:S02]  /*26920*/  PRMT R26, RZ, 0x7610, R26 ;  /* 0x00007610ff1a7816 */ /* 0x000fe4000000001a */
[----:B------:R-:W-:Y:S02]  /*26930*/  PRMT R30, RZ, 0x7610, R30 ;  /* 0x00007610ff1e7816 */ /* 0x000fe4000000001e */
[----:B--2---:R0:W2:Y:S02]  /*26940*/  @!P2 LDG.E.U8 R40, desc[UR22][R2.64] ;  /* 0x000000160228a981 */ /* 0x0040a4000c1e1100 */
[----:B0-----:R-:W-:-:S02]  /*26950*/  @!P0 IMAD.MOV.U32 R2, RZ, RZ, R86 ;  /* 0x000000ffff028224 */ /* 0x001fc400078e0056 */
[----:B------:R-:W-:Y:S01]  /*26960*/  @!P0 IMAD.MOV.U32 R3, RZ, RZ, R87 ;  /* 0x000000ffff038224 */ /* 0x000fe200078e0057 */
[----:B------:R-:W0:Y:S04]  /*26970*/  S2R R89, SR_TID.X ;  /* 0x0000000000597919 */ /* 0x000e280000002100 */
[----:B------:R3:W4:Y:S01]  /*26980*/  @!P0 LDG.E.U8 R26, desc[UR22][R2.64] ;  /* 0x00000016021a8981 */ /* 0x000722000c1e1100 */
[----:B------:R-:W1:Y:S01]  /*26990*/  S2R R46, SR_TID.X ;  /* 0x00000000002e7919 */ /* 0x000e620000002100 */
[----:B------:R-:W-:Y:S02]  /*269a0*/  PRMT R38, RZ, 0x7610, R38 ;  /* 0x00007610ff267816 */ /* 0x000fe40000000026 */
[----:B------:R-:W2:Y:S01]  /*269b0*/  LDL R87, [R1+0xc8] ;  /* 0x0000c80001577983 */ /* 0x000ea20000100800 */
[----:B---3--:R-:W-:-:S02]  /*269c0*/  @!P1 IMAD.MOV.U32 R2, RZ, RZ, R47 ;  /* 0x000000ffff029224 */ /* 0x008fc400078e002f */
[----:B------:R-:W-:Y:S02]  /*269d0*/  @!P1 IMAD.MOV.U32 R3, RZ, RZ, R84 ;  /* 0x000000ffff039224 */ /* 0x000fe400078e0054 */
[----:B------:R-:W3:Y:S04]  /*269e0*/  LDL R84, [R1+0xcc] ;  /* 0x0000cc0001547983 */ /* 0x000ee80000100800 */
[----:B------:R0:W2:Y:S04]  /*269f0*/  @!P1 LDG.E.U8 R30, desc[UR22][R2.64] ;  /* 0x00000016021e9981 */ /* 0x0000a8000c1e1100 */
[----:B------:R-:W2:Y:S04]  /*26a00*/  LDL R2, [R1+0xc0] ;  /* 0x0000c00001027983 */ /* 0x000ea80000100800 */
[----:B------:R-:W2:Y:S01]  /*26a10*/  LDL R3, [R1+0x974] ;  /* 0x0009740001037983 */ /* 0x000ea20000100800 */
[----:B0-----:R-:W-:-:S04]  /*26a20*/  SHF.R.U32.HI R89, RZ, 0x6, R89 ;  /* 0x00000006ff597819 */ /* 0x001fc80000011659 */
[----:B------:R-:W-:Y:S02]  /*26a30*/  SGXT.U32 R89, R89, 0x1 ;  /* 0x000000015959781a */ /* 0x000fe40000000000 */
[----:B-1----:R-:W-:Y:S02]  /*26a40*/  SHF.R.U32.HI R46, RZ, 0x6, R46 ;  /* 0x00000006ff2e7819 */ /* 0x002fe4000001162e */
[----:B------:R-:W-:Y:S02]  /*26a50*/  LOP3.LUT R89, R89, 0x16, RZ, 0xfc, !PT ;  /* 0x0000001659597812 */ /* 0x000fe400078efcff */
[----:B------:R-:W-:Y:S02]  /*26a60*/  SGXT.U32 R46, R46, 0x1 ;  /* 0x000000012e2e781a */ /* 0x000fe40000000000 */
[----:B------:R-:W-:Y:S02]  /*26a70*/  ISETP.GE.AND P2, PT, R89, UR4, PT ;  /* 0x0000000459007c0c */ /* 0x000fe4000bf46270 */
[----:B------:R-:W3:Y:S01]  /*26a80*/  LDL R89, [R1+0x968] ;  /* 0x0009680001597983 */ /* 0x000ee20000100800 */
[----:B------:R-:W-:-:S02]  /*26a90*/  LOP3.LUT R86, R46, 0x18, RZ, 0xfc, !PT ;  /* 0x000000182e567812 */ /* 0x000fc400078efcff */
[----:B------:R-:W0:Y:S02]  /*26aa0*/  S2R R46, SR_TID.X ;  /* 0x00000000002e7919 */ /* 0x000e240000002100 */
[----:B------:R-:W-:Y:S02]  /*26ab0*/  ISETP.GE.AND P0, PT, R86, UR4, PT ;  /* 0x0000000456007c0c */ /* 0x000fe4000bf06270 */
[----:B------:R-:W3:Y:S01]  /*26ac0*/  LDL R86, [R1+0x964] ;  /* 0x0009640001567983 */ /* 0x000ee20000100800 */
[----:B0-----:R-:W-:-:S04]  /*26ad0*/  SHF.R.U32.HI R46, RZ, 0x6, R46 ;  /* 0x00000006ff2e7819 */ /* 0x001fc8000001162e */
[----:B------:R-:W-:-:S04]  /*26ae0*/  SGXT.U32 R46, R46, 0x1 ;  /* 0x000000012e2e781a */ /* 0x000fc80000000000 */
[----:B------:R-:W-:-:S04]  /*26af0*/  LOP3.LUT R47, R46, 0x1a, RZ, 0xfc, !PT ;  /* 0x0000001a2e2f7812 */ /* 0x000fc800078efcff */
[----:B------:R-:W-:Y:S02]  /*26b00*/  ISETP.GE.AND P1, PT, R47, UR4, PT ;  /* 0x000000042f007c0c */ /* 0x000fe4000bf26270 */
[----:B------:R-:W3:Y:S01]  /*26b10*/  LDL R47, [R1+0x960] ;  /* 0x00096000012f7983 */ /* 0x000ee20000100800 */
[----:B--2---:R-:W-:-:S04]  /*26b20*/  @!P3 LOP3.LUT R3, R3, R2, RZ, 0x3c, !PT ;  /* 0x000000020303b212 */ /* 0x004fc800078e3cff */
[----:B------:R-:W-:-:S04]  /*26b30*/  @!P3 LOP3.LUT R2, R3, R2, RZ, 0x3c, !PT ;  /* 0x000000020302b212 */ /* 0x000fc800078e3cff */
[----:B------:R-:W-:-:S05]  /*26b40*/  @!P3 LOP3.LUT R3, R3, R2, RZ, 0x3c, !PT ;  /* 0x000000020303b212 */ /* 0x000fca00078e3cff */
[----:B------:R0:W2:Y:S04]  /*26b50*/  @!P3 LDG.E.U8 R38, desc[UR22][R2.64] ;  /* 0x000000160226b981 */ /* 0x0000a8000c1e1100 */
[----:B------:R-:W2:Y:S01]  /*26b60*/  LDL R3, [R1+0xc4] ;  /* 0x0000c40001037983 */ /* 0x000ea20000100800 */
[----:B------:R-:W1:Y:S01]  /*26b70*/  S2R R46, SR_TID.X ;  /* 0x00000000002e7919 */ /* 0x000e620000002100 */
[----:B------:R-:W-:Y:S02]  /*26b80*/  PRMT R19, RZ, 0x7610, R19 ;  /* 0x00007610ff137816 */ /* 0x000fe40000000013 */
[----:B-1----:R-:W-:-:S04]  /*26b90*/  SHF.R.U32.HI R46, RZ, 0x6, R46 ;  /* 0x00000006ff2e7819 */ /* 0x002fc8000001162e */
[----:B------:R-:W-:-:S04]  /*26ba0*/  SGXT.U32 R46, R46, 0x1 ;  /* 0x000000012e2e781a */ /* 0x000fc80000000000 */
[----:B0-----:R-:W-:-:S04]  /*26bb0*/  LOP3.LUT R2, R46, 0x1c, RZ, 0xfc, !PT ;  /* 0x0000001c2e027812 */ /* 0x001fc800078efcff */
[----:B------:R-:W-:Y:S01]  /*26bc0*/  ISETP.GE.AND P3, PT, R2, UR4, PT ;  /* 0x0000000402007c0c */ /* 0x000fe2000bf66270 */
[----:B---3--:R-:W-:Y:S01]  /*26bd0*/  @!P2 IMAD.MOV.U32 R2, RZ, RZ, R89 ;  /* 0x000000ffff02a224 */ /* 0x008fe200078e0059 */
[----:B------:R-:W-:Y:S01]  /*26be0*/  PRMT R25, RZ, 0x7610, R25 ;  /* 0x00007610ff197816 */ /* 0x000fe20000000019 */
[----:B------:R-:W3:Y:S01]  /*26bf0*/  LDL R89, [R1+0x95c] ;  /* 0x00095c0001597983 */ /* 0x000ee20000100800 */
[----:B------:R-:W-:-:S03]  /*26c00*/  PRMT R31, RZ, 0x7610, R31 ;  /* 0x00007610ff1f7816 */ /* 0x000fc6000000001f */
[----:B--2---:R0:W2:Y:S02]  /*26c10*/  @!P2 LDG.E.U8 R19, desc[UR22][R2.64] ;  /* 0x000000160213a981 */ /* 0x0040a4000c1e1100 */
[----:B0-----:R-:W0:Y:S01]  /*26c20*/  S2R R3, SR_TID.X ;  /* 0x0000000000037919 */ /* 0x001e220000002100 */
[----:B------:R-:W-:Y:S01]  /*26c30*/  @!P0 IMAD.MOV.U32 R2, RZ, RZ, R86 ;  /* 0x000000ffff028224 */ /* 0x000fe200078e0056 */
[----:B------:R-:W1:Y:S01]  /*26c40*/  S2R R46, SR_TID.X ;  /* 0x00000000002e7919 */ /* 0x000e620000002100 */
[----:B------:R-:W-:Y:S01]  /*26c50*/  PRMT R39, RZ, 0x7610, R39 ;  /* 0x00007610ff277816 */ /* 0x000fe20000000027 */
[----:B------:R-:W2:Y:S01]  /*26c60*/  LDL R86, [R1+0x8ec] ;  /* 0x0008ec0001567983 */ /* 0x000ea20000100800 */
[----:B0-----:R-:W-:-:S04]  /*26c70*/  LEA.HI R3, R3, 0x1e, RZ, 0x1a ;  /* 0x0000001e03037811 */ /* 0x001fc800078fd0ff */
[----:B------:R-:W-:Y:S01]  /*26c80*/  ISETP.GE.AND P2, PT, R3, UR4, PT ;  /* 0x0000000403007c0c */ /* 0x000fe2000bf46270 */
[----:B------:R-:W-:Y:S01]  /*26c90*/  @!P0 IMAD.MOV.U32 R3, RZ, RZ, R87 ;  /* 0x000000ffff038224 */ /* 0x000fe200078e0057 */
[----:B-1----:R-:W-:Y:S01]  /*26ca0*/  SHF.R.U32.HI R46, RZ, 0x6, R46 ;  /* 0x00000006ff2e7819 */ /* 0x002fe2000001162e */
[----:B------:R-:W2:Y:S04]  /*26cb0*/  LDL R87, [R1+0x8e8] ;  /* 0x0008e80001577983 */ /* 0x000ea80000100800 */
[----:B------:R0:W2:Y:S02]  /*26cc0*/  @!P0 LDG.E.U8 R25, desc[UR22][R2.64] ;  /* 0x0000001602198981 */ /* 0x0000a4000c1e1100 */
[----:B0-----:R-:W-:Y:S02]  /*26cd0*/  @!P1 IMAD.MOV.U32 R2, RZ, RZ, R47 ;  /* 0x000000ffff029224 */ /* 0x001fe400078e002f */
[----:B------:R-:W-:Y:S01]  /*26ce0*/  @!P1 IMAD.MOV.U32 R3, RZ, RZ, R84 ;  /* 0x000000ffff039224 */ /* 0x000fe200078e0054 */
[----:B------:R-:W-:Y:S01]  /*26cf0*/  SGXT.U32 R46, R46, 0x1 ;  /* 0x000000012e2e781a */ /* 0x000fe20000000000 */
[----:B------:R-:W2:Y:S04]  /*26d00*/  LDL R47, [R1+0x8f0] ;  /* 0x0008f000012f7983 */ /* 0x000ea80000100800 */
[----:B------:R0:W2:Y:S04]  /*26d10*/  @!P1 LDG.E.U8 R31, desc[UR22][R2.64] ;  /* 0x00000016021f9981 */ /* 0x0000a8000c1e1100 */
[----:B------:R-:W2:Y:S01]  /*26d20*/  LDL R3, [R1+0x8dc] ;  /* 0x0008dc0001037983 */ /* 0x000ea20000100800 */
[----:B------:R-:W-:-:S04]  /*26d30*/  LOP3.LUT R46, R46, 0x20, RZ, 0xfc, !PT ;  /* 0x000000202e2e7812 */ /* 0x000fc800078efcff */
[----:B------:R-:W-:Y:S02]  /*26d40*/  ISETP.GE.AND P0, PT, R46, UR4, PT ;  /* 0x000000042e007c0c */ /* 0x000fe4000bf06270 */
[----:B------:R-:W1:Y:S02]  /*26d50*/  S2R R46, SR_TID.X ;  /* 0x00000000002e7919 */ /* 0x000e640000002100 */
[----:B-1----:R-:W-:Y:S02]  /*26d60*/  SHF.R.U32.HI R84, RZ, 0x6, R46 ;  /* 0x00000006ff547819 */ /* 0x002fe4000001162e */
[----:B------:R-:W4:Y:S02]  /*26d70*/  LDL R46, [R1+0x8f4] ;  /* 0x0008f400012e7983 */ /* 0x000f240000100800 */
[----:B------:R-:W-:-:S04]  /*26d80*/  SGXT.U32 R84, R84, 0x1 ;  /* 0x000000015454781a */ /* 0x000fc80000000000 */
[----:B0-----:R-:W-:-:S04]  /*26d90*/  LOP3.LUT R2, R84, 0x22, RZ, 0xfc, !PT ;  /* 0x0000002254027812 */ /* 0x001fc800078efcff */
[----:B------:R-:W-:Y:S01]  /*26da0*/  ISETP.GE.AND P1, PT, R2, UR4, PT ;  /* 0x0000000402007c0c */ /* 0x000fe2000bf26270 */
[----:B---3--:R-:W-:-:S05]  /*26db0*/  @!P3 IMAD.MOV.U32 R2, RZ, RZ, R89 ;  /* 0x000000ffff02b224 */ /* 0x008fca00078e0059 */
[----:B--2---:R0:W2:Y:S04]  /*26dc0*/  @!P3 LDG.E.U8 R39, desc[UR22][R2.64] ;  /* 0x000000160227b981 */ /* 0x0040a8000c1e1100 */
[----:B------:R-:W0:Y:S04]  /*26dd0*/  LDL R2, [R1+0x8e0] ;  /* 0x0008e00001027983 */ /* 0x000e280000100800 */
[----:B------:R-:W0:Y:S01]  /*26de0*/  LDL R3, [R1+0x8e4] ;  /* 0x0008e40001037983 */ /* 0x000e220000100800 */
[----:B------:R-:W-:Y:S02]  /*26df0*/  PRMT R18, RZ, 0x7610, R18 ;  /* 0x00007610ff127816 */ /* 0x000fe40000000012 */
[----:B------:R-:W-:-:S02]  /*26e00*/  PRMT R24, RZ, 0x7610, R24 ;  /* 0x00007610ff187816 */ /* 0x000fc40000000018 */
[----:B------:R-:W-:Y:S01]  /*26e10*/  PRMT R32, RZ, 0x7610, R32 ;  /* 0x00007610ff207816 */ /* 0x000fe20000000020 */
[----:B------:R-:W1:Y:S01]  /*26e20*/  S2R R84, SR_TID.X ;  /* 0x0000000000547919 */ /* 0x000e620000002100 */
[----:B0-----:R-:W-:-:S04]  /*26e30*/  @!P2 LOP3.LUT R3, R3, R2, RZ, 0x3c, !PT ;  /* 0x000000020303a212 */ /* 0x001fc800078e3cff */
[----:B------:R-:W-:-:S04]  /*26e40*/  @!P2 LOP3.LUT R2, R3, R2, RZ, 0x3c, !PT ;  /* 0x000000020302a212 */ /* 0x000fc800078e3cff */
[----:B------:R-:W-:-:S05]  /*26e50*/  @!P2 LOP3.LUT R3, R3, R2, RZ, 0x3c, !PT ;  /* 0x000000020303a212 */ /* 0x000fca00078e3cff */
[----:B------:R0:W3:Y:S02]  /*26e60*/  @!P2 LDG.E.U8 R18, desc[UR22][R2.64] ;  /* 0x000000160212a981 */ /* 0x0000e4000c1e1100 */
[----:B0-----:R-:W-:Y:S02]  /*26e70*/  @!P0 IMAD.MOV.U32 R2, RZ, RZ, R86 ;  /* 0x000000ffff028224 */ /* 0x001fe400078e0056 */
[----:B------:R-:W-:Y:S01]  /*26e80*/  @!P0 IMAD.MOV.U32 R3, RZ, RZ, R87 ;  /* 0x000000ffff038224 */ /* 0x000fe200078e0057 */
[----:B-1----:R-:W-:Y:S01]  /*26e90*/  SHF.R.U32.HI R84, RZ, 0x6, R84 ;  /* 0x00000006ff547819 */ /* 0x002fe20000011654 */
[----:B------:R-:W2:Y:S04]  /*26ea0*/  LDL R86, [R1+0x90c] ;  /* 0x00090c0001567983 */ /* 0x000ea80000100800 */
[----:B------:R4:W2:Y:S01]  /*26eb0*/  @!P0 LDG.E.U8 R24, desc[UR22][R2.64] ;  /* 0x0000001602188981 */ /* 0x0008a2000c1e1100 */
[----:B------:R-:W-:-:S03]  /*26ec0*/  PRMT R45, RZ, 0x7610, R45 ;  /* 0x00007610ff2d7816 */ /* 0x000fc6000000002d */
[----:B------:R-:W2:Y:S01]  /*26ed0*/  LDL R87, [R1+0x910] ;  /* 0x0009100001577983 */ /* 0x000ea20000100800 */
[----:B----4-:R-:W-:Y:S02]  /*26ee0*/  @!P1 IMAD.MOV.U32 R2, RZ, RZ, R46 ;  /* 0x000000ffff029224 */ /* 0x010fe400078e002e */
[----:B------:R-:W-:Y:S01]  /*26ef0*/  @!P1 IMAD.MOV.U32 R3, RZ, RZ, R47 ;  /* 0x000000ffff039224 */ /* 0x000fe200078e002f */
[----:B------:R-:W-:Y:S01]  /*26f00*/  SGXT.U32 R84, R84, 0x1 ;  /* 0x000000015454781a */ /* 0x000fe20000000000 */
[----:B------:R-:W0:Y:S03]  /*26f10*/  S2R R46, SR_TID.X ;  /* 0x00000000002e7919 */ /* 0x000e260000002100 */
[----:B------:R1:W4:Y:S04]  /*26f20*/  @!P1 LDG.E.U8 R32, desc[UR22][R2.64] ;  /* 0x0000001602209981 */ /* 0x000328000c1e1100 */
[----:B------:R-:W2:Y:S04]  /*26f30*/  LDL R47, [R1+0x914] ;  /* 0x00091400012f7983 */ /* 0x000ea80000100800 */
[----:B------:R-:W1:Y:S04]  /*26f40*/  LDL R2, [R1+0x8f8] ;  /* 0x0008f80001027983 */ /* 0x000e680000100800 */
[----:B------:R-:W1:Y:S01]  /*26f50*/  LDL R3, [R1+0x8fc] ;  /* 0x0008fc0001037983 */ /* 0x000e620000100800 */
[----:B------:R-:W-:-:S02]  /*26f60*/  LOP3.LUT R89, R84, 0x24, RZ, 0xfc, !PT ;  /* 0x0000002454597812 */ /* 0x000fc400078efcff */
[----:B------:R-:W0:Y:S02]  /*26f70*/  S2R R84, SR_TID.X ;  /* 0x0000000000547919 */ /* 0x000e240000002100 */
[----:B------:R-:W-:Y:S02]  /*26f80*/  ISETP.GE.AND P3, PT, R89, UR4, PT ;  /* 0x0000000459007c0c */ /* 0x000fe4000bf66270 */
[--C-:B0-----:R-:W-:Y:S02]  /*26f90*/  SHF.R.U32.HI R89, RZ, 0x6, R84.reuse ;  /* 0x00000006ff597819 */ /* 0x101fe40000011654 */
[----:B------:R-:W-:-:S04]  /*26fa0*/  SHF.R.U32.HI R84, RZ, 0x6, R84 ;  /* 0x00000006ff547819 */ /* 0x000fc80000011654 */
[----:B------:R-:W-:-:S04]  /*26fb0*/  SGXT.U32 R84, R84, 0x1 ;  /* 0x000000015454781a */ /* 0x000fc80000000000 */
[----:B------:R-:W-:Y:S02]  /*26fc0*/  LOP3.LUT R84, R84, 0x28, RZ, 0xfc, !PT ;  /* 0x0000002854547812 */ /* 0x000fe400078efcff */
[----:B------:R-:W-:Y:S02]  /*26fd0*/  SGXT.U32 R89, R89, 0x1 ;  /* 0x000000015959781a */ /* 0x000fe40000000000 */
[----:B------:R-:W-:Y:S02]  /*26fe0*/  ISETP.GE.AND P0, PT, R84, UR4, PT ;  /* 0x0000000454007c0c */ /* 0x000fe4000bf06270 */
[----:B------:R-:W-:Y:S02]  /*26ff0*/  SHF.R.U32.HI R84, RZ, 0x6, R46 ;  /* 0x00000006ff547819 */ /* 0x000fe4000001162e */
[----:B------:R-:W-:Y:S02]  /*27000*/  LOP3.LUT R89, R89, 0x26, RZ, 0xfc, !PT ;  /* 0x0000002659597812 */ /* 0x000fe400078efcff */
[----:B------:R-:W-:-:S02]  /*27010*/  SGXT.U32 R84, R84, 0x1 ;  /* 0x000000015454781a */ /* 0x000fc40000000000 */
[----:B------:R-:W-:Y:S02]  /*27020*/  ISETP.GE.AND P2, PT, R89, UR4, PT ;  /* 0x0000000459007c0c */ /* 0x000fe4000bf46270 */
[----:B------:R-:W-:Y:S01]  /*27030*/  LOP3.LUT R84, R84, 0x2a, RZ, 0xfc, !PT ;  /* 0x0000002a54547812 */ /* 0x000fe200078efcff */
[----:B------:R-:W2:Y:S03]  /*27040*/  LDL R89, [R1+0x904] ;  /* 0x0009040001597983 */ /* 0x000ea60000100800 */
[----:B------:R-:W-:Y:S02]  /*27050*/  ISETP.GE.AND P1, PT, R84, UR4, PT ;  /* 0x0000000454007c0c */ /* 0x000fe4000bf26270 */
[----:B------:R-:W3:Y:S01]  /*27060*/  LDL.LU R84, [R1+0xebc] ;  /* 0x000ebc0001547983 */ /* 0x000ee20000300800 */
[----:B-1----:R-:W-:-:S04]  /*27070*/  @!P3 LOP3.LUT R3, R3, R2, RZ, 0x3c, !PT ;  /* 0x000000020303b212 */ /* 0x002fc800078e3cff */
[----:B------:R-:W-:-:S04]  /*27080*/  @!P3 LOP3.LUT R2, R3, R2, RZ, 0x3c, !PT ;  /* 0x000000020302b212 */ /* 0x000fc800078e3cff */
[----:B------:R-:W-:-:S05]  /*27090*/  @!P3 LOP3.LUT R3, R3, R2, RZ, 0x3c, !PT ;  /* 0x000000020303b212 */ /* 0x000fca00078e3cff */
[----:B------:R2:W3:Y:S04]  /*270a0*/  @!P3 LDG.E.U8 R45, desc[UR22][R2.64] ;  /* 0x00000016022db981 */ /* 0x0004e8000c1e1100 */
[----:B------:R-:W3:Y:S01]  /*270b0*/  LDL R3, [R1+0x900] ;  /* 0x0009000001037983 */ /* 0x000ee20000100800 */
[----:B------:R-:W-:Y:S01]  /*270c0*/  PRMT R17, RZ, 0x7610, R17 ;  /* 0x00007610ff117816 */ /* 0x000fe20000000011 */
[----:B--2---:R-:W-:Y:S01]  /*270d0*/  @!P2 IMAD.MOV.U32 R2, RZ, RZ, R89 ;  /* 0x000000ffff02a224 */ /* 0x004fe200078e0059 */
[----:B------:R-:W-:Y:S01]  /*270e0*/  SHF.R.U32.HI R46, RZ, 0x6, R46 ;  /* 0x00000006ff2e7819 */ /* 0x000fe2000001162e */
[----:B------:R-:W2:Y:S03]  /*270f0*/  LDL R89, [R1+0x91c] ;  /* 0x00091c0001597983 */ /* 0x000ea60000100800 */
[----:B------:R-:W-:-:S04]  /*27100*/  SGXT.U32 R46, R46, 0x1 ;  /* 0x000000012e2e781a */ /* 0x000fc80000000000 */
[----:B------:R-:W-:Y:S01]  /*27110*/  LOP3.LUT R46, R46, 0x2c, RZ, 0xfc, !PT ;  /* 0x0000002c2e2e7812 */ /* 0x000fe200078efcff */
[----:B---3--:R0:W3:Y:S04]  /*27120*/  @!P2 LDG.E.U8 R17, desc[UR22][R2.64] ;  /* 0x000000160211a981 */ /* 0x0080e8000c1e1100 */
[----:B------:R-:W2:Y:S01]  /*27130*/  LDL R3, [R1+0x908] ;  /* 0x0009080001037983 */ /* 0x000ea20000100800 */
[----:B------:R-:W-:Y:S02]  /*27140*/  ISETP.GE.AND P3, PT, R46, UR4, PT ;  /* 0x000000042e007c0c */ /* 0x000fe4000bf66270 */
[----:B------:R-:W0:Y:S01]  /*27150*/  S2R R46, SR_TID.X ;  /* 0x00000000002e7919 */ /* 0x000e220000002100 */
[----:B------:R-:W-:Y:S02]  /*27160*/  PRMT R23, RZ, 0x7610, R23 ;  /* 0x00007610ff177816 */ /* 0x000fe40000000017 */
[----:B------:R-:W-:-:S02]  /*27170*/  PRMT R33, RZ, 0x7610, R33 ;  /* 0x00007610ff217816 */ /* 0x000fc40000000021 */
[----:B0-----:R-:W-:Y:S02]  /*27180*/  LEA.HI R2, R46, 0x2e, RZ, 0x1a ;  /* 0x0000002e2e027811 */ /* 0x001fe400078fd0ff */
[----:B------:R-:W-:Y:S02]  /*27190*/  SHF.R.U32.HI R46, RZ, 0x6, R46 ;  /* 0x00000006ff2e7819 */ /* 0x000fe4000001162e */
[----:B------:R-:W-:Y:S01]  /*271a0*/  ISETP.GE.AND P2, PT, R2, UR4, PT ;  /* 0x0000000402007c0c */ /* 0x000fe2000bf46270 */
[----:B------:R-:W-:Y:S01]  /*271b0*/  @!P0 IMAD.MOV.U32 R2, RZ, RZ, R86 ;  /* 0x000000ffff028224 */ /* 0x000fe200078e0056 */
[----:B------:R-:W-:Y:S01]  /*271c0*/  SGXT.U32 R46, R46, 0x1 ;  /* 0x000000012e2e781a */ /* 0x000fe20000000000 */
[----:B------:R-:W3:Y:S04]  /*271d0*/  LDL R86, [R1+0x924] ;  /* 0x0009240001567983 */ /* 0x000ee80000100800 */
[----:B--2---:R0:W2:Y:S02]  /*271e0*/  @!P0 LDG.E.U8 R23, desc[UR22][R2.64] ;  /* 0x0000001602178981 */ /* 0x0040a4000c1e1100 */
[----:B0-----:R-:W-:Y:S01]  /*271f0*/  LOP3.LUT R3, R46, 0x30, RZ, 0xfc, !PT ;  /* 0x000000302e037812 */ /* 0x001fe200078efcff */
[----:B------:R-:W-:Y:S01]  /*27200*/  @!P1 IMAD.MOV.U32 R2, RZ, RZ, R47 ;  /* 0x000000ffff029224 */ /* 0x000fe200078e002f */
[----:B------:R-:W0:Y:S02]  /*27210*/  S2R R46, SR_TID.X ;  /* 0x00000000002e7919 */ /* 0x000e240000002100 */
[----:B------:R-:W-:Y:S01]  /*27220*/  ISETP.GE.AND P0, PT, R3, UR4, PT ;  /* 0x0000000403007c0c */ /* 0x000fe2000bf06270 */
[----:B------:R-:W-:Y:S01]  /*27230*/  @!P1 IMAD.MOV.U32 R3, RZ, RZ, R87 ;  /* 0x000000ffff039224 */ /* 0x000fe200078e0057 */
[----:B------:R-:W-:Y:S01]  /*27240*/  PRMT R44, RZ, 0x7610, R44 ;  /* 0x00007610ff2c7816 */ /* 0x000fe2000000002c */
[----:B------:R-:W2:Y:S04]  /*27250*/  LDL R87, [R1+0x930] ;  /* 0x0009300001577983 */ /* 0x000ea80000100800 */
[----:B------:R1:W2:Y:S01]  /*27260*/  @!P1 LDG.E.U8 R33, desc[UR22][R2.64] ;  /* 0x0000001602219981 */ /* 0x0002a2000c1e1100 */
[----:B------:R-:W-:-:S03]  /*27270*/  PRMT R16, RZ, 0x7610, R16 ;  /* 0x00007610ff107816 */ /* 0x000fc60000000010 */
[----:B------:R-:W2:Y:S04]  /*27280*/  LDL R47, [R1+0x934] ;  /* 0x00093400012f7983 */ /* 0x000ea80000100800 */
[----:B------:R-:W2:Y:S01]  /*27290*/  LDL R3, [R1+0x918] ;  /* 0x0009180001037983 */ /* 0x000ea20000100800 */
[----:B0-----:R-:W-:-:S04]  /*272a0*/  SHF.R.U32.HI R46, RZ, 0x6, R46 ;  /* 0x00000006ff2e7819 */ /* 0x001fc8000001162e */
[----:B------:R-:W-:-:S04]  /*272b0*/  SGXT.U32 R46, R46, 0x1 ;  /* 0x000000012e2e781a */ /* 0x000fc80000000000 */
[----:B-1----:R-:W-:-:S04]  /*272c0*/  LOP3.LUT R2, R46, 0x32, RZ, 0xfc, !PT ;  /* 0x000000322e027812 */ /* 0x002fc800078efcff */
[----:B------:R-:W-:Y:S01]  /*272d0*/  ISETP.GE.AND P1, PT, R2, UR4, PT ;  /* 0x0000000402007c0c */ /* 0x000fe2000bf26270 */
[----:B------:R-:W-:Y:S01]  /*272e0*/  @!P3 IMAD.MOV.U32 R2, RZ, RZ, R89 ;  /* 0x000000ffff02b224 */ /* 0x000fe200078e0059 */
[----:B------:R-:W0:Y:S01]  /*272f0*/  S2R R46, SR_TID.X ;  /* 0x00000000002e7919 */ /* 0x000e220000002100 */
[----:B------:R-:W-:Y:S02]  /*27300*/  PRMT R22, RZ, 0x7610, R22 ;  /* 0x00007610ff167816 */ /* 0x000fe40000000016 */
[----:B------:R-:W-:Y:S01]  /*27310*/  PRMT R34, RZ, 0x7610, R34 ;  /* 0x00007610ff227816 */ /* 0x000fe20000000022 */
[----:B------:R-:W4:Y:S04]  /*27320*/  LDL R89, [R1+0x93c] ;  /* 0x00093c0001597983 */ /* 0x000f280000100800 */
[----:B--2---:R1:W2:Y:S04]  /*27330*/  @!P3 LDG.E.U8 R44, desc[UR22][R2.64] ;  /* 0x00000016022cb981 */ /* 0x0042a8000c1e1100 */
[----:B------:R-:W2:Y:S01]  /*27340*/  LDL R3, [R1+0x920] ;  /* 0x0009200001037983 */ /* 0x000ea20000100800 */
[----:B0-----:R-:W-:-:S04]  /*27350*/  SHF.R.U32.HI R46, RZ, 0x6, R46 ;  /* 0x00000006ff2e7819 */ /* 0x001fc8000001162e */
[----:B------:R-:W-:-:S04]  /*27360*/  SGXT.U32 R46, R46, 0x1 ;  /* 0x000000012e2e781a */ /* 0x000fc80000000000 */
[----:B-1----:R-:W-:-:S04]  /*27370*/  LOP3.LUT R2, R46, 0x34, RZ, 0xfc, !PT ;  /* 0x000000342e027812 */ /* 0x002fc800078efcff */
[----:B------:R-:W-:Y:S01]  /*27380*/  ISETP.GE.AND P3, PT, R2, UR4, PT ;  /* 0x0000000402007c0c */ /* 0x000fe2000bf66270 */
[----:B---3--:R-:W-:-:S05]  /*27390*/  @!P2 IMAD.MOV.U32 R2, RZ, RZ, R86 ;  /* 0x000000ffff02a224 */ /* 0x008fca00078e0056 */
[----:B--2---:R0:W2:Y:S04]  /*273a0*/  @!P2 LDG.E.U8 R16, desc[UR22][R2.64] ;  /* 0x000000160210a981 */ /* 0x0040a8000c1e1100 */
[----:B------:R-:W0:Y:S04]  /*273b0*/  LDL R2, [R1+0x928] ;  /* 0x0009280001027983 */ /* 0x000e280000100800 */
[----:B------:R-:W0:Y:S01]  /*273c0*/  LDL R3, [R1+0x92c] ;  /* 0x00092c0001037983 */ /* 0x000e220000100800 */
[----:B------:R-:W1:Y:S02]  /*273d0*/  S2R R46, SR_TID.X ;  /* 0x00000000002e7919 */ /* 0x000e640000002100 */
[----:B-1----:R-:W-:-:S04]  /*273e0*/  SHF.R.U32.HI R46, RZ, 0x6, R46 ;  /* 0x00000006ff2e7819 */ /* 0x002fc8000001162e */
[----:B------:R-:W-:-:S04]  /*273f0*/  SGXT.U32 R46, R46, 0x1 ;  /* 0x000000012e2e781a */ /* 0x000fc80000000000 */
[----:B------:R-:W-:-:S04]  /*27400*/  LOP3.LUT R86, R46, 0x36, RZ, 0xfc, !PT ;  /* 0x000000362e567812 */ /* 0x000fc800078efcff */
[----:B------:R-:W-:Y:S02]  /*27410*/  ISETP.GE.AND P2, PT, R86, UR4, PT ;  /* 0x0000000456007c0c */ /* 0x000fe4000bf46270 */
[----:B------:R-:W3:Y:S01]  /*27420*/  LDL.LU R86, [R1+0xeb8] ;  /* 0x000eb80001567983 */ /* 0x000ee20000300800 */
[----:B0-----:R-:W-:-:S04]  /*27430*/  @!P0 LOP3.LUT R3, R3, R2, RZ, 0x3c, !PT ;  /* 0x0000000203038212 */ /* 0x001fc800078e3cff */
[----:B------:R-:W-:-:S04]  /*27440*/  @!P0 LOP3.LUT R2, R3, R2, RZ, 0x3c, !PT ;  /* 0x0000000203028212 */ /* 0x000fc800078e3cff */
[----:B------:R-:W-:-:S05]  /*27450*/  @!P0 LOP3.LUT R3, R3, R2, RZ, 0x3c, !PT ;  /* 0x0000000203038212 */ /* 0x000fca00078e3cff */
[----:B------:R0:W2:Y:S02]  /*27460*/  @!P0 LDG.E.U8 R22, desc[UR22][R2.64] ;  /* 0x0000001602168981 */ /* 0x0000a4000c1e1100 */
[----:B0-----:R-:W0:Y:S01]  /*27470*/  S2R R3, SR_TID.X ;  /* 0x0000000000037919 */ /* 0x001e220000002100 */
[----:B------:R-:W-:Y:S01]  /*27480*/  @!P1 IMAD.MOV.U32 R2, RZ, RZ, R47 ;  /* 0x000000ffff029224 */ /* 0x000fe200078e002f */
[----:B------:R-:W-:Y:S01]  /*27490*/  PRMT R43, RZ, 0x7610, R43 ;  /* 0x00007610ff2b7816 */ /* 0x000fe2000000002b */
[----:B------:R-:W1:Y:S01]  /*274a0*/  S2R R46, SR_TID.X ;  /* 0x00000000002e7919 */ /* 0x000e620000002100 */
[----:B------:R-:W-:Y:S01]  /*274b0*/  PRMT R15, RZ, 0x7610, R15 ;  /* 0x00007610ff0f7816 */ /* 0x000fe2000000000f */
[----:B------:R-:W2:Y:S01]  /*274c0*/  LDL R47, [R1+0x8d0] ;  /* 0x0008d000012f7983 */ /* 0x000ea20000100800 */
[----:B0-----:R-:W-:-:S04]  /*274d0*/  SHF.R.U32.HI R3, RZ, 0x6, R3 ;  /* 0x00000006ff037819 */ /* 0x001fc80000011603 */
[----:B------:R-:W-:-:S04]  /*274e0*/  SGXT.U32 R3, R3, 0x1 ;  /* 0x000000010303781a */ /* 0x000fc80000000000 */
[----:B------:R-:W-:-:S04]  /*274f0*/  LOP3.LUT R3, R3, 0x38, RZ, 0xfc, !PT ;  /* 0x0000003803037812 */ /* 0x000fc800078efcff */
[----:B------:R-:W-:Y:S01]  /*27500*/  ISETP.GE.AND P0, PT, R3, UR4, PT ;  /* 0x0000000403007c0c */ /* 0x000fe2000bf06270 */
[----:B------:R-:W-:-:S05]  /*27510*/  @!P1 IMAD.MOV.U32 R3, RZ, RZ, R87 ;  /* 0x000000ffff039224 */ /* 0x000fca00078e0057 */
[----:B------:R4:W2:Y:S04]  /*27520*/  @!P1 LDG.E.U8 R34, desc[UR22][R2.64] ;  /* 0x0000001602229981 */ /* 0x0008a8000c1e1100 */
[----:B------:R-:W2:Y:S01]  /*27530*/  LDL R3, [R1+0x938] ;  /* 0x0009380001037983 */ /* 0x000ea20000100800 */
[----:B----4-:R-:W-:Y:S01]  /*27540*/  @!P3 IMAD.MOV.U32 R2, RZ, RZ, R89 ;  /* 0x000000ffff02b224 */ /* 0x010fe200078e0059 */
[----:B------:R-:W0:Y:S04]  /*27550*/  S2R R87, SR_TID.X ;  /* 0x0000000000577919 */ /* 0x000e280000002100 */
[----:B--2---:R2:W4:Y:S04]  /*27560*/  @!P3 LDG.E.U8 R43, desc[UR22][R2.64] ;  /* 0x00000016022bb981 */ /* 0x004528000c1e1100 */
[----:B------:R-:W2:Y:S04]  /*27570*/  LDL R2, [R1+0x940] ;  /* 0x0009400001027983 */ /* 0x000ea80000100800 */
[----:B------:R-:W2:Y:S01]  /*27580*/  LDL R3, [R1+0x944] ;  /* 0x0009440001037983 */ /* 0x000ea20000100800 */
[----:B-1----:R-:W-:-:S04]  /*27590*/  SHF.R.U32.HI R46, RZ, 0x6, R46 ;  /* 0x00000006ff2e7819 */ /* 0x002fc8000001162e */
[----:B------:R-:W-:Y:S02]  /*275a0*/  SGXT.U32 R46, R46, 0x1 ;  /* 0x000000012e2e781a */ /* 0x000fe40000000000 */
[----:B0-----:R-:W-:Y:S02]  /*275b0*/  SHF.R.U32.HI R89, RZ, 0x6, R87 ;  /* 0x00000006ff597819 */ /* 0x001fe40000011657 */
[----:B------:R-:W-:Y:S02]  /*275c0*/  LOP3.LUT R46, R46, 0x3a, RZ, 0xfc, !PT ;  /* 0x0000003a2e2e7812 */ /* 0x000fe400078efcff */
[----:B------:R-:W-:Y:S02]  /*275d0*/  LEA.HI R87, R87, 0x3e, RZ, 0x1a ;  /* 0x0000003e57577811 */ /* 0x000fe400078fd0ff */
[----:B------:R-:W-:Y:S02]  /*275e0*/  ISETP.GE.AND P1, PT, R46, UR4, PT ;  /* 0x000000042e007c0c */ /* 0x000fe4000bf26270 */
[----:B------:R-:W3:Y:S01]  /*275f0*/  LDL R46, [R1+0x958] ;  /* 0x00095800012e7983 */ /* 0x000ee20000100800 */
[----:B------:R-:W-:-:S03]  /*27600*/  ISETP.GE.AND P4, PT, R87, UR4, PT ;  /* 0x0000000457007c0c */ /* 0x000fc6000bf86270 */
[----:B------:R-:W3:Y:S01]  /*27610*/  LDL.LU R87, [R1+0xeb4] ;  /* 0x000eb40001577983 */ /* 0x000ee20000300800 */
[----:B------:R-:W-:Y:S02]  /*27620*/  SGXT.U32 R89, R89, 0x1 ;  /* 0x000000015959781a */ /* 0x000fe40000000000 */
[----:B--2---:R-:W-:-:S04]  /*27630*/  @!P2 LOP3.LUT R3, R3, R2, RZ, 0x3c, !PT ;  /* 0x000000020303a212 */ /* 0x004fc800078e3cff */
[----:B------:R-:W-:-:S04]  /*27640*/  @!P2 LOP3.LUT R2, R3, R2, RZ, 0x3c, !PT ;  /* 0x000000020302a212 */ /* 0x000fc800078e3cff */
[----:B------:R-:W-:-:S05]  /*27650*/  @!P2 LOP3.LUT R3, R3, R2, RZ, 0x3c, !PT ;  /* 0x000000020303a212 */ /* 0x000fca00078e3cff */
[----:B------:R0:W2:Y:S04]  /*27660*/  @!P2 LDG.E.U8 R15, desc[UR22][R2.64] ;  /* 0x00000016020fa981 */ /* 0x0000a8000c1e1100 */
[----:B------:R-:W0:Y:S04]  /*27670*/  LDL R2, [R1+0x948] ;  /* 0x0009480001027983 */ /* 0x000e280000100800 */
[----:B------:R-:W0:Y:S01]  /*27680*/  LDL R3, [R1+0x94c] ;  /* 0x00094c0001037983 */ /* 0x000e220000100800 */
[----:B------:R-:W-:-:S04]  /*27690*/  LOP3.LUT R89, R89, 0x3c, RZ, 0xfc, !PT ;  /* 0x0000003c59597812 */ /* 0x000fc800078efcff */
[----:B------:R-:W-:Y:S02]  /*276a0*/  ISETP.GE.AND P3, PT, R89, UR4, PT ;  /* 0x0000000459007c0c */ /* 0x000fe4000bf66270 */
[----:B------:R-:W1:Y:S01]  /*276b0*/  S2R R89, SR_TID.X ;  /* 0x0000000000597919 */ /* 0x000e620000002100 */
[----:B------:R-:W-:Y:S02]  /*276c0*/  PRMT R20, RZ, 0x7610, R20 ;  /* 0x00007610ff147816 */ /* 0x000fe40000000014 */
[----:B-1----:R-:W-:-:S04]  /*276d0*/  LOP3.LUT R89, R89, 0x3f, RZ, 0xc0, !PT ;  /* 0x0000003f59597812 */ /* 0x002fc800078ec0ff */
[----:B------:R-:W-:Y:S02]  /*276e0*/  ISETP.GE.AND P2, PT, R89, UR4, PT ;  /* 0x0000000459007c0c */ /* 0x000fe4000bf46270 */
[----:B------:R-:W2:Y:S01]  /*276f0*/  LDL.LU R89, [R1+0xeb0] ;  /* 0x000eb00001597983 */ /* 0x000ea20000300800 */
[----:B0-----:R-:W-:-:S04]  /*27700*/  @!P0 LOP3.LUT R3, R3, R2, RZ, 0x3c, !PT ;  /* 0x0000000203038212 */ /* 0x001fc800078e3cff */
[----:B------:R-:W-:-:S04]  /*27710*/  @!P0 LOP3.LUT R2, R3, R2, RZ, 0x3c, !PT ;  /* 0x0000000203028212 */ /* 0x000fc800078e3cff */
[----:B------:R-:W-:-:S05]  /*27720*/  @!P0 LOP3.LUT R3, R3, R2, RZ, 0x3c, !PT ;  /* 0x0000000203038212 */ /* 0x000fca00078e3cff */
[----:B------:R0:W2:Y:S04]  /*27730*/  @!P0 LDG.E.U8 R20, desc[UR22][R2.64] ;  /* 0x0000001602148981 */ /* 0x0000a8000c1e1100 */
[----:B------:R-:W0:Y:S04]  /*27740*/  LDL R2, [R1+0x950] ;  /* 0x0009500001027983 */ /* 0x000e280000100800 */
[----:B------:R-:W0:Y:S01]  /*27750*/  LDL R3, [R1+0x954] ;  /* 0x0009540001037983 */ /* 0x000e220000100800 */
[----:B------:R-:W-:Y:S02]  /*27760*/  PRMT R35, RZ, 0x7610, R35 ;  /* 0x00007610ff237816 */ /* 0x000fe40000000023 */
[----:B------:R-:W-:-:S02]  /*27770*/  PRMT R42, RZ, 0x7610, R42 ;  /* 0x00007610ff2a7816 */ /* 0x000fc4000000002a */
[----:B0-----:R-:W-:-:S04]  /*27780*/  @!P1 LOP3.LUT R3, R3, R2, RZ, 0x3c, !PT ;  /* 0x0000000203039212 */ /* 0x001fc800078e3cff */
[----:B------:R-:W-:-:S04]  /*27790*/  @!P1 LOP3.LUT R2, R3, R2, RZ, 0x3c, !PT ;  /* 0x0000000203029212 */ /* 0x000fc800078e3cff */
[----:B------:R-:W-:-:S05]  /*277a0*/  @!P1 LOP3.LUT R3, R3, R2, RZ, 0x3c, !PT ;  /* 0x0000000203039212 */ /* 0x000fca00078e3cff */
[----:B------:R3:W2:Y:S02]  /*277b0*/  @!P1 LDG.E.U8 R35, desc[UR22][R2.64] ;  /* 0x0000001602239981 */ /* 0x0006a4000c1e1100 */
[----:B---3--:R-:W-:Y:S02]  /*277c0*/  @!P3 IMAD.MOV.U32 R2, RZ, RZ, R46 ;  /* 0x000000ffff02b224 */ /* 0x008fe400078e002e */
[----:B------:R-:W-:Y:S01]  /*277d0*/  @!P3 IMAD.MOV.U32 R3, RZ, RZ, R47 ;  /* 0x000000ffff03b224 */ /* 0x000fe200078e002f */
[----:B------:R-:W-:Y:S01]  /*277e0*/  PRMT R14, RZ, 0x7610, R14 ;  /* 0x00007610ff0e7816 */ /* 0x000fe2000000000e */
[----:B------:R-:W3:Y:S04]  /*277f0*/  LDL R47, [R1+0x150] ;  /* 0x00015000012f7983 */ /* 0x000ee80000100800 */
[----:B------:R0:W2:Y:S01]  /*27800*/  @!P3 LDG.E.U8 R42, desc[UR22][R2.64] ;  /* 0x00000016022ab981 */ /* 0x0000a2000c1e1100 */
[----:B------:R-:W-:-:S02]  /*27810*/  PRMT R13, RZ, 0x7610, R13 ;  /* 0x00007610ff0d7816 */ /* 0x000fc4000000000d */
[----:B------:R-:W-:Y:S01]  /*27820*/  PRMT R12, RZ, 0x7610, R12 ;  /* 0x00007610ff0c7816 */ /* 0x000fe2000000000c */
[----:B------:R-:W2:Y:S04]  /*27830*/  LDL R46, [R1+0x154] ;  /* 0x00015400012e7983 */ /* 0x000ea80000100800 */
[----:B------:R-:W0:Y:S04]  /*27840*/  LDL R2, [R1+0x8d4] ;  /* 0x0008d40001027983 */ /* 0x000e280000100800 */
[----:B------:R-:W0:Y:S02]  /*27850*/  LDL R3, [R1+0x8d8] ;  /* 0x0008d80001037983 */ /* 0x000e240000100800 */
[----:B0-----:R-:W-:-:S04]  /*27860*/  @!P4 LOP3.LUT R3, R3, R2, RZ, 0x3c, !PT ;  /* 0x000000020303c212 */ /* 0x001fc800078e3cff */
[----:B------:R-:W-:-:S04]  /*27870*/  @!P4 LOP3.LUT R2, R3, R2, RZ, 0x3c, !PT ;  /* 0x000000020302c212 */ /* 0x000fc800078e3cff */
[----:B------:R-:W-:-:S05]  /*27880*/  @!P4 LOP3.LUT R3, R3, R2, RZ, 0x3c, !PT ;  /* 0x000000020303c212 */ /* 0x000fca00078e3cff */
[----:B------:R0:W2:Y:S04]  /*27890*/  @!P4 LDG.E.U8 R14, desc[UR22][R2.64] ;  /* 0x00000016020ec981 */ /* 0x0000a8000c1e1100 */
[----:B------:R-:W0:Y:S04]  /*278a0*/  LDL R2, [R1+0xd0] ;  /* 0x0000d00001027983 */ /* 0x000e280000100800 */
[----:B------:R-:W0:Y:S01]  /*278b0*/  LDL R3, [R1+0xd4] ;  /* 0x0000d40001037983 */ /* 0x000e220000100800 */
[----:B------:R-:W-:Y:S01]  /*278c0*/  BAR.SYNC.DEFER_BLOCKING 0x0 ;  /* 0x0000000000007b1d */ /* 0x000fe20000010000 */
[----:B0-----:R-:W-:-:S04]  /*278d0*/  @!P2 LOP3.LUT R3, R3, R2, RZ, 0x3c, !PT ;  /* 0x000000020303a212 */ /* 0x001fc800078e3cff */
[----:B------:R-:W-:-:S04]  /*278e0*/  @!P2 LOP3.LUT R2, R3, R2, RZ, 0x3c, !PT ;  /* 0x000000020302a212 */ /* 0x000fc800078e3cff */
[----:B------:R-:W-:-:S05]  /*278f0*/  @!P2 LOP3.LUT R3, R3, R2, RZ, 0x3c, !PT ;  /* 0x000000020303a212 */ /* 0x000fca00078e3cff */
[----:B------:R0:W2:Y:S04]  /*27900*/  @!P2 LDG.E.U8 R13, desc[UR22][R2.64] ;  /* 0x00000016020da981 */ /* 0x0000a8000c1e1100 */
        /* <DEDUP_REMOVED lines=8> */
[----:B------:R-:W-:Y:S02]  /*27990*/  PRMT R11, RZ, 0x7610, R11 ;  /* 0x00007610ff0b7816 */ /* 0x000fe4000000000b */
        /* <DEDUP_REMOVED lines=11> */
[----:B------:R2:W4:Y:S02]  /*27a50*/  @!P2 LDG.E.U8 R10, desc[UR22][R2.64] ;  /* 0x00000016020aa981 */ /* 0x000524000c1e1100 */
[----:B--2---:R-:W-:Y:S02]  /*27a60*/  @!P2 IMAD.MOV.U32 R2, RZ, RZ, R46 ;  /* 0x000000ffff02a224 */ /* 0x004fe400078e002e */
[----:B---3--:R-:W-:Y:S01]  /*27a70*/  @!P2 IMAD.MOV.U32 R3, RZ, RZ, R47 ;  /* 0x000000ffff03a224 */ /* 0x008fe200078e002f */
[----:B------:R-:W-:Y:S01]  /*27a80*/  PRMT R8, RZ, 0x7610, R8 ;  /* 0x00007610ff087816 */ /* 0x000fe20000000008 */
[----:B------:R-:W2:Y:S04]  /*27a90*/  LDL R47, [R1+0x230] ;  /* 0x00023000012f7983 */ /* 0x000ea80000100800 */
[----:B------:R0:W3:Y:S01]  /*27aa0*/  @!P2 LDG.E.U8 R9, desc[UR22][R2.64] ;  /* 0x000000160209a981 */ /* 0x0000e2000c1e1100 */
        /* <DEDUP_REMOVED lines=35> */
[----:B------:R2:W3:Y:S02]  /*27ce0*/  @!P2 LDG.E.U8 R62, desc[UR22][R2.64] ;  /* 0x00000016023ea981 */ /* 0x0004e4000c1e1100 */
[----:B--2---:R-:W-:Y:S02]  /*27cf0*/  @!P2 IMAD.MOV.U32 R2, RZ, RZ, R46 ;  /* 0x000000ffff02a224 */ /* 0x004fe400078e002e */
[----:B------:R-:W-:Y:S01]  /*27d00*/  @!P2 IMAD.MOV.U32 R3, RZ, RZ, R47 ;  /* 0x000000ffff03a224 */ /* 0x000fe200078e002f */
[----:B------:R-:W-:Y:S01]  /*27d10*/  PRMT R60, RZ, 0x7610, R60 ;  /* 0x00007610ff3c7816 */ /* 0x000fe2000000003c */
[----:B------:R-:W2:Y:S04]  /*27d20*/  LDL R47, [R1+0x2e4] ;  /* 0x0002e400012f7983 */ /* 0x000ea80000100800 */
        /* <DEDUP_REMOVED lines=35> */
[----:B------:R0:W3:Y:S02]  /*27f60*/  @!P2 LDG.E.U8 R4, desc[UR22][R2.64] ;  /* 0x000000160204a981 */ /* 0x0000e4000c1e1100 */
[----:B0-----:R-:W-:-:S06]  /*27f70*/  PRMT R3, RZ, 0x7610, R3 ;  /* 0x00007610ff037816 */ /* 0x001fcc0000000003 */
[----:B--2---:R0:W2:Y:S04]  /*27f80*/  @!P2 LDG.E.U8 R3, desc[UR22][R46.64] ;  /* 0x000000162e03a981 */ /* 0x0040a8000c1e1100 */
        /* <DEDUP_REMOVED lines=209> */
[----:B------:R-:W2:Y:S04]  /*28ca0*/  @!P2 LDG.E.U8 R92, desc[UR22][R46.64] ;  /* 0x000000162e5ca981 */ /* 0x000ea8000c1e1100 */
[----:B--2---:R0:W-:Y:S04]  /*28cb0*/  STL [R1+0xc], R92 ;  /* 0x00000c5c01007387 */ /* 0x0041e80000100800 */
[----:B0-----:R-:W2:Y:S04]  /*28cc0*/  LDL.LU R92, [R1+0xeac] ;  /* 0x000eac00015c7983 */ /* 0x001ea80000300800 */
[----:B------:R-:W3:Y:S04]  /*28cd0*/  LDL R46, [R1+0x694] ;  /* 0x00069400012e7983 */ /* 0x000ee80000100800 */
[----:B------:R-:W3:Y:S01]  /*28ce0*/  LDL R47, [R1+0x698] ;  /* 0x00069800012f7983 */ /* 0x000ee20000100800 */
[----:B--2---:R-:W-:-:S02]  /*28cf0*/  PRMT R92, RZ, 0x7610, R92 ;  /* 0x00007610ff5c7816 */ /* 0x004fc4000000005c */
[----:B---3--:R-:W-:-:S04]  /*28d00*/  @!P2 LOP3.LUT R47, R47, R46, RZ, 0x3c, !PT ;  /* 0x0000002e2f2fa212 */ /* 0x008fc800078e3cff */
        /* <DEDUP_REMOVED lines=90> */
[----:B------:R-:W3:Y:S04]  /*292b0*/  @!P2 LDG.E.U8 R93, desc[UR22][R46.64] ;  /* 0x000000162e5da981 */ /* 0x000ee8000c1e1100 */
[----:B--2---:R0:W-:Y:S04]  /*292c0*/  STL [R1+0x40], R92 ;  /* 0x0000405c01007387 */ /* 0x0041e80000100800 */
[----:B0-----:R-:W2:Y:S04]  /*292d0*/  LDL R92, [R1+0x868] ;  /* 0x00086800015c7983 */ /* 0x001ea80000100800 */
[----:B---3--:R0:W-:Y:S04]  /*292e0*/  STL [R1+0x44], R93 ;  /* 0x0000445d01007387 */ /* 0x0081e80000100800 */
[----:B0-----:R-:W3:Y:S04]  /*292f0*/  LDL.LU R93, [R1+0xe84] ;  /* 0x000e8400015d7983 */ /* 0x001ee80000300800 */
[----:B------:R-:W2:Y:S04]  /*29300*/  LDL R46, [R1+0x7f4] ;  /* 0x0007f400012e7983 */ /* 0x000ea80000100800 */
[----:B------:R-:W2:Y:S01]  /*29310*/  LDL R47, [R1+0x7f8] ;  /* 0x0007f800012f7983 */ /* 0x000ea20000100800 */
[----:B---3--:R-:W-:-:S02]  /*29320*/  PRMT R93, RZ, 0x7610, R93 ;  /* 0x00007610ff5d7816 */ /* 0x008fc4000000005d */
[----:B--2---:R-:W-:-:S04]  /*29330*/  @!P2 LOP3.LUT R47, R47, R46, RZ, 0x3c, !PT ;  /* 0x0000002e2f2fa212 */ /* 0x004fc800078e3cff */
        /* <DEDUP_REMOVED lines=32> */
[----:B------:R-:W3:Y:S01]  /*29540*/  LDL R47, [R1+0x864] ;  /* 0x00086400012f7983 */ /* 0x000ee20000100800 */
[----:B------:R-:W-:Y:S01]  /*29550*/  @!P2 IMAD.MOV.U32 R46, RZ, RZ, R92 ;  /* 0x000000ffff2ea224 */ /* 0x000fe200078e005c */
[----:B--2---:R-:W-:-:S06]  /*29560*/  PRMT R93, RZ, 0x7610, R93 ;  /* 0x00007610ff5d7816 */ /* 0x004fcc000000005d */
[----:B---3--:R-:W2:Y:S04]  /*29570*/  @!P2 LDG.E.U8 R93, desc[UR22][R46.64] ;  /* 0x000000162e5da981 */ /* 0x008ea8000c1e1100 */
        /* <DEDUP_REMOVED lines=22> */
[----:B------:R-:W0:Y:S01]  /*296e0*/  S2R R92, SR_TID.X ;  /* 0x00000000005c7919 */ /* 0x000e220000002100 */
[----:B--2---:R-:W-:-:S02]  /*296f0*/  PRMT R93, RZ, 0x7610, R93 ;  /* 0x00007610ff5d7816 */ /* 0x004fc4000000005d */
[----:B---3--:R-:W-:-:S04]  /*29700*/  @!P2 LOP3.LUT R47, R47, R46, RZ, 0x3c, !PT ;  /* 0x0000002e2f2fa212 */ /* 0x008fc800078e3cff */
[----:B------:R-:W-:-:S04]  /*29710*/  @!P2 LOP3.LUT R46, R47, R46, RZ, 0x3c, !PT ;  /* 0x0000002e2f2ea212 */ /* 0x000fc800078e3cff */
[----:B------:R-:W-:-:S05]  /*29720*/  @!P2 LOP3.LUT R47, R47, R46, RZ, 0x3c, !PT ;  /* 0x0000002e2f2fa212 */ /* 0x000fca00078e3cff */
[----:B------:R-:W2:Y:S01]  /*29730*/  @!P2 LDG.E.U8 R93, desc[UR22][R46.64] ;  /* 0x000000162e5da981 */ /* 0x000ea2000c1e1100 */
[----:B0-----:R-:W-:-:S05]  /*29740*/  LOP3.LUT R92, R92, 0x7f, RZ, 0xc0, !PT ;  /* 0x0000007f5c5c7812 */ /* 0x001fca00078ec0ff */
[----:B------:R-:W-:Y:S04]  /*29750*/  STS.U8 [R92+UR11+0x11000], R28 ;  /* 0x0110001c5c007988 */ /* 0x000fe8000800000b */
[----:B------:R0:W-:Y:S04]  /*29760*/  STS.U8 [R92+UR11+0x11200], R27 ;  /* 0x0112001b5c007988 */ /* 0x0001e8000800000b */
[----:B------:R-:W-:Y:S04]  /*29770*/  STS.U8 [R92+UR11+0x11400], R26 ;  /* 0x0114001a5c007988 */ /* 0x000fe8000800000b */
[----:B0-----:R-:W3:Y:S04]  /*29780*/  LDL R27, [R1+0x11c] ;  /* 0x00011c00011b7983 */ /* 0x001ee80000100800 */
[----:B--2---:R0:W-:Y:S04]  /*29790*/  STL [R1+0x80], R93 ;  /* 0x0000805d01007387 */ /* 0x0041e80000100800 */
[----:B0-----:R-:W2:Y:S04]  /*297a0*/  LDL.LU R93, [R1+0xe64] ;  /* 0x000e6400015d7983 */ /* 0x001ea80000300800 */
[----:B------:R-:W3:Y:S01]  /*297b0*/  LDL R26, [R1+0x118] ;  /* 0x00011800011a7983 */ /* 0x000ee20000100800 */
[----:B------:R-:W-:-:S03]  /*297c0*/  PRMT R91, RZ, 0x7610, R91 ;  /* 0x00007610ff5b7816 */ /* 0x000fc6000000005b */
[----:B------:R-:W2:Y:S01]  /*297d0*/  LDL R47, [R1+0x15c] ;  /* 0x00015c00012f7983 */ /* 0x000ea20000100800 */
[----:B---3--:R-:W-:-:S04]  /*297e0*/  @!P2 LOP3.LUT R27, R27, R26, RZ, 0x3c, !PT ;  /* 0x0000001a1b1ba212 */ /* 0x008fc800078e3cff */
[----:B------:R-:W-:-:S04]  /*297f0*/  @!P2 LOP3.LUT R26, R27, R26, RZ, 0x3c, !PT ;  /* 0x0000001a1b1aa212 */ /* 0x000fc800078e3cff */
[----:B------:R-:W-:-:S05]  /*29800*/  @!P2 LOP3.LUT R27, R27, R26, RZ, 0x3c, !PT ;  /* 0x0000001a1b1ba212 */ /* 0x000fca00078e3cff */
[----:B------:R-:W3:Y:S04]  /*29810*/  @!P2 LDG.E.U8 R91, desc[UR22][R26.64] ;  /* 0x000000161a5ba981 */ /* 0x000ee8000c1e1100 */
[----:B------:R-:W-:Y:S04]  /*29820*/  STS.U8 [R92+UR11+0x11600], R25 ;  /* 0x011600195c007988 */ /* 0x000fe8000800000b */
[----:B---3--:R0:W-:Y:S04]  /*29830*/  STL [R1+0x7c], R91 ;  /* 0x00007c5b01007387 */ /* 0x0081e80000100800 */
[----:B0-----:R-:W3:Y:S04]  /*29840*/  LDL.LU R91, [R1+0xe60] ;  /* 0x000e6000015b7983 */ /* 0x001ee80000300800 */
[----:B------:R-:W3:Y:S04]  /*29850*/  LDL R26, [R1+0x138] ;  /* 0x00013800011a7983 */ /* 0x000ee80000100800 */
[----:B------:R-:W3:Y:S04]  /*29860*/  LDL R27, [R1+0x13c] ;  /* 0x00013c00011b7983 */ /* 0x000ee80000100800 */
[----:B------:R-:W4:Y:S01]  /*29870*/  LDL R25, [R1+0x158] ;  /* 0x0001580001197983 */ /* 0x000f220000100800 */
[----:B------:R-:W-:-:S02]  /*29880*/  PRMT R90, RZ, 0x7610, R90 ;  /* 0x00007610ff5a7816 */ /* 0x000fc4000000005a */
[----:B------:R-:W-:Y:S01]  /*29890*/  PRMT R88, RZ, 0x7610, R88 ;  /* 0x00007610ff587816 */ /* 0x000fe20000000058 */
[----:B------:R2:W-:Y:S02]  /*298a0*/  STS.U8 [R92+UR11+0x11800], R24 ;  /* 0x011800185c007988 */ /* 0x0005e4000800000b */
[----:B--2---:R-:W-:Y:S01]  /*298b0*/  @!P2 IMAD.MOV.U32 R24, RZ, RZ, R47 ;  /* 0x000000ffff18a224 */ /* 0x004fe200078e002f */
[----:B---3--:R-:W-:-:S04]  /*298c0*/  @!P2 LOP3.LUT R27, R27, R26, RZ, 0x3c, !PT ;  /* 0x0000001a1b1ba212 */ /* 0x008fc800078e3cff */
[C---:B------:R-:W-:Y:S01]  /*298d0*/  @!P2 LOP3.LUT R26, R27.reuse, R26, RZ, 0x3c, !PT ;  /* 0x0000001a1b1aa212 */ /* 0x040fe200078e3cff */
[----:B----4-:R-:W2:Y:S03]  /*298e0*/  @!P2 LDG.E.U8 R88, desc[UR22][R24.64] ;  /* 0x000000161858a981 */ /* 0x010ea6000c1e1100 */
[----:B------:R-:W-:-:S05]  /*298f0*/  @!P2 LOP3.LUT R27, R27, R26, RZ, 0x3c, !PT ;  /* 0x0000001a1b1ba212 */ /* 0x000fca00078e3cff */
[----:B------:R-:W3:Y:S04]  /*29900*/  @!P2 LDG.E.U8 R90, desc[UR22][R26.64] ;  /* 0x000000161a5aa981 */ /* 0x000ee8000c1e1100 */
[----:B---3--:R0:W-:Y:S04]  /*29910*/  STL [R1+0x78], R90 ;  /* 0x0000785a01007387 */ /* 0x0081e80000100800 */
[----:B0-----:R-:W3:Y:S04]  /*29920*/  LDL.LU R90, [R1+0xe5c] ;  /* 0x000e5c00015a7983 */ /* 0x001ee80000300800 */
[----:B------:R-:W4:Y:S04]  /*29930*/  LDL R47, [R1+0x1fc] ;  /* 0x0001fc00012f7983 */ /* 0x000f280000100800 */
[----:B--2---:R0:W-:Y:S04]  /*29940*/  STL [R1+0x74], R88 ;  /* 0x0000745801007387 */ /* 0x0041e80000100800 */
[----:B0-----:R-:W2:Y:S04]  /*29950*/  LDL.LU R88, [R1+0xe58] ;  /* 0x000e580001587983 */ /* 0x001ea80000300800 */
[----:B------:R-:W2:Y:S04]  /*29960*/  LDL R24, [R1+0x178] ;  /* 0x0001780001187983 */ /* 0x000ea80000100800 */
[----:B------:R-:W2:Y:S01]  /*29970*/  LDL R25, [R1+0x17c] ;  /* 0x00017c0001197983 */ /* 0x000ea20000100800 */
[----:B------:R-:W-:-:S02]  /*29980*/  PRMT R85, RZ, 0x7610, R85 ;  /* 0x00007610ff557816 */ /* 0x000fc40000000055 */
[----:B--2---:R-:W-:-:S04]  /*29990*/  @!P2 LOP3.LUT R25, R25, R24, RZ, 0x3c, !PT ;  /* 0x000000181919a212 */ /* 0x004fc800078e3cff */
[----:B------:R-:W-:-:S04]  /*299a0*/  @!P2 LOP3.LUT R24, R25, R24, RZ, 0x3c, !PT ;  /* 0x000000181918a212 */ /* 0x000fc800078e3cff */
[----:B------:R-:W-:-:S05]  /*299b0*/  @!P2 LOP3.LUT R25, R25, R24, RZ, 0x3c, !PT ;  /* 0x000000181919a212 */ /* 0x000fca00078e3cff */
[----:B------:R-:W2:Y:S04]  /*299c0*/  @!P2 LDG.E.U8 R85, desc[UR22][R24.64] ;  /* 0x000000161855a981 */ /* 0x000ea8000c1e1100 */
[----:B------:R0:W-:Y:S04]  /*299d0*/  STS.U8 [R92+UR11+0x11a00], R23 ;  /* 0x011a00175c007988 */ /* 0x0001e8000800000b */
[----:B------:R-:W-:Y:S04]  /*299e0*/  STS.U8 [R92+UR11+0x11c00], R22 ;  /* 0x011c00165c007988 */ /* 0x000fe8000800000b */
[----:B0-----:R-:W3:Y:S04]  /*299f0*/  LDL R23, [R1+0x19c] ;  /* 0x00019c0001177983 */ /* 0x001ee80000100800 */
[----:B--2---:R0:W-:Y:S04]  /*29a00*/  STL [R1+0x70], R85 ;  /* 0x0000705501007387 */ /* 0x0041e80000100800 */
[----:B0-----:R-:W2:Y:S04]  /*29a10*/  LDL.LU R85, [R1+0xe54] ;  /* 0x000e540001557983 */ /* 0x001ea80000300800 */
[----:B------:R-:W3:Y:S01]  /*29a20*/  LDL R22, [R1+0x198] ;  /* 0x0001980001167983 */ /* 0x000ee20000100800 */
[----:B------:R-:W-:-:S02]  /*29a30*/  PRMT R79, RZ, 0x7610, R79 ;  /* 0x00007610ff4f7816 */ /* 0x000fc4000000004f */
[----:B---3--:R-:W-:-:S04]  /*29a40*/  @!P2 LOP3.LUT R23, R23, R22, RZ, 0x3c, !PT ;  /* 0x000000161717a212 */ /* 0x008fc800078e3cff */
[----:B------:R-:W-:-:S04]  /*29a50*/  @!P2 LOP3.LUT R22, R23, R22, RZ, 0x3c, !PT ;  /* 0x000000161716a212 */ /* 0x000fc800078e3cff */
[----:B------:R-:W-:-:S05]  /*29a60*/  @!P2 LOP3.LUT R23, R23, R22, RZ, 0x3c, !PT ;  /* 0x000000161717a212 */ /* 0x000fca00078e3cff */
[----:B------:R-:W3:Y:S04]  /*29a70*/  @!P2 LDG.E.U8 R79, desc[UR22][R22.64] ;  /* 0x00000016164fa981 */ /* 0x000ee8000c1e1100 */
[----:B------:R-:W-:Y:S04]  /*29a80*/  STS.U8 [R92+UR11+0x11e00], R20 ;  /* 0x011e00145c007988 */ /* 0x000fe8000800000b */
[----:B---3--:R0:W-:Y:S04]  /*29a90*/  STL [R1+0x6c], R79 ;  /* 0x00006c4f01007387 */ /* 0x0081e80000100800 */
[----:B0-----:R-:W3:Y:S04]  /*29aa0*/  LDL.LU R79, [R1+0xe50] ;  /* 0x000e5000014f7983 */ /* 0x001ee80000300800 */
[----:B------:R-:W2:Y:S04]  /*29ab0*/  LDL R22, [R1+0x1b8] ;  /* 0x0001b80001167983 */ /* 0x000ea80000100800 */
[----:B------:R-:W2:Y:S04]  /*29ac0*/  LDL R23, [R1+0x1bc] ;  /* 0x0001bc0001177983 */ /* 0x000ea80000100800 */
[----:B------:R-:W3:Y:S01]  /*29ad0*/  LDL R20, [R1+0x1f8] ;  /* 0x0001f80001147983 */ /* 0x000ee20000100800 */
[----:B------:R-:W-:-:S02]  /*29ae0*/  LOP3.LUT R92, R92, 0x10, RZ, 0x3c, !PT ;  /* 0x000000105c5c7812 */ /* 0x000fc400078e3cff */
[----:B------:R-:W-:Y:S02]  /*29af0*/  PRMT R77, RZ, 0x7610, R77 ;  /* 0x00007610ff4d7816 */ /* 0x000fe4000000004d */
[----:B------:R-:W-:Y:S01]  /*29b00*/  PRMT R75, RZ, 0x7610, R75 ;  /* 0x00007610ff4b7816 */ /* 0x000fe2000000004b */
[----:B------:R3:W-:Y:S01]  /*29b10*/  STS.U8 [R92+UR11+0x11080], R21 ;  /* 0x011080155c007988 */ /* 0x0007e2000800000b */
[----:B--2---:R-:W-:-:S04]  /*29b20*/  @!P2 LOP3.LUT R23, R23, R22, RZ, 0x3c, !PT ;  /* 0x000000161717a212 */ /* 0x004fc800078e3cff */
[----:B------:R-:W-:Y:S01]  /*29b30*/  @!P2 LOP3.LUT R22, R23, R22, RZ, 0x3c, !PT ;  /* 0x000000161716a212 */ /* 0x000fe200078e3cff */
[----:B---3--:R-:W-:-:S03]  /*29b40*/  @!P2 IMAD.MOV.U32 R21, RZ, RZ, R20 ;  /* 0x000000ffff15a224 */ /* 0x008fc600078e0014 */
[----:B------:R-:W-:Y:S01]  /*29b50*/  @!P2 LOP3.LUT R23, R23, R22, RZ, 0x3c, !PT ;  /* 0x000000161717a212 */ /* 0x000fe200078e3cff */
[----:B----4-:R-:W-:-:S04]  /*29b60*/  @!P2 IMAD.MOV.U32 R20, RZ, RZ, R47 ;  /* 0x000000ffff14a224 */ /* 0x010fc800078e002f */
[----:B------:R-:W2:Y:S04]  /*29b70*/  @!P2 LDG.E.U8 R77, desc[UR22][R22.64] ;  /* 0x00000016164da981 */ /* 0x000ea8000c1e1100 */
[----:B------:R-:W3:Y:S04]  /*29b80*/  @!P2 LDG.E.U8 R75, desc[UR22][R20.64] ;  /* 0x00000016144ba981 */ /* 0x000ee8000c1e1100 */
[----:B--2---:R0:W-:Y:S04]  /*29b90*/  STL [R1+0x68], R77 ;  /* 0x0000684d01007387 */ /* 0x0041e80000100800 */
[----:B0-----:R-:W2:Y:S04]  /*29ba0*/  LDL.LU R77, [R1+0xe4c] ;  /* 0x000e4c00014d7983 */ /* 0x001ea80000300800 */
[----:B------:R-:W4:Y:S04]  /*29bb0*/  LDL R47, [R1+0x27c] ;  /* 0x00027c00012f7983 */ /* 0x000f280000100800 */
[----:B---3--:R0:W-:Y:S04]  /*29bc0*/  STL [R1+0x58], R75 ;  /* 0x0000584b01007387 */ /* 0x0081e80000100800 */
[----:B0-----:R-:W3:Y:S04]  /*29bd0*/  LDL.LU R75, [R1+0xe48] ;  /* 0x000e4800014b7983 */ /* 0x001ee80000300800 */
[----:B------:R-:W2:Y:S04]  /*29be0*/  LDL R20, [R1+0x218] ;  /* 0x0002180001147983 */ /* 0x000ea80000100800 */
[----:B------:R-:W2:Y:S01]  /*29bf0*/  LDL R21, [R1+0x21c] ;  /* 0x00021c0001157983 */ /* 0x000ea20000100800 */
[----:B------:R-:W-:-:S02]  /*29c00*/  PRMT R73, RZ, 0x7610, R73 ;  /* 0x00007610ff497816 */ /* 0x000fc40000000049 */
[----:B--2---:R-:W-:-:S04]  /*29c10*/  @!P2 LOP3.LUT R21, R21, R20, RZ, 0x3c, !PT ;  /* 0x000000141515a212 */ /* 0x004fc800078e3cff */
[----:B------:R-:W-:-:S04]  /*29c20*/  @!P2 LOP3.LUT R20, R21, R20, RZ, 0x3c, !PT ;  /* 0x000000141514a212 */ /* 0x000fc800078e3cff */
[----:B------:R-:W-:-:S05]  /*29c30*/  @!P2 LOP3.LUT R21, R21, R20, RZ, 0x3c, !PT ;  /* 0x000000141515a212 */ /* 0x000fca00078e3cff */
[----:B------:R-:W2:Y:S04]  /*29c40*/  @!P2 LDG.E.U8 R73, desc[UR22][R20.64] ;  /* 0x000000161449a981 */ /* 0x000ea8000c1e1100 */
        /* <DEDUP_REMOVED lines=20> */
[----:B------:R-:W2:Y:S01]  /*29d90*/  LDL R21, [R1+0x278] ;  /* 0x0002780001157983 */ /* 0x000ea20000100800 */
[----:B------:R-:W-:Y:S01]  /*29da0*/  PRMT R68, RZ, 0x7610, R68 ;  /* 0x00007610ff447816 */ /* 0x000fe20000000044 */
[----:B----4-:R-:W-:-:S02]  /*29db0*/  @!P2 IMAD.MOV.U32 R20, RZ, RZ, R47 ;  /* 0x000000ffff14a224 */ /* 0x010fc400078e002f */
[----:B------:R-:W4:Y:S04]  /*29dc0*/  LDL R47, [R1+0x2d0] ;  /* 0x0002d000012f7983 */ /* 0x000f280000100800 */
[----:B--2---:R-:W2:Y:S04]  /*29dd0*/  @!P2 LDG.E.U8 R68, desc[UR22][R20.64] ;  /* 0x000000161444a981 */ /* 0x004ea8000c1e1100 */
        /* <DEDUP_REMOVED lines=8> */
[----:B------:R0:W2:Y:S02]  /*29e60*/  @!P2 LDG.E.U8 R82, desc[UR22][R20.64] ;  /* 0x000000161452a981 */ /* 0x0000a4000c1e1100 */
[----:B0-----:R-:W0:Y:S02]  /*29e70*/  S2R R21, SR_TID.X ;  /* 0x0000000000157919 */ /* 0x001e240000002100 */
[----:B0-----:R-:W-:-:S04]  /*29e80*/  LOP3.LUT R21, R21, 0x7f, RZ, 0xc0, !PT ;  /* 0x0000007f15157812 */ /* 0x001fc800078ec0ff */
[----:B------:R-:W-:Y:S02]  /*29e90*/  LOP3.LUT R20, R21, 0x10, RZ, 0x3c, !PT ;  /* 0x0000001015147812 */ /* 0x000fe400078e3cff */
[----:B------:R-:W3:Y:S04]  /*29ea0*/  LDL R21, [R1+0x2b4] ;  /* 0x0002b40001157983 */ /* 0x000ee80000100800 */
[----:B------:R-:W-:Y:S04]  /*29eb0*/  STS.U8 [R92+UR11+0x11280], R29 ;  /* 0x0112801d5c007988 */ /* 0x000fe8000800000b */
[----:B------:R-:W-:Y:S01]  /*29ec0*/  STS.U8 [R92+UR11+0x11480], R30 ;  /* 0x0114801e5c007988 */ /* 0x000fe2000800000b */
[----:B------:R-:W-:-:S03]  /*29ed0*/  PRMT R93, RZ, 0x7610, R93 ;  /* 0x00007610ff5d7816 */ /* 0x000fc6000000005d */
[----:B------:R-:W-:Y:S04]  /*29ee0*/  STS.U8 [R92+UR11+0x11680], R31 ;  /* 0x0116801f5c007988 */ /* 0x000fe8000800000b */
[----:B------:R-:W-:Y:S04]  /*29ef0*/  STS.U8 [R92+UR11+0x11880], R32 ;  /* 0x011880205c007988 */ /* 0x000fe8000800000b */
[----:B------:R-:W-:Y:S04]  /*29f00*/  STS.U8 [R92+UR11+0x11a80], R33 ;  /* 0x011a80215c007988 */ /* 0x000fe8000800000b */
[----:B------:R0:W-:Y:S02]  /*29f10*/  STS.U8 [R20+UR11+0x11c80], R34 ;  /* 0x011c802214007988 */ /* 0x0001e4000800000b */
[----:B0-----:R-:W-:-:S02]  /*29f20*/  @!P2 IMAD.MOV.U32 R20, RZ, RZ, R46 ;  /* 0x000000ffff14a224 */ /* 0x001fc400078e002e */
[----:B--2---:R0:W-:Y:S01]  /*29f30*/  STL [R1+0xe10], R82 ;  /* 0x000e105201007387 */ /* 0x0041e20000100800 */
[----:B------:R-:W-:-:S03]  /*29f40*/  PRMT R91, RZ, 0x7610, R91 ;  /* 0x00007610ff5b7816 */ /* 0x000fc6000000005b */
[----:B------:R-:W2:Y:S04]  /*29f50*/  LDL R46, [R1+0x308] ;  /* 0x00030800012e7983 */ /* 0x000ea80000100800 */
[----:B---3--:R1:W3:Y:S04]  /*29f60*/  @!P2 LDG.E.U8 R93, desc[UR22][R20.64] ;  /* 0x00000016145da981 */ /* 0x0082e8000c1e1100 */
[----:B------:R-:W2:Y:S01]  /*29f70*/  LDL R21, [R1+0x2cc] ;  /* 0x0002cc0001157983 */ /* 0x000ea20000100800 */
[----:B0-----:R-:W1:Y:S02]  /*29f80*/  S2R R82, SR_TID.X ;  /* 0x0000000000527919 */ /* 0x001e640000002100 */
[----:B-1----:R-:W-:-:S04]  /*29f90*/  LOP3.LUT R20, R82, 0x7f, RZ, 0xc0, !PT ;  /* 0x0000007f52147812 */ /* 0x002fc800078ec0ff */
[----:B------:R-:W-:-:S05]  /*29fa0*/  LOP3.LUT R20, R20, 0x10, RZ, 0x3c, !PT ;  /* 0x0000001014147812 */ /* 0x000fca00078e3cff */
[----:B------:R4:W-:Y:S02]  /*29fb0*/  STS.U8 [R20+UR11+0x11e80], R35 ;  /* 0x011e802314007988 */ /* 0x0009e4000800000b */
[----:B----4-:R-:W-:-:S05]  /*29fc0*/  @!P2 IMAD.MOV.U32 R20, RZ, RZ, R47 ;  /* 0x000000ffff14a224 */ /* 0x010fca00078e002f */
[----:B--2---:R-:W2:Y:S04]  /*29fd0*/  @!P2 LDG.E.U8 R91, desc[UR22][R20.64] ;  /* 0x00000016145ba981 */ /* 0x004ea8000c1e1100 */
[----:B---3--:R0:W-:Y:S04]  /*29fe0*/  STL [R1+0xe14], R93 ;  /* 0x000e145d01007387 */ /* 0x0081e80000100800 */
[----:B------:R-:W3:Y:S04]  /*29ff0*/  LDL R47, [R1+0x320] ;  /* 0x00032000012f7983 */ /* 0x000ee80000100800 */
[----:B------:R-:W4:Y:S04]  /*2a000*/  LDL R21, [R1+0x2ec] ;  /* 0x0002ec0001157983 */ /* 0x000f280000100800 */
[----:B0-----:R-:W3:Y:S04]  /*2a010*/  LDL R93, [R1+0x2f0] ;  /* 0x0002f000015d7983 */ /* 0x001ee80000100800 */
[----:B--2---:R0:W-:Y:S04]  /*2a020*/  STL [R1+0xe18], R91 ;  /* 0x000e185b01007387 */ /* 0x0041e80000100800 */
[----:B0-----:R-:W2:Y:S01]  /*2a030*/  LDL R91, [R1+0x304] ;  /* 0x00030400015b7983 */ /* 0x001ea20000100800 */
[----:B------:R-:W-:Y:S01]  /*2a040*/  PRMT R90, RZ, 0x7610, R90 ;  /* 0x00007610ff5a7816 */ /* 0x000fe2000000005a */
[----:B---3--:R-:W-:Y:S01]  /*2a050*/  @!P2 IMAD.MOV.U32 R20, RZ, RZ, R93 ;  /* 0x000000ffff14a224 */ /* 0x008fe200078e005d */
[----:B------:R-:W-:Y:S01]  /*2a060*/  PRMT R88, RZ, 0x7610, R88 ;  /* 0x00007610ff587816 */ /* 0x000fe20000000058 */
[----:B------:R-:W3:Y:S04]  /*2a070*/  LDL R93, [R1+0x340] ;  /* 0x00034000015d7983 */ /* 0x000ee80000100800 */
[----:B----4-:R0:W4:Y:S02]  /*2a080*/  @!P2 LDG.E.U8 R90, desc[UR22][R20.64] ;  /* 0x00000016145aa981 */ /* 0x010124000c1e1100 */
[----:B0-----:R-:W-:-:S02]  /*2a090*/  @!P2 IMAD.MOV.U32 R20, RZ, RZ, R46 ;  /* 0x000000ffff14a224 */ /* 0x001fc400078e002e */
[----:B--2---:R-:W-:-:S05]  /*2a0a0*/  @!P2 IMAD.MOV.U32 R21, RZ, RZ, R91 ;  /* 0x000000ffff15a224 */ /* 0x004fca00078e005b */
[----:B------:R-:W2:Y:S04]  /*2a0b0*/  @!P2 LDG.E.U8 R88, desc[UR22][R20.64] ;  /* 0x000000161458a981 */ /* 0x000ea8000c1e1100 */
[----:B----4-:R0:W-:Y:S04]  /*2a0c0*/  STL [R1+0xe1c], R90 ;  /* 0x000e1c5a01007387 */ /* 0x0101e80000100800 */
[----:B------:R-:W4:Y:S04]  /*2a0d0*/  LDL R91, [R1+0x354] ;  /* 0x00035400015b7983 */ /* 0x000f280000100800 */
[----:B------:R-:W3:Y:S04]  /*2a0e0*/  LDL R46, [R1+0x358] ;  /* 0x00035800012e7983 */ /* 0x000ee80000100800 */
[----:B0-----:R-:W3:Y:S04]  /*2a0f0*/  LDL R90, [R1+0x31c] ;  /* 0x00031c00015a7983 */ /* 0x001ee80000100800 */
[----:B--2---:R0:W-:Y:S04]  /*2a100*/  STL [R1+0xe20], R88 ;  /* 0x000e205801007387 */ /* 0x0041e80000100800 */
[----:B0-----:R-:W2:Y:S01]  /*2a110*/  LDL R88, [R1+0x33c] ;  /* 0x00033c0001587983 */ /* 0x001ea20000100800 */
[----:B------:R-:W-:Y:S01]  /*2a120*/  PRMT R85, RZ, 0x7610, R85 ;  /* 0x00007610ff557816 */ /* 0x000fe20000000055 */
[----:B------:R-:W-:Y:S01]  /*2a130*/  @!P2 IMAD.MOV.U32 R20, RZ, RZ, R47 ;  /* 0x000000ffff14a224 */ /* 0x000fe200078e002f */
[----:B------:R-:W-:Y:S01]  /*2a140*/  PRMT R79, RZ, 0x7610, R79 ;  /* 0x00007610ff4f7816 */ /* 0x000fe2000000004f */
[----:B------:R-:W4:Y:S01]  /*2a150*/  LDL R47, [R1+0x370] ;  /* 0x00037000012f7983 */ /* 0x000f220000100800 */
[----:B---3--:R-:W-:-:S03]  /*2a160*/  @!P2 IMAD.MOV.U32 R21, RZ, RZ, R90 ;  /* 0x000000ffff15a224 */ /* 0x008fc600078e005a */
[----:B------:R-:W3:Y:S04]  /*2a170*/  LDL R90, [R1+0x36c] ;  /* 0x00036c00015a7983 */ /* 0x000ee80000100800 */
[----:B------:R0:W3:Y:S02]  /*2a180*/  @!P2 LDG.E.U8 R85, desc[UR22][R20.64] ;  /* 0x000000161455a981 */ /* 0x0000e4000c1e1100 */
[----:B0-----:R-:W-:Y:S02]  /*2a190*/  @!P2 IMAD.MOV.U32 R20, RZ, RZ, R93 ;  /* 0x000000ffff14a224 */ /* 0x001fe400078e005d */
[----:B--2---:R-:W-:-:S05]  /*2a1a0*/  @!P2 IMAD.MOV.U32 R21, RZ, RZ, R88 ;  /* 0x000000ffff15a224 */ /* 0x004fca00078e0058 */
[----:B------:R0:W2:Y:S01]  /*2a1b0*/  @!P2 LDG.E.U8 R79, desc[UR22][R20.64] ;  /* 0x00000016144fa981 */ /* 0x0000a2000c1e1100 */
[----:B------:R-:W-:-:S03]  /*2a1c0*/  PRMT R77, RZ, 0x7610, R77 ;  /* 0x00007610ff4d7816 */ /* 0x000fc6000000004d */
[----:B---3--:R1:W-:Y:S04]  /*2a1d0*/  STL [R1+0xe24], R85 ;  /* 0x000e245501007387 */ /* 0x0083e80000100800 */
[----:B------:R-:W3:Y:S01]  /*2a1e0*/  LDL R88, [R1+0x38c] ;  /* 0x00038c0001587983 */ /* 0x000ee20000100800 */
[----:B0-----:R-:W-:-:S03]  /*2a1f0*/  @!P2 IMAD.MOV.U32 R20, RZ, RZ, R46 ;  /* 0x000000ffff14a224 */ /* 0x001fc600078e002e */
[----:B-1----:R-:W3:Y:S01]  /*2a200*/  LDL R85, [R1+0x390] ;  /* 0x0003900001557983 */ /* 0x002ee20000100800 */
[----:B----4-:R-:W-:-:S05]  /*2a210*/  @!P2 IMAD.MOV.U32 R21, RZ, RZ, R91 ;  /* 0x000000ffff15a224 */ /* 0x010fca00078e005b */
[----:B------:R0:W4:Y:S04]  /*2a220*/  @!P2 LDG.E.U8 R77, desc[UR22][R20.64] ;  /* 0x00000016144da981 */ /* 0x000128000c1e1100 */
[----:B--2---:R1:W-:Y:S04]  /*2a230*/  STL [R1+0xe28], R79 ;  /* 0x000e284f01007387 */ /* 0x0043e80000100800 */
[----:B------:R-:W2:Y:S04]  /*2a240*/  LDL R46, [R1+0x3a8] ;  /* 0x0003a800012e7983 */ /* 0x000ea80000100800 */
[----:B-1----:R-:W2:Y:S01]  /*2a250*/  LDL R79, [R1+0x3a4] ;  /* 0x0003a400014f7983 */ /* 0x002ea20000100800 */
[----:B------:R-:W-:Y:S01]  /*2a260*/  PRMT R75, RZ, 0x7610, R75 ;  /* 0x00007610ff4b7816 */ /* 0x000fe2000000004b */
[----:B0-----:R-:W-:-:S02]  /*2a270*/  @!P2 IMAD.MOV.U32 R20, RZ, RZ, R47 ;  /* 0x000000ffff14a224 */ /* 0x001fc400078e002f */
[----:B------:R-:W-:Y:S01]  /*2a280*/  @!P2 IMAD.MOV.U32 R21, RZ, RZ, R90 ;  /* 0x000000ffff15a224 */ /* 0x000fe200078e005a */
[----:B------:R-:W-:-:S04]  /*2a290*/  PRMT R73, RZ, 0x7610, R73 ;  /* 0x00007610ff497816 */ /* 0x000fc80000000049 */
[----:B------:R3:W2:Y:S01]  /*2a2a0*/  @!P2 LDG.E.U8 R75, desc[UR22][R20.64] ;  /* 0x00000016144ba981 */ /* 0x0006a2000c1e1100 */
[----:B------:R-:W-:Y:S01]  /*2a2b0*/  PRMT R71, RZ, 0x7610, R71 ;  /* 0x00007610ff477816 */ /* 0x000fe20000000047 */
[----:B---3--:R-:W-:Y:S02]  /*2a2c0*/  @!P2 IMAD.MOV.U32 R20, RZ, RZ, R85 ;  /* 0x000000ffff14a224 */ /* 0x008fe400078e0055 */
[----:B------:R-:W-:-:S05]  /*2a2d0*/  @!P2 IMAD.MOV.U32 R21, RZ, RZ, R88 ;  /* 0x000000ffff15a224 */ /* 0x000fca00078e0058 */
[----:B------:R2:W3:Y:S04]  /*2a2e0*/  @!P2 LDG.E.U8 R73, desc[UR22][R20.64] ;  /* 0x000000161449a981 */ /* 0x0004e8000c1e1100 */
[----:B----4-:R-:W-:Y:S04]  /*2a2f0*/  STL [R1+0xe2c], R77 ;  /* 0x000e2c4d01007387 */ /* 0x010fe80000100800 */
[----:B------:R-:W4:Y:S01]  /*2a300*/  LDL R47, [R1+0x3bc] ;  /* 0x0003bc00012f7983 */ /* 0x000f220000100800 */
[----:B--2---:R-:W-:Y:S02]  /*2a310*/  @!P2 IMAD.MOV.U32 R20, RZ, RZ, R46 ;  /* 0x000000ffff14a224 */ /* 0x004fe400078e002e */
[----:B------:R-:W-:-:S05]  /*2a320*/  @!P2 IMAD.MOV.U32 R21, RZ, RZ, R79 ;  /* 0x000000ffff15a224 */ /* 0x000fca00078e004f */
[----:B------:R4:W2:Y:S01]  /*2a330*/  @!P2 LDG.E.U8 R71, desc[UR22][R20.64] ;  /* 0x000000161447a981 */ /* 0x0008a2000c1e1100 */
[----:B------:R-:W-:-:S04]  /*2a340*/  LOP3.LUT R82, R82, 0x7f, RZ, 0xc0, !PT ;  /* 0x0000007f52527812 */ /* 0x000fc800078ec0ff */
[----:B------:R-:W-:-:S05]  /*2a350*/  LOP3.LUT R82, R82, 0x20, RZ, 0x3c, !PT ;  /* 0x0000002052527812 */ /* 0x000fca00078e3cff */
[----:B------:R-:W-:Y:S04]  /*2a360*/  STS.U8 [R82+UR11+0x11100], R36 ;  /* 0x0111002452007988 */ /* 0x000fe8000800000b */
[----:B------:R-:W-:Y:S04]  /*2a370*/  STS.U8 [R82+UR11+0x11300], R37 ;  /* 0x0113002552007988 */ /* 0x000fe8000800000b */
[----:B------:R-:W-:Y:S04]  /*2a380*/  STS.U8 [R82+UR11+0x11500], R38 ;  /* 0x0115002652007988 */ /* 0x000fe8000800000b */
[----:B------:R-:W-:Y:S04]  /*2a390*/  STS.U8 [R82+UR11+0x11700], R39 ;  /* 0x0117002752007988 */ /* 0x000fe8000800000b */
[----:B------:R0:W-:Y:S04]  /*2a3a0*/  STS.U8 [R82+UR11+0x11900], R45 ;  /* 0x0119002d52007988 */ /* 0x0001e8000800000b */
[----:B------:R1:W-:Y:S04]  /*2a3b0*/  STS.U8 [R82+UR11+0x11b00], R44 ;  /* 0x011b002c52007988 */ /* 0x0003e8000800000b */
[----:B0-----:R-:W2:Y:S04]  /*2a3c0*/  LDL R45, [R1+0x3c0] ;  /* 0x0003c000012d7983 */ /* 0x001ea80000100800 */
[----:B------:R0:W-:Y:S04]  /*2a3d0*/  STL [R1+0xe30], R75 ;  /* 0x000e304b01007387 */ /* 0x0001e80000100800 */
[----:B-1----:R-:W2:Y:S01]  /*2a3e0*/  LDL R44, [R1+0x3e0] ;  /* 0x0003e000012c7983 */ /* 0x002ea20000100800 */
[----:B----4-:R-:W-:-:S03]  /*2a3f0*/  @!P2 IMAD.MOV.U32 R21, RZ, RZ, R47 ;  /* 0x000000ffff15a224 */ /* 0x010fc600078e002f */
[----:B------:R-:W4:Y:S04]  /*2a400*/  LDL R77, [R1+0x3dc] ;  /* 0x0003dc00014d7983 */ /* 0x000f280000100800 */
[----:B---3--:R1:W-:Y:S04]  /*2a410*/  STL [R1+0xe34], R73 ;  /* 0x000e344901007387 */ /* 0x0083e80000100800 */
[----:B0-----:R-:W3:Y:S04]  /*2a420*/  LDL R75, [R1+0x3fc] ;  /* 0x0003fc00014b7983 */ /* 0x001ee80000100800 */
[----:B------:R-:W3:Y:S04]  /*2a430*/  LDL R46, [R1+0x420] ;  /* 0x00042000012e7983 */ /* 0x000ee80000100800 */
[----:B-1----:R-:W3:Y:S04]  /*2a440*/  LDL R73, [R1+0x400] ;  /* 0x0004000001497983 */ /* 0x002ee80000100800 */
[----:B------:R0:W-:Y:S04]  /*2a450*/  STS.U8 [R82+UR11+0x11d00], R43 ;  /* 0x011d002b52007988 */ /* 0x0001e8000800000b */
[----:B--2---:R1:W-:Y:S04]  /*2a460*/  STL [R1+0xe38], R71 ;  /* 0x000e384701007387 */ /* 0x0043e80000100800 */
[----:B------:R-:W2:Y:S04]  /*2a470*/  LDL R47, [R1+0x41c] ;  /* 0x00041c00012f7983 */ /* 0x000ea80000100800 */
[----:B0-----:R-:W4:Y:S01]  /*2a480*/  LDL R43, [R1+0x440] ;  /* 0x00044000012b7983 */ /* 0x001f220000100800 */
[----:B------:R-:W0:Y:S01]  /*2a490*/  S2R R92, SR_TID.X ;  /* 0x00000000005c7919 */ /* 0x000e220000002100 */
[----:B------:R-:W-:-:S02]  /*2a4a0*/  PRMT R68, RZ, 0x7610, R68 ;  /* 0x00007610ff447816 */ /* 0x000fc40000000044 */
[----:B------:R1:W-:Y:S01]  /*2a4b0*/  STS.U8 [R82+UR11+0x11f00], R42 ;  /* 0x011f002a52007988 */ /* 0x0003e2000800000b */
[----:B------:R-:W-:Y:S02]  /*2a4c0*/  PRMT R37, RZ, 0x7610, R37 ;  /* 0x00007610ff257816 */ /* 0x000fe40000000025 */
[----:B------:R-:W-:Y:S01]  /*2a4d0*/  PRMT R35, RZ, 0x7610, R35 ;  /* 0x00007610ff237816 */ /* 0x000fe20000000023 */
[----:B-1----:R-:W4:Y:S04]  /*2a4e0*/  LDL R71, [R1+0x888] ;  /* 0x0008880001477983 */ /* 0x002f280000100800 */
[----:B------:R-:W4:Y:S01]  /*2a4f0*/  LDL R42, [R1+0x460] ;  /* 0x00046000012a7983 */ /* 0x000f220000100800 */
[----:B------:R-:W-:-:S03]  /*2a500*/  @!P2 IMAD.MOV.U32 R20, RZ, RZ, R45 ;  /* 0x000000ffff14a224 */ /* 0x000fc600078e002d */
[----:B------:R-:W4:Y:S04]  /*2a510*/  LDL R45, [R1+0x43c] ;  /* 0x00043c00012d7983 */ /* 0x000f280000100800 */
[----:B------:R1:W4:Y:S01]  /*2a520*/  @!P2 LDG.E.U8 R68, desc[UR22][R20.64] ;  /* 0x000000161444a981 */ /* 0x000322000c1e1100 */
[----:B0-----:R-:W-:-:S04]  /*2a530*/  LOP3.LUT R92, R92, 0x7f, RZ, 0xc0, !PT ;  /* 0x0000007f5c5c7812 */ /* 0x001fc800078ec0ff */
[----:B------:R-:W-:Y:S01]  /*2a540*/  LOP3.LUT R92, R92, 0x30, RZ, 0x3c, !PT ;  /* 0x000000305c5c7812 */ /* 0x000fe200078e3cff */
[----:B-1----:R-:W-:Y:S02]  /*2a550*/  @!P2 IMAD.MOV.U32 R20, RZ, RZ, R44 ;  /* 0x000000ffff14a224 */ /* 0x002fe400078e002c */
[----:B------:R-:W4:Y:S04]  /*2a560*/  LDL R44, [R1+0x45c] ;  /* 0x00045c00012c7983 */ /* 0x000f280000100800 */
[----:B------:R0:W-:Y:S04]  /*2a570*/  STS.U8 [R92+UR11+0x11380], R40 ;  /* 0x011380285c007988 */ /* 0x0001e8000800000b */
[----:B------:R-:W-:Y:S04]  /*2a580*/  STS.U8 [R92+UR11+0x11580], R19 ;  /* 0x011580135c007988 */ /* 0x000fe8000800000b */
[----:B0-----:R-:W4:Y:S04]  /*2a590*/  LDL R40, [R1+0x480] ;  /* 0x0004800001287983 */ /* 0x001f280000100800 */
[----:B------:R3:W-:Y:S02]  /*2a5a0*/  STS.U8 [R92+UR11+0x11780], R18 ;  /* 0x011780125c007988 */ /* 0x0007e4000800000b */
[----:B---3--:R-:W-:-:S02]  /*2a5b0*/  @!P2 IMAD.MOV.U32 R18, RZ, RZ, R46 ;  /* 0x000000ffff12a224 */ /* 0x008fc400078e002e */
[----:B------:R-:W3:Y:S01]  /*2a5c0*/  LDL R46, [R1+0x49c] ;  /* 0x00049c00012e7983 */ /* 0x000ee20000100800 */
[----:B--2---:R-:W-:-:S05]  /*2a5d0*/  @!P2 IMAD.MOV.U32 R19, RZ, RZ, R47 ;  /* 0x000000ffff13a224 */ /* 0x004fca00078e002f */
[----:B------:R4:W2:Y:S02]  /*2a5e0*/  @!P2 LDG.E.U8 R37, desc[UR22][R18.64] ;  /* 0x000000161225a981 */ /* 0x0008a4000c1e1100 */
[----:B----4-:R-:W-:Y:S02]  /*2a5f0*/  @!P2 IMAD.MOV.U32 R18, RZ, RZ, R43 ;  /* 0x000000ffff12a224 */ /* 0x010fe400078e002b */
[----:B------:R-:W4:Y:S04]  /*2a600*/  LDL R43, [R1+0x4a0] ;  /* 0x0004a000012b7983 */ /* 0x000f280000100800 */
[----:B------:R0:W-:Y:S04]  /*2a610*/  STS.U8 [R92+UR11+0x11180], R41 ;  /* 0x011180295c007988 */ /* 0x0001e8000800000b */
[----:B------:R-:W-:Y:S04]  /*2a620*/  STS.U8 [R92+UR11+0x11980], R17 ;  /* 0x011980115c007988 */ /* 0x000fe8000800000b */
[----:B0-----:R-:W2:Y:S04]  /*2a630*/  LDL R41, [R1+0x47c] ;  /* 0x00047c0001297983 */ /* 0x001ea80000100800 */
[----:B------:R0:W-:Y:S01]  /*2a640*/  STS.U8 [R92+UR11+0x11b80], R16 ;  /* 0x011b80105c007988 */ /* 0x0001e2000800000b */
[----:B------:R-:W-:-:S03]  /*2a650*/  @!P2 IMAD.MOV.U32 R19, RZ, RZ, R45 ;  /* 0x000000ffff13a224 */ /* 0x000fc600078e002d */
[----:B------:R-:W2:Y:S01]  /*2a660*/  LDL R45, [R1+0x4dc] ;  /* 0x0004dc00012d7983 */ /* 0x000ea20000100800 */
[----:B0-----:R-:W-:-:S03]  /*2a670*/  @!P2 IMAD.MOV.U32 R16, RZ, RZ, R42 ;  /* 0x000000ffff10a224 */ /* 0x001fc600078e002a */
[----:B------:R-:W2:Y:S01]  /*2a680*/  LDL R42, [R1+0x4c0] ;  /* 0x0004c000012a7983 */ /* 0x000ea20000100800 */
[----:B------:R-:W-:-:S03]  /*2a690*/  @!P2 IMAD.MOV.U32 R17, RZ, RZ, R44 ;  /* 0x000000ffff11a224 */ /* 0x000fc600078e002c */
[----:B------:R-:W2:Y:S04]  /*2a6a0*/  LDL R44, [R1+0x4bc] ;  /* 0x0004bc00012c7983 */ /* 0x000ea80000100800 */
[----:B------:R0:W2:Y:S04]  /*2a6b0*/  @!P2 LDG.E.U8 R35, desc[UR22][R16.64] ;  /* 0x000000161023a981 */ /* 0x0000a8000c1e1100 */
[----:B------:R3:W-:Y:S01]  /*2a6c0*/  STS.U8 [R92+UR11+0x11d80], R15 ;  /* 0x011d800f5c007988 */ /* 0x0007e2000800000b */
[----:B0-----:R-:W-:-:S03]  /*2a6d0*/  @!P2 IMAD.MOV.U32 R16, RZ, RZ, R40 ;  /* 0x000000ffff10a224 */ /* 0x001fc600078e0028 */
[----:B------:R-:W2:Y:S04]  /*2a6e0*/  LDL R40, [R1+0x4e0] ;  /* 0x0004e00001287983 */ /* 0x000ea80000100800 */
[----:B------:R4:W-:Y:S01]  /*2a6f0*/  STS.U8 [R92+UR11+0x11f80], R14 ;  /* 0x011f800e5c007988 */ /* 0x0009e2000800000b */
[----:B---3--:R-:W-:-:S03]  /*2a700*/  @!P2 IMAD.MOV.U32 R15, RZ, RZ, R46 ;  /* 0x000000ffff0fa224 */ /* 0x008fc600078e002e */
[----:B------:R-:W3:Y:S01]  /*2a710*/  LDL R46, [R1+0x4fc] ;  /* 0x0004fc00012e7983 */ /* 0x000ee20000100800 */
[----:B----4-:R-:W-:-:S03]  /*2a720*/  @!P2 IMAD.MOV.U32 R14, RZ, RZ, R43 ;  /* 0x000000ffff0ea224 */ /* 0x010fc600078e002b */
[----:B------:R-:W4:Y:S01]  /*2a730*/  LDL R43, [R1+0x520] ;  /* 0x00052000012b7983 */ /* 0x000f220000100800 */
[----:B------:R-:W0:Y:S01]  /*2a740*/  S2R R47, SR_TID.X ;  /* 0x00000000002f7919 */ /* 0x000e220000002100 */
[----:B------:R-:W-:-:S06]  /*2a750*/  PRMT R33, RZ, 0x7610, R33 ;  /* 0x00007610ff217816 */ /* 0x000fcc0000000021 */
[----:B------:R1:W4:Y:S01]  /*2a760*/  @!P2 LDG.E.U8 R33, desc[UR22][R14.64] ;  /* 0x000000160e21a981 */ /* 0x000322000c1e1100 */
[----:B--2---:R-:W-:-:S03]  /*2a770*/  @!P2 IMAD.MOV.U32 R17, RZ, RZ, R41 ;  /* 0x000000ffff11a224 */ /* 0x004fc600078e0029 */
[----:B------:R-:W2:Y:S01]  /*2a780*/  LDL R41, [R1+0x500] ;  /* 0x0005000001297983 */ /* 0x000ea20000100800 */
[----:B------:R-:W-:Y:S01]  /*2a790*/  PRMT R31, RZ, 0x7610, R31 ;  /* 0x00007610ff1f7816 */ /* 0x000fe2000000001f */
[----:B-1----:R-:W-:Y:S02]  /*2a7a0*/  @!P2 IMAD.MOV.U32 R15, RZ, RZ, R44 ;  /* 0x000000ffff0fa224 */ /* 0x002fe400078e002c */
[----:B------:R-:W2:Y:S01]  /*2a7b0*/  LDL R44, [R1+0x51c] ;  /* 0x00051c00012c7983 */ /* 0x000ea20000100800 */
[----:B0-----:R-:W-:Y:S01]  /*2a7c0*/  LOP3.LUT R85, R47, 0x7f, RZ, 0xc0, !PT ;  /* 0x0000007f2f557812 */ /* 0x001fe200078ec0ff */
[----:B------:R-:W-:Y:S02]  /*2a7d0*/  @!P2 IMAD.MOV.U32 R14, RZ, RZ, R42 ;  /* 0x000000ffff0ea224 */ /* 0x000fe400078e002a */
[----:B------:R-:W2:Y:S04]  /*2a7e0*/  LDL R42, [R1+0x540] ;  /* 0x00054000012a7983 */ /* 0x000ea80000100800 */
[----:B------:R0:W-:Y:S04]  /*2a7f0*/  STS.U8 [R85+UR11+0x8000], R13 ;  /* 0x0080000d55007988 */ /* 0x0001e8000800000b */
[----:B------:R1:W-:Y:S01]  /*2a800*/  STS.U8 [R85+UR11+0x8200], R12 ;  /* 0x0082000c55007988 */ /* 0x0003e2000800000b */
[----:B------:R-:W-:-:S03]  /*2a810*/  PRMT R29, RZ, 0x7610, R29 ;  /* 0x00007610ff1d7816 */ /* 0x000fc6000000001d */
[----:B------:R-:W2:Y:S01]  /*2a820*/  LDL R47, [R1+0x53c] ;  /* 0x00053c00012f7983 */ /* 0x000ea20000100800 */
[----:B0-----:R-:W-:-:S03]  /*2a830*/  @!P2 IMAD.MOV.U32 R13, RZ, RZ, R45 ;  /* 0x000000ffff0da224 */ /* 0x001fc600078e002d */
[----:B------:R-:W2:Y:S01]  /*2a840*/  LDL R45, [R1+0x55c] ;  /* 0x00055c00012d7983 */ /* 0x000ea20000100800 */
[----:B-1----:R-:W-:-:S03]  /*2a850*/  @!P2 IMAD.MOV.U32 R12, RZ, RZ, R40 ;  /* 0x000000ffff0ca224 */ /* 0x002fc600078e0028 */
[----:B------:R-:W2:Y:S04]  /*2a860*/  LDL R40, [R1+0x560] ;  /* 0x0005600001287983 */ /* 0x000ea80000100800 */
[----:B------:R3:W2:Y:S04]  /*2a870*/  @!P2 LDG.E.U8 R31, desc[UR22][R12.64] ;  /* 0x000000160c1fa981 */ /* 0x0006a8000c1e1100 */
[----:B------:R-:W-:Y:S01]  /*2a880*/  STS.U8 [R85+UR11+0x8400], R11 ;  /* 0x0084000b55007988 */ /* 0x000fe2000800000b */
[----:B---3--:R-:W-:-:S03]  /*2a890*/  @!P2 IMAD.MOV.U32 R13, RZ, RZ, R46 ;  /* 0x000000ffff0da224 */ /* 0x008fc600078e002e */
[----:B------:R-:W3:Y:S04]  /*2a8a0*/  LDL R46, [R1+0x57c] ;  /* 0x00057c00012e7983 */ /* 0x000ee80000100800 */
[----:B------:R4:W-:Y:S02]  /*2a8b0*/  STS.U8 [R85+UR11+0x8600], R10 ;  /* 0x0086000a55007988 */ /* 0x0009e4000800000b */
[----:B----4-:R-:W-:Y:S02]  /*2a8c0*/  @!P2 IMAD.MOV.U32 R10, RZ, RZ, R43 ;  /* 0x000000ffff0aa224 */ /* 0x010fe400078e002b */
[----:B------:R-:W4:Y:S01]  /*2a8d0*/  LDL R43, [R1+0x5a0] ;  /* 0x0005a000012b7983 */ /* 0x000f220000100800 */
[----:B------:R-:W-:Y:S01]  /*2a8e0*/  PRMT R27, RZ, 0x7610, R27 ;  /* 0x00007610ff1b7816 */ /* 0x000fe2000000001b */
[----:B--2---:R-:W-:-:S02]  /*2a8f0*/  @!P2 IMAD.MOV.U32 R12, RZ, RZ, R41 ;  /* 0x000000ffff0ca224 */ /* 0x004fc400078e0029 */
[----:B------:R-:W2:Y:S04]  /*2a900*/  LDL R41, [R1+0x580] ;  /* 0x0005800001297983 */ /* 0x000ea80000100800 */
[----:B------:R0:W-:Y:S04]  /*2a910*/  STS.U8 [R85+UR11+0x8800], R9 ;  /* 0x0088000955007988 */ /* 0x0001e8000800000b */
[----:B------:R1:W-:Y:S01]  /*2a920*/  STS.U8 [R85+UR11+0x8a00], R8 ;  /* 0x008a000855007988 */ /* 0x0003e2000800000b */
[----:B------:R-:W-:-:S03]  /*2a930*/  @!P2 IMAD.MOV.U32 R11, RZ, RZ, R44 ;  /* 0x000000ffff0ba224 */ /* 0x000fc600078e002c */
[----:B------:R-:W2:Y:S04]  /*2a940*/  LDL R44, [R1+0x59c] ;  /* 0x00059c00012c7983 */ /* 0x000ea80000100800 */
[----:B------:R0:W2:Y:S02]  /*2a950*/  @!P2 LDG.E.U8 R29, desc[UR22][R10.64] ;  /* 0x000000160a1da981 */ /* 0x0000a4000c1e1100 */
[----:B0-----:R-:W-:Y:S02]  /*2a960*/  @!P2 IMAD.MOV.U32 R10, RZ, RZ, R42 ;  /* 0x000000ffff0aa224 */ /* 0x001fe400078e002a */
[----:B------:R-:W2:Y:S01]  /*2a970*/  LDL R42, [R1+0x5c0] ;  /* 0x0005c000012a7983 */ /* 0x000ea20000100800 */
[----:B------:R-:W-:-:S03]  /*2a980*/  @!P2 IMAD.MOV.U32 R9, RZ, RZ, R45 ;  /* 0x000000ffff09a224 */ /* 0x000fc600078e002d */
        /* <DEDUP_REMOVED lines=11> */
[----:B------:R-:W-:-:S02]  /*2aa40*/  @!P2 IMAD.MOV.U32 R11, RZ, RZ, R47 ;  /* 0x000000ffff0ba224 */ /* 0x000fc400078e002f */
[----:B------:R-:W4:Y:S01]  /*2aa50*/  LDL R47, [R1+0x61c] ;  /* 0x00061c00012f7983 */ /* 0x000f220000100800 */
[----:B--2---:R-:W-:-:S03]  /*2aa60*/  @!P2 IMAD.MOV.U32 R8, RZ, RZ, R41 ;  /* 0x000000ffff08a224 */ /* 0x004fc600078e0029 */
[----:B------:R-:W2:Y:S01]  /*2aa70*/  LDL R41, [R1+0x600] ;  /* 0x0006000001297983 */ /* 0x000ea20000100800 */
[----:B------:R-:W-:Y:S02]  /*2aa80*/  PRMT R24, RZ, 0x7610, R24 ;  /* 0x00007610ff187816 */ /* 0x000fe40000000018 */
[----:B------:R-:W-:Y:S01]  /*2aa90*/  PRMT R23, RZ, 0x7610, R23 ;  /* 0x00007610ff177816 */ /* 0x000fe20000000017 */
[----:B------:R-:W-:Y:S02]  /*2aaa0*/  @!P2 IMAD.MOV.U32 R7, RZ, RZ, R44 ;  /* 0x000000ffff07a224 */ /* 0x000fe400078e002c */
[----:B------:R-:W2:Y:S04]  /*2aab0*/  LDL R44, [R1+0x620] ;  /* 0x00062000012c7983 */ /* 0x000ea80000100800 */
[----:B------:R0:W2:Y:S02]  /*2aac0*/  @!P2 LDG.E.U8 R25, desc[UR22][R6.64] ;  /* 0x000000160619a981 */ /* 0x0000a4000c1e1100 */
[----:B0-----:R-:W-:-:S02]  /*2aad0*/  @!P2 IMAD.MOV.U32 R6, RZ, RZ, R42 ;  /* 0x000000ffff06a224 */ /* 0x001fc400078e002a */
[----:B------:R-:W2:Y:S01]  /*2aae0*/  LDL R42, [R1+0x640] ;  /* 0x00064000012a7983 */ /* 0x000ea20000100800 */
[----:B------:R-:W-:-:S03]  /*2aaf0*/  @!P2 IMAD.MOV.U32 R7, RZ, RZ, R45 ;  /* 0x000000ffff07a224 */ /* 0x000fc600078e002d */
[----:B------:R-:W2:Y:S04]  /*2ab00*/  LDL R45, [R1+0x63c] ;  /* 0x00063c00012d7983 */ /* 0x000ea80000100800 */
[----:B------:R0:W2:Y:S02]  /*2ab10*/  @!P2 LDG.E.U8 R24, desc[UR22][R6.64] ;  /* 0x000000160618a981 */ /* 0x0000a4000c1e1100 */
[----:B0-----:R-:W-:Y:S02]  /*2ab20*/  @!P2 IMAD.MOV.U32 R6, RZ, RZ, R40 ;  /* 0x000000ffff06a224 */ /* 0x001fe400078e0028 */
[----:B------:R-:W2:Y:S01]  /*2ab30*/  LDL R40, [R1+0x660] ;  /* 0x0006600001287983 */ /* 0x000ea20000100800 */
[----:B---3--:R-:W-:-:S03]  /*2ab40*/  @!P2 IMAD.MOV.U32 R7, RZ, RZ, R46 ;  /* 0x000000ffff07a224 */ /* 0x008fc600078e002e */
[----:B------:R-:W3:Y:S04]  /*2ab50*/  LDL R46, [R1+0x65c] ;  /* 0x00065c00012e7983 */ /* 0x000ee80000100800 */
[----:B------:R4:W3:Y:S02]  /*2ab60*/  @!P2 LDG.E.U8 R23, desc[UR22][R6.64] ;  /* 0x000000160617a981 */ /* 0x0008e4000c1e1100 */
[----:B----4-:R-:W-:Y:S02]  /*2ab70*/  @!P2 IMAD.MOV.U32 R7, RZ, RZ, R43 ;  /* 0x000000ffff07a224 */ /* 0x010fe400078e002b */
[----:B------:R-:W4:Y:S01]  /*2ab80*/  LDL R43, [R1+0x67c] ;  /* 0x00067c00012b7983 */ /* 0x000f220000100800 */
[----:B------:R-:W-:Y:S01]  /*2ab90*/  PRMT R39, RZ, 0x7610, R39 ;  /* 0x00007610ff277816 */ /* 0x000fe20000000027 */
[----:B------:R-:W-:Y:S01]  /*2aba0*/  @!P2 IMAD.MOV.U32 R21, RZ, RZ, R77 ;  /* 0x000000ffff15a224 */ /* 0x000fe200078e004d */
[----:B------:R-:W-:-:S02]  /*2abb0*/  PRMT R38, RZ, 0x7610, R38 ;  /* 0x00007610ff267816 */ /* 0x000fc40000000026 */
[----:B------:R-:W-:Y:S02]  /*2abc0*/  PRMT R22, RZ, 0x7610, R22 ;  /* 0x00007610ff167816 */ /* 0x000fe40000000016 */
[----:B------:R0:W4:Y:S01]  /*2abd0*/  @!P2 LDG.E.U8 R39, desc[UR22][R20.64] ;  /* 0x000000161427a981 */ /* 0x000122000c1e1100 */
[----:B--2---:R-:W-:-:S03]  /*2abe0*/  @!P2 IMAD.MOV.U32 R6, RZ, RZ, R41 ;  /* 0x000000ffff06a224 */ /* 0x004fc600078e0029 */
[----:B------:R-:W2:Y:S01]  /*2abf0*/  LDL R41, [R1+0x680] ;  /* 0x0006800001297983 */ /* 0x000ea20000100800 */
[----:B0-----:R-:W-:Y:S02]  /*2ac00*/  @!P2 IMAD.MOV.U32 R20, RZ, RZ, R73 ;  /* 0x000000ffff14a224 */ /* 0x001fe400078e0049 */
[----:B------:R-:W-:Y:S01]  /*2ac10*/  @!P2 IMAD.MOV.U32 R21, RZ, RZ, R75 ;  /* 0x000000ffff15a224 */ /* 0x000fe200078e004b */
[----:B------:R0:W-:Y:S04]  /*2ac20*/  STS.U8 [R85+UR11+0x9000], R5 ;  /* 0x0090000555007988 */ /* 0x0001e8000800000b */
[----:B------:R1:W2:Y:S04]  /*2ac30*/  @!P2 LDG.E.U8 R38, desc[UR22][R20.64] ;  /* 0x000000161426a981 */ /* 0x0002a8000c1e1100 */
[----:B------:R1:W2:Y:S04]  /*2ac40*/  @!P2 LDG.E.U8 R22, desc[UR22][R6.64] ;  /* 0x000000160616a981 */ /* 0x0002a8000c1e1100 */
[----:B0-----:R-:W2:Y:S01]  /*2ac50*/  LDL R5, [R1+0x6a0] ;  /* 0x0006a00001057983 */ /* 0x001ea20000100800 */
[----:B-1----:R-:W-:-:S02]  /*2ac60*/  PRMT R21, RZ, 0x7610, R21 ;  /* 0x00007610ff157816 */ /* 0x002fc40000000015 */
[----:B------:R-:W-:Y:S01]  /*2ac70*/  PRMT R36, RZ, 0x7610, R36 ;  /* 0x00007610ff247816 */ /* 0x000fe20000000024 */
[----:B------:R-:W2:Y:S01]  /*2ac80*/  LDL R73, [R1+0x884] ;  /* 0x0008840001497983 */ /* 0x000ea20000100800 */
[----:B------:R-:W-:Y:S02]  /*2ac90*/  @!P2 IMAD.MOV.U32 R6, RZ, RZ, R44 ;  /* 0x000000ffff06a224 */ /* 0x000fe400078e002c */
[----:B------:R-:W-:Y:S01]  /*2aca0*/  @!P2 IMAD.MOV.U32 R7, RZ, RZ, R47 ;  /* 0x000000ffff07a224 */ /* 0x000fe200078e002f */
[----:B------:R-:W2:Y:S01]  /*2acb0*/  LDL R44, [R1+0x69c] ;  /* 0x00069c00012c7983 */ /* 0x000ea20000100800 */
[----:B------:R-:W-:-:S03]  /*2acc0*/  PRMT R20, RZ, 0x7610, R20 ;  /* 0x00007610ff147816 */ /* 0x000fc60000000014 */
[----:B------:R0:W2:Y:S04]  /*2acd0*/  @!P2 LDG.E.U8 R21, desc[UR22][R6.64] ;  /* 0x000000160615a981 */ /* 0x0000a8000c1e1100 */
[----:B------:R1:W2:Y:S01]  /*2ace0*/  @!P2 LDG.E.U8 R36, desc[UR22][R18.64] ;  /* 0x000000161224a981 */ /* 0x0002a2000c1e1100 */
[----:B------:R-:W-:-:S03]  /*2acf0*/  PRMT R34, RZ, 0x7610, R34 ;  /* 0x00007610ff227816 */ /* 0x000fc60000000022 */
[----:B------:R-:W-:Y:S01]  /*2ad00*/  STS.U8 [R85+UR11+0x9200], R62 ;  /* 0x0092003e55007988 */ /* 0x000fe2000800000b */
[----:B0-----:R-:W-:Y:S02]  /*2ad10*/  @!P2 IMAD.MOV.U32 R6, RZ, RZ, R42 ;  /* 0x000000ffff06a224 */ /* 0x001fe400078e002a */
[----:B------:R-:W-:Y:S01]  /*2ad20*/  @!P2 IMAD.MOV.U32 R7, RZ, RZ, R45 ;  /* 0x000000ffff07a224 */ /* 0x000fe200078e002d */
[----:B------:R-:W2:Y:S04]  /*2ad30*/  LDL R42, [R1+0x6c0] ;  /* 0x0006c000012a7983 */ /* 0x000ea80000100800 */
[----:B------:R-:W2:Y:S01]  /*2ad40*/  LDL R45, [R1+0x6bc] ;  /* 0x0006bc00012d7983 */ /* 0x000ea20000100800 */
[----:B-1----:R-:W-:-:S03]  /*2ad50*/  PRMT R19, RZ, 0x7610, R19 ;  /* 0x00007610ff137816 */ /* 0x002fc60000000013 */
[----:B------:R0:W2:Y:S04]  /*2ad60*/  @!P2 LDG.E.U8 R20, desc[UR22][R6.64] ;  /* 0x000000160614a981 */ /* 0x0000a8000c1e1100 */
[----:B------:R-:W2:Y:S04]  /*2ad70*/  @!P2 LDG.E.U8 R34, desc[UR22][R16.64] ;  /* 0x000000161022a981 */ /* 0x000ea8000c1e1100 */
[----:B------:R-:W2:Y:S01]  /*2ad80*/  LDL R47, [R1+0x71c] ;  /* 0x00071c00012f7983 */ /* 0x000ea20000100800 */
[----:B0-----:R-:W-:Y:S02]  /*2ad90*/  @!P2 IMAD.MOV.U32 R6, RZ, RZ, R40 ;  /* 0x000000ffff06a224 */ /* 0x001fe400078e0028 */
[----:B---3--:R-:W-:Y:S01]  /*2ada0*/  @!P2 IMAD.MOV.U32 R7, RZ, RZ, R46 ;  /* 0x000000ffff07a224 */ /* 0x008fe200078e002e */
[----:B------:R-:W3:Y:S04]  /*2adb0*/  LDL R40, [R1+0x6e0] ;  /* 0x0006e00001287983 */ /* 0x000ee80000100800 */
[----:B------:R4:W3:Y:S04]  /*2adc0*/  @!P2 LDG.E.U8 R19, desc[UR22][R6.64] ;  /* 0x000000160613a981 */ /* 0x0008e8000c1e1100 */
[----:B------:R-:W-:Y:S04]  /*2add0*/  STS.U8 [R85+UR11+0x9400], R61 ;  /* 0x0094003d55007988 */ /* 0x000fe8000800000b */
[----:B------:R-:W3:Y:S01]  /*2ade0*/  LDL R46, [R1+0x6fc] ;  /* 0x0006fc00012e7983 */ /* 0x000ee20000100800 */
[----:B----4-:R-:W-:-:S03]  /*2adf0*/  @!P2 IMAD.MOV.U32 R7, RZ, RZ, R43 ;  /* 0x000000ffff07a224 */ /* 0x010fc600078e002b */
[----:B------:R-:W4:Y:S04]  /*2ae00*/  LDL R43, [R1+0x6dc] ;  /* 0x0006dc00012b7983 */ /* 0x000f280000100800 */
[----:B------:R-:W-:Y:S04]  /*2ae10*/  STS.U8 [R85+UR11+0x9600], R60 ;  /* 0x0096003c55007988 */ /* 0x000fe8000800000b */
[----:B------:R-:W-:Y:S01]  /*2ae20*/  STS.U8 [R85+UR11+0x9800], R59 ;  /* 0x0098003b55007988 */ /* 0x000fe2000800000b */
[----:B--2---:R-:W-:-:S03]  /*2ae30*/  @!P2 IMAD.MOV.U32 R6, RZ, RZ, R41 ;  /* 0x000000ffff06a224 */ /* 0x004fc600078e0029 */
[----:B------:R-:W-:Y:S04]  /*2ae40*/  STS.U8 [R85+UR11+0x9a00], R58 ;  /* 0x009a003a55007988 */ /* 0x000fe8000800000b */
[----:B------:R-:W2:Y:S01]  /*2ae50*/  LDL R41, [R1+0x700] ;  /* 0x0007000001297983 */ /* 0x000ea20000100800 */
[----:B------:R-:W-:-:S03]  /*2ae60*/  PRMT R17, RZ, 0x7610, R17 ;  /* 0x00007610ff117816 */ /* 0x000fc60000000011 */
[----:B------:R-:W-:Y:S04]  /*2ae70*/  STS.U8 [R85+UR11+0x9c00], R57 ;  /* 0x009c003955007988 */ /* 0x000fe8000800000b */
[----:B------:R0:W-:Y:S02]  /*2ae80*/  STS.U8 [R85+UR11+0x9e00], R4 ;  /* 0x009e000455007988 */ /* 0x0001e4000800000b */
[----:B0-----:R-:W-:Y:S02]  /*2ae90*/  @!P2 IMAD.MOV.U32 R4, RZ, RZ, R5 ;  /* 0x000000ffff04a224 */ /* 0x001fe400078e0005 */
[----:B------:R-:W-:Y:S02]  /*2aea0*/  @!P2 IMAD.MOV.U32 R5, RZ, RZ, R44 ;  /* 0x000000ffff05a224 */ /* 0x000fe400078e002c */
[----:B------:R-:W2:Y:S04]  /*2aeb0*/  LDL R44, [R1+0x720] ;  /* 0x00072000012c7983 */ /* 0x000ea80000100800 */
[----:B------:R0:W2:Y:S04]  /*2aec0*/  @!P2 LDG.E.U8 R17, desc[UR22][R4.64] ;  /* 0x000000160411a981 */ /* 0x0000a8000c1e1100 */
[----:B------:R4:W-:Y:S01]  /*2aed0*/  STS.U8 [R85+UR11+0xa000], R3 ;  /* 0x00a0000355007988 */ /* 0x0009e2000800000b */
[----:B0-----:R-:W-:-:S03]  /*2aee0*/  @!P2 IMAD.MOV.U32 R5, RZ, RZ, R45 ;  /* 0x000000ffff05a224 */ /* 0x001fc600078e002d */
[----:B------:R-:W2:Y:S01]  /*2aef0*/  LDL R45, [R1+0x73c] ;  /* 0x00073c00012d7983 */ /* 0x000ea20000100800 */
[----:B------:R-:W-:-:S03]  /*2af00*/  @!P2 IMAD.MOV.U32 R4, RZ, RZ, R42 ;  /* 0x000000ffff04a224 */ /* 0x000fc600078e002a */
[----:B------:R-:W2:Y:S01]  /*2af10*/  LDL R42, [R1+0x740] ;  /* 0x00074000012a7983 */ /* 0x000ea20000100800 */
[----:B----4-:R-:W-:-:S03]  /*2af20*/  @!P2 IMAD.MOV.U32 R3, RZ, RZ, R43 ;  /* 0x000000ffff03a224 */ /* 0x010fc600078e002b */
[----:B------:R-:W4:Y:S01]  /*2af30*/  LDL R43, [R1+0x75c] ;  /* 0x00075c00012b7983 */ /* 0x000f220000100800 */
[----:B------:R-:W-:-:S03]  /*2af40*/  PRMT R32, RZ, 0x7610, R32 ;  /* 0x00007610ff207816 */ /* 0x000fc60000000020 */
[----:B------:R3:W-:Y:S04]  /*2af50*/  STS.U8 [R85+UR11+0xa200], R2 ;  /* 0x00a2000255007988 */ /* 0x0007e8000800000b */
[----:B------:R0:W4:Y:S01]  /*2af60*/  @!P2 LDG.E.U8 R32, desc[UR22][R14.64] ;  /* 0x000000160e20a981 */ /* 0x000122000c1e1100 */
[----:B------:R-:W-:Y:S01]  /*2af70*/  PRMT R30, RZ, 0x7610, R30 ;  /* 0x00007610ff1e7816 */ /* 0x000fe2000000001e */
[----:B---3--:R-:W-:-:S05]  /*2af80*/  @!P2 IMAD.MOV.U32 R2, RZ, RZ, R40 ;  /* 0x000000ffff02a224 */ /* 0x008fca00078e0028 */
[----:B------:R1:W3:Y:S01]  /*2af90*/  @!P2 LDG.E.U8 R30, desc[UR22][R12.64] ;  /* 0x000000160c1ea981 */ /* 0x0002e2000c1e1100 */
[----:B0-----:R-:W-:-:S03]  /*2afa0*/  PRMT R15, RZ, 0x7610, R15 ;  /* 0x00007610ff0f7816 */ /* 0x001fc6000000000f */
[----:B------:R-:W3:Y:S01]  /*2afb0*/  LDL R40, [R1+0x760] ;  /* 0x0007600001287983 */ /* 0x000ee20000100800 */
[----:B------:R-:W-:-:S03]  /*2afc0*/  PRMT R14, RZ, 0x7610, R14 ;  /* 0x00007610ff0e7816 */ /* 0x000fc6000000000e */
[----:B------:R2:W3:Y:S01]  /*2afd0*/  @!P2 LDG.E.U8 R15, desc[UR22][R2.64] ;  /* 0x00000016020fa981 */ /* 0x0004e2000c1e1100 */
[----:B-1----:R-:W-:Y:S01]  /*2afe0*/  PRMT R13, RZ, 0x7610, R13 ;  /* 0x00007610ff0d7816 */ /* 0x002fe2000000000d */
[----:B--2---:R-:W-:Y:S02]  /*2aff0*/  @!P2 IMAD.MOV.U32 R2, RZ, RZ, R41 ;  /* 0x000000ffff02a224 */ /* 0x004fe400078e0029 */
[----:B------:R-:W-:Y:S01]  /*2b000*/  @!P2 IMAD.MOV.U32 R3, RZ, RZ, R46 ;  /* 0x000000ffff03a224 */ /* 0x000fe200078e002e */
[----:B------:R-:W2:Y:S04]  /*2b010*/  LDL R41, [R1+0x780] ;  /* 0x0007800001297983 */ /* 0x000ea80000100800 */
[----:B------:R0:W2:Y:S04]  /*2b020*/  @!P2 LDG.E.U8 R14, desc[UR22][R2.64] ;  /* 0x00000016020ea981 */ /* 0x0000a8000c1e1100 */
[----:B------:R-:W2:Y:S01]  /*2b030*/  LDL R46, [R1+0x77c] ;  /* 0x00077c00012e7983 */ /* 0x000ea20000100800 */
[----:B0-----:R-:W-:-:S02]  /*2b040*/  @!P2 IMAD.MOV.U32 R2, RZ, RZ, R44 ;  /* 0x000000ffff02a224 */ /* 0x001fc400078e002c */
[----:B------:R-:W-:Y:S01]  /*2b050*/  @!P2 IMAD.MOV.U32 R3, RZ, RZ, R47 ;  /* 0x000000ffff03a224 */ /* 0x000fe200078e002f */
[----:B------:R-:W2:Y:S04]  /*2b060*/  LDL R44, [R1+0x7a0] ;  /* 0x0007a000012c7983 */ /* 0x000ea80000100800 */
[----:B------:R0:W2:Y:S01]  /*2b070*/  @!P2 LDG.E.U8 R13, desc[UR22][R2.64] ;  /* 0x00000016020da981 */ /* 0x0000a2000c1e1100 */
[----:B------:R-:W-:Y:S02]  /*2b080*/  PRMT R12, RZ, 0x7610, R12 ;  /* 0x00007610ff0c7816 */ /* 0x000fe4000000000c */
[----:B------:R-:W-:Y:S01]  /*2b090*/  PRMT R28, RZ, 0x7610, R28 ;  /* 0x00007610ff1c7816 */ /* 0x000fe2000000001c */
[----:B------:R-:W2:Y:S05]  /*2b0a0*/  LDL R47, [R1+0x7dc] ;  /* 0x0007dc00012f7983 */ /* 0x000eaa0000100800 */
[----:B------:R-:W2:Y:S01]  /*2b0b0*/  @!P2 LDG.E.U8 R28, desc[UR22][R10.64] ;  /* 0x000000160a1ca981 */ /* 0x000ea2000c1e1100 */
[----:B0-----:R-:W-:-:S03]  /*2b0c0*/  @!P2 IMAD.MOV.U32 R3, RZ, RZ, R45 ;  /* 0x000000ffff03a224 */ /* 0x001fc600078e002d */
[----:B------:R-:W2:Y:S01]  /*2b0d0*/  LDL R45, [R1+0x79c] ;  /* 0x00079c00012d7983 */ /* 0x000ea20000100800 */
[----:B------:R-:W-:-:S03]  /*2b0e0*/  @!P2 IMAD.MOV.U32 R2, RZ, RZ, R42 ;  /* 0x000000ffff02a224 */ /* 0x000fc600078e002a */
[----:B------:R-:W2:Y:S04]  /*2b0f0*/  LDL R42, [R1+0x7c0] ;  /* 0x0007c000012a7983 */ /* 0x000ea80000100800 */
[----:B------:R4:W2:Y:S02]  /*2b100*/  @!P2 LDG.E.U8 R12, desc[UR22][R2.64] ;  /* 0x00000016020ca981 */ /* 0x0008a4000c1e1100 */
[----:B----4-:R-:W-:Y:S02]  /*2b110*/  @!P2 IMAD.MOV.U32 R3, RZ, RZ, R43 ;  /* 0x000000ffff03a224 */ /* 0x010fe400078e002b */
[----:B------:R-:W4:Y:S01]  /*2b120*/  LDL R43, [R1+0x7bc] ;  /* 0x0007bc00012b7983 */ /* 0x000f220000100800 */
[----:B------:R-:W-:Y:S02]  /*2b130*/  PRMT R11, RZ, 0x7610, R11 ;  /* 0x00007610ff0b7816 */ /* 0x000fe4000000000b */
[----:B------:R-:W-:-:S02]  /*2b140*/  PRMT R10, RZ, 0x7610, R10 ;  /* 0x00007610ff0a7816 */ /* 0x000fc4000000000a */
[----:B------:R-:W-:-:S06]  /*2b150*/  PRMT R26, RZ, 0x7610, R26 ;  /* 0x00007610ff1a7816 */ /* 0x000fcc000000001a */
[----:B------:R0:W4:Y:S01]  /*2b160*/  @!P2 LDG.E.U8 R26, desc[UR22][R8.64] ;  /* 0x00000016081aa981 */ /* 0x000122000c1e1100 */
[----:B---3--:R-:W-:-:S03]  /*2b170*/  @!P2 IMAD.MOV.U32 R2, RZ, RZ, R40 ;  /* 0x000000ffff02a224 */ /* 0x008fc600078e0028 */
[----:B------:R-:W3:Y:S04]  /*2b180*/  LDL R40, [R1+0x7e0] ;  /* 0x0007e00001287983 */ /* 0x000ee80000100800 */
[----:B------:R2:W3:Y:S01]  /*2b190*/  @!P2 LDG.E.U8 R11, desc[UR22][R2.64] ;  /* 0x00000016020ba981 */ /* 0x0004e2000c1e1100 */
[----:B0-----:R-:W-:Y:S01]  /*2b1a0*/  PRMT R9, RZ, 0x7610, R9 ;  /* 0x00007610ff097816 */ /* 0x001fe20000000009 */
[----:B--2---:R-:W-:Y:S02]  /*2b1b0*/  @!P2 IMAD.MOV.U32 R2, RZ, RZ, R41 ;  /* 0x000000ffff02a224 */ /* 0x004fe400078e0029 */
[----:B------:R-:W2:Y:S01]  /*2b1c0*/  LDL R41, [R1+0x800] ;  /* 0x0008000001297983 */ /* 0x000ea20000100800 */
[----:B------:R-:W-:-:S03]  /*2b1d0*/  @!P2 IMAD.MOV.U32 R3, RZ, RZ, R46 ;  /* 0x000000ffff03a224 */ /* 0x000fc600078e002e */
[----:B------:R-:W2:Y:S04]  /*2b1e0*/  LDL R46, [R1+0x7fc] ;  /* 0x0007fc00012e7983 */ /* 0x000ea80000100800 */
[----:B------:R0:W2:Y:S02]  /*2b1f0*/  @!P2 LDG.E.U8 R10, desc[UR22][R2.64] ;  /* 0x00000016020aa981 */ /* 0x0000a4000c1e1100 */
[----:B0-----:R-:W-:Y:S02]  /*2b200*/  @!P2 IMAD.MOV.U32 R2, RZ, RZ, R44 ;  /* 0x000000ffff02a224 */ /* 0x001fe400078e002c */
[----:B------:R-:W2:Y:S01]  /*2b210*/  LDL R44, [R1+0x820] ;  /* 0x00082000012c7983 */ /* 0x000ea20000100800 */
[----:B------:R-:W-:-:S03]  /*2b220*/  @!P2 IMAD.MOV.U32 R3, RZ, RZ, R45 ;  /* 0x000000ffff03a224 */ /* 0x000fc600078e002d */
[----:B------:R-:W2:Y:S04]  /*2b230*/  LDL R45, [R1+0x81c] ;  /* 0x00081c00012d7983 */ /* 0x000ea80000100800 */
[----:B------:R0:W2:Y:S02]  /*2b240*/  @!P2 LDG.E.U8 R9, desc[UR22][R2.64] ;  /* 0x000000160209a981 */ /* 0x0000a4000c1e1100 */
[----:B0-----:R-:W-:Y:S02]  /*2b250*/  @!P2 IMAD.MOV.U32 R2, RZ, RZ, R42 ;  /* 0x000000ffff02a224 */ /* 0x001fe400078e002a */
[----:B------:R-:W2:Y:S01]  /*2b260*/  LDL R42, [R1+0x840] ;  /* 0x00084000012a7983 */ /* 0x000ea20000100800 */
[----:B----4-:R-:W-:-:S03]  /*2b270*/  @!P2 IMAD.MOV.U32 R3, RZ, RZ, R43 ;  /* 0x000000ffff03a224 */ /* 0x010fc600078e002b */
[----:B------:R-:W4:Y:S01]  /*2b280*/  LDL R43, [R1+0x83c] ;  /* 0x00083c00012b7983 */ /* 0x000f220000100800 */
[----:B------:R-:W-:Y:S02]  /*2b290*/  PRMT R18, RZ, 0x7610, R18 ;  /* 0x00007610ff127816 */ /* 0x000fe40000000012 */
[----:B------:R-:W-:-:S04]  /*2b2a0*/  PRMT R8, RZ, 0x7610, R8 ;  /* 0x00007610ff087816 */ /* 0x000fc80000000008 */
[----:B------:R0:W4:Y:S04]  /*2b2b0*/  @!P2 LDG.E.U8 R18, desc[UR22][R6.64] ;  /* 0x000000160612a981 */ /* 0x000128000c1e1100 */
[----:B------:R3:W4:Y:S01]  /*2b2c0*/  @!P2 LDG.E.U8 R8, desc[UR22][R2.64] ;  /* 0x000000160208a981 */ /* 0x000722000c1e1100 */
[----:B0-----:R-:W-:Y:S01]  /*2b2d0*/  PRMT R7, RZ, 0x7610, R7 ;  /* 0x00007610ff077816 */ /* 0x001fe20000000007 */
[----:B---3--:R-:W-:Y:S02]  /*2b2e0*/  @!P2 IMAD.MOV.U32 R2, RZ, RZ, R40 ;  /* 0x000000ffff02a224 */ /* 0x008fe400078e0028 */
[----:B------:R-:W-:Y:S01]  /*2b2f0*/  @!P2 IMAD.MOV.U32 R3, RZ, RZ, R47 ;  /* 0x000000ffff03a224 */ /* 0x000fe200078e002f */
[----:B------:R-:W-:Y:S01]  /*2b300*/  PRMT R6, RZ, 0x7610, R6 ;  /* 0x00007610ff067816 */ /* 0x000fe20000000006 */
[----:B------:R-:W3:Y:S04]  /*2b310*/  LDL R40, [R1+0x858] ;  /* 0x0008580001287983 */ /* 0x000ee80000100800 */
[----:B------:R2:W3:Y:S01]  /*2b320*/  @!P2 LDG.E.U8 R7, desc[UR22][R2.64] ;  /* 0x000000160207a981 */ /* 0x0004e2000c1e1100 */
[----:B------:R-:W-:-:S03]  /*2b330*/  PRMT R16, RZ, 0x7610, R16 ;  /* 0x00007610ff107816 */ /* 0x000fc60000000010 */
[----:B------:R-:W3:Y:S04]  /*2b340*/  LDL R47, [R1+0x100] ;  /* 0x00010000012f7983 */ /* 0x000ee80000100800 */
[----:B------:R0:W3:Y:S01]  /*2b350*/  @!P2 LDG.E.U8 R16, desc[UR22][R4.64] ;  /* 0x000000160410a981 */ /* 0x0000e2000c1e1100 */
[----:B--2---:R-:W-:-:S03]  /*2b360*/  @!P2 IMAD.MOV.U32 R2, RZ, RZ, R41 ;  /* 0x000000ffff02a224 */ /* 0x004fc600078e0029 */
[----:B------:R-:W3:Y:S01]  /*2b370*/  LDL R41, [R1+0x854] ;  /* 0x0008540001297983 */ /* 0x000ee20000100800 */
[----:B------:R-:W-:-:S03]  /*2b380*/  @!P2 IMAD.MOV.U32 R3, RZ, RZ, R46 ;  /* 0x000000ffff03a224 */ /* 0x000fc600078e002e */
[----:B------:R-:W2:Y:S04]  /*2b390*/  LDL R46, [R1+0x104] ;  /* 0x00010400012e7983 */ /* 0x000ea80000100800 */
[----:B------:R1:W2:Y:S01]  /*2b3a0*/  @!P2 LDG.E.U8 R6, desc[UR22][R2.64] ;  /* 0x000000160206a981 */ /* 0x0002a2000c1e1100 */
[----:B0-----:R-:W-:Y:S01]  /*2b3b0*/  PRMT R5, RZ, 0x7610, R5 ;  /* 0x00007610ff057816 */ /* 0x001fe20000000005 */
[----:B-1----:R-:W-:Y:S02]  /*2b3c0*/  @!P2 IMAD.MOV.U32 R2, RZ, RZ, R44 ;  /* 0x000000ffff02a224 */ /* 0x002fe400078e002c */
        /* <DEDUP_REMOVED lines=8> */
[----:B------:R-:W-:-:S06]  /*2b450*/  PRMT R4, RZ, 0x7610, R4 ;  /* 0x00007610ff047816 */ /* 0x000fcc0000000004 */
[----:B------:R0:W4:Y:S04]  /*2b460*/  @!P2 LDG.E.U8 R4, desc[UR22][R2.64] ;  /* 0x000000160204a981 */ /* 0x000128000c1e1100 */
[----:B------:R-:W-:Y:S01]  /*2b470*/  STS.U8 [R85+UR11+0xa400], R56 ;  /* 0x00a4003855007988 */ /* 0x000fe2000800000b */
[----:B0-----:R-:W-:-:S03]  /*2b480*/  PRMT R3, RZ, 0x7610, R3 ;  /* 0x00007610ff037816 */ /* 0x001fc60000000003 */
[----:B------:R-:W-:Y:S01]  /*2b490*/  STS.U8 [R85+UR11+0xa600], R55 ;  /* 0x00a6003755007988 */ /* 0x000fe2000800000b */
[----:B------:R-:W-:-:S03]  /*2b4a0*/  PRMT R2, RZ, 0x7610, R2 ;  /* 0x00007610ff027816 */ /* 0x000fc60000000002 */
[----:B------:R-:W-:Y:S04]  /*2b4b0*/  STS.U8 [R85+UR11+0xa800], R54 ;  /* 0x00a8003655007988 */ /* 0x000fe8000800000b */
[----:B------:R-:W-:Y:S04]  /*2b4c0*/  STS.U8 [R85+UR11+0xaa00], R53 ;  /* 0x00aa003555007988 */ /* 0x000fe8000800000b */
[----:B------:R-:W-:Y:S04]  /*2b4d0*/  STS.U8 [R85+UR11+0xac00], R52 ;  /* 0x00ac003455007988 */ /* 0x000fe8000800000b */
[----:B------:R-:W-:Y:S04]  /*2b4e0*/  STS.U8 [R85+UR11+0xae00], R51 ;  /* 0x00ae003355007988 */ /* 0x000fe8000800000b */
[----:B---3--:R2:W3:Y:S04]  /*2b4f0*/  @!P2 LDG.E.U8 R3, desc[UR22][R40.64] ;  /* 0x000000162803a981 */ /* 0x0084e8000c1e1100 */
[----:B------:R-:W-:Y:S04]  /*2b500*/  STS.U8 [R85+UR11+0xb000], R50 ;  /* 0x00b0003255007988 */ /* 0x000fe8000800000b */
[----:B------:R0:W-:Y:S04]  /*2b510*/  STS.U8 [R85+UR11+0xb200], R0 ;  /* 0x00b2000055007988 */ /* 0x0001e8000800000b */
[----:B------:R-:W-:Y:S01]  /*2b520*/  STS.U8 [R85+UR11+0xb400], R49 ;  /* 0x00b4003155007988 */ /* 0x000fe2000800000b */
[----:B--2---:R-:W-:Y:S01]  /*2b530*/  @!P2 IMAD.MOV.U32 R40, RZ, RZ, R44 ;  /* 0x000000ffff28a224 */ /* 0x004fe200078e002c */
[----:B0-----:R-:W-:-:S02]  /*2b540*/  PRMT R0, RZ, 0x7610, R0 ;  /* 0x00007610ff007816 */ /* 0x001fc40000000000 */
[----:B------:R-:W2:Y:S01]  /*2b550*/  LDL R44, [R1+0x124] ;  /* 0x00012400012c7983 */ /* 0x000ea20000100800 */
[----:B------:R-:W-:-:S03]  /*2b560*/  @!P2 IMAD.MOV.U32 R41, RZ, RZ, R45 ;  /* 0x000000ffff29a224 */ /* 0x000fc600078e002d */
[----:B------:R-:W-:Y:S04]  /*2b570*/  STS.U8 [R85+UR11+0xb600], R48 ;  /* 0x00b6003055007988 */ /* 0x000fe8000800000b */
[----:B------:R-:W3:Y:S04]  /*2b580*/  LDL R45, [R1+0x120] ;  /* 0x00012000012d7983 */ /* 0x000ee80000100800 */
[----:B------:R0:W3:Y:S04]  /*2b590*/  @!P2 LDG.E.U8 R2, desc[UR22][R40.64] ;  /* 0x000000162802a981 */ /* 0x0000e8000c1e1100 */
[----:B------:R-:W-:Y:S04]  /*2b5a0*/  STS.U8 [R85+UR11+0xb800], R63 ;  /* 0x00b8003f55007988 */ /* 0x000fe8000800000b */
[----:B------:R1:W-:Y:S01]  /*2b5b0*/  STS.U8 [R85+UR11+0xba00], R64 ;  /* 0x00ba004055007988 */ /* 0x0003e2000800000b */
[----:B0-----:R-:W-:-:S02]  /*2b5c0*/  @!P2 IMAD.MOV.U32 R40, RZ, RZ, R71 ;  /* 0x000000ffff28a224 */ /* 0x001fc400078e0047 */
[----:B------:R-:W-:Y:S01]  /*2b5d0*/  @!P2 IMAD.MOV.U32 R41, RZ, RZ, R73 ;  /* 0x000000ffff29a224 */ /* 0x000fe200078e0049 */
[----:B------:R-:W-:Y:S04]  /*2b5e0*/  STS.U8 [R85+UR11+0xbc00], R65 ;  /* 0x00bc004155007988 */ /* 0x000fe8000800000b */
[----:B------:R0:W-:Y:S04]  /*2b5f0*/  STS.U8 [R85+UR11+0xbe00], R66 ;  /* 0x00be004255007988 */ /* 0x0001e8000800000b */
[----:B------:R0:W3:Y:S01]  /*2b600*/  @!P2 LDG.E.U8 R0, desc[UR22][R40.64] ;  /* 0x000000162800a981 */ /* 0x0000e2000c1e1100 */
[----:B-1----:R-:W-:-:S03]  /*2b610*/  PRMT R64, RZ, 0x7610, R64 ;  /* 0x00007610ff407816 */ /* 0x002fc60000000040 */
[----:B------:R-:W3:Y:S01]  /*2b620*/  LDL R73, [R1+0x180] ;  /* 0x0001800001497983 */ /* 0x000ee20000100800 */
[----:B0-----:R-:W-:-:S03]  /*2b630*/  PRMT R66, RZ, 0x7610, R66 ;  /* 0x00007610ff427816 */ /* 0x001fc60000000042 */
[----:B------:R-:W3:Y:S01]  /*2b640*/  LDL R71, [R1+0x184] ;  /* 0x0001840001477983 */ /* 0x000ee20000100800 */
[----:B------:R-:W-:-:S03]  /*2b650*/  @!P2 IMAD.MOV.U32 R40, RZ, RZ, R42 ;  /* 0x000000ffff28a224 */ /* 0x000fc600078e002a */
[----:B------:R-:W3:Y:S01]  /*2b660*/  LDL R42, [R1+0x144] ;  /* 0x00014400012a7983 */ /* 0x000ee20000100800 */
[----:B----4-:R-:W-:-:S03]  /*2b670*/  @!P2 IMAD.MOV.U32 R41, RZ, RZ, R43 ;  /* 0x000000ffff29a224 */ /* 0x010fc600078e002b */
[----:B------:R-:W4:Y:S04]  /*2b680*/  LDL R43, [R1+0x140] ;  /* 0x00014000012b7983 */ /* 0x000f280000100800 */
[----:B------:R0:W4:Y:S02]  /*2b690*/  @!P2 LDG.E.U8 R66, desc[UR22][R40.64] ;  /* 0x000000162842a981 */ /* 0x000124000c1e1100 */
[----:B0-----:R-:W-:Y:S02]  /*2b6a0*/  @!P2 IMAD.MOV.U32 R40, RZ, RZ, R46 ;  /* 0x000000ffff28a224 */ /* 0x001fe400078e002e */
[----:B------:R-:W-:Y:S01]  /*2b6b0*/  @!P2 IMAD.MOV.U32 R41, RZ, RZ, R47 ;  /* 0x000000ffff29a224 */ /* 0x000fe200078e002f */
[----:B------:R-:W4:Y:S04]  /*2b6c0*/  LDL R46, [R1+0x164] ;  /* 0x00016400012e7983 */ /* 0x000f280000100800 */
[----:B------:R-:W4:Y:S01]  /*2b6d0*/  LDL R47, [R1+0x160] ;  /* 0x00016000012f7983 */ /* 0x000f220000100800 */
[----:B------:R-:W-:-:S03]  /*2b6e0*/  PRMT R62, RZ, 0x7610, R62 ;  /* 0x00007610ff3e7816 */ /* 0x000fc6000000003e */
[----:B------:R2:W4:Y:S01]  /*2b6f0*/  @!P2 LDG.E.U8 R64, desc[UR22][R40.64] ;  /* 0x000000162840a981 */ /* 0x000522000c1e1100 */
[----:B------:R-:W-:Y:S01]  /*2b700*/  PRMT R60, RZ, 0x7610, R60 ;  /* 0x00007610ff3c7816 */ /* 0x000fe2000000003c */
[----:B--2---:R-:W-:Y:S02]  /*2b710*/  @!P2 IMAD.MOV.U32 R40, RZ, RZ, R44 ;  /* 0x000000ffff28a224 */ /* 0x004fe400078e002c */
[----:B------:R-:W2:Y:S01]  /*2b720*/  LDL R44, [R1+0x1a4] ;  /* 0x0001a400012c7983 */ /* 0x000ea20000100800 */
[----:B---3--:R-:W-:-:S03]  /*2b730*/  @!P2 IMAD.MOV.U32 R41, RZ, RZ, R45 ;  /* 0x000000ffff29a224 */ /* 0x008fc600078e002d */
[----:B------:R-:W3:Y:S04]  /*2b740*/  LDL R45, [R1+0x1a0] ;  /* 0x0001a000012d7983 */ /* 0x000ee80000100800 */
[----:B------:R0:W3:Y:S02]  /*2b750*/  @!P2 LDG.E.U8 R62, desc[UR22][R40.64] ;  /* 0x00000016283ea981 */ /* 0x0000e4000c1e1100 */
[----:B0-----:R-:W-:Y:S02]  /*2b760*/  @!P2 IMAD.MOV.U32 R40, RZ, RZ, R42 ;  /* 0x000000ffff28a224 */ /* 0x001fe400078e002a */
[----:B------:R-:W3:Y:S01]  /*2b770*/  LDL R42, [R1+0x1c4] ;  /* 0x0001c400012a7983 */ /* 0x000ee20000100800 */
[----:B----4-:R-:W-:-:S03]  /*2b780*/  @!P2 IMAD.MOV.U32 R41, RZ, RZ, R43 ;  /* 0x000000ffff29a224 */ /* 0x010fc600078e002b */
[----:B------:R-:W4:Y:S04]  /*2b790*/  LDL R43, [R1+0x1c0] ;  /* 0x0001c000012b7983 */ /* 0x000f280000100800 */
[----:B------:R0:W4:Y:S02]  /*2b7a0*/  @!P2 LDG.E.U8 R60, desc[UR22][R40.64] ;  /* 0x00000016283ca981 */ /* 0x000124000c1e1100 */
[----:B0-----:R-:W-:Y:S02]  /*2b7b0*/  @!P2 IMAD.MOV.U32 R40, RZ, RZ, R46 ;  /* 0x000000ffff28a224 */ /* 0x001fe400078e002e */
[----:B------:R-:W4:Y:S01]  /*2b7c0*/  LDL R46, [R1+0x204] ;  /* 0x00020400012e7983 */ /* 0x000f220000100800 */
[----:B------:R-:W-:-:S03]  /*2b7d0*/  @!P2 IMAD.MOV.U32 R41, RZ, RZ, R47 ;  /* 0x000000ffff29a224 */ /* 0x000fc600078e002f */
[----:B------:R-:W4:Y:S01]  /*2b7e0*/  LDL R47, [R1+0x200] ;  /* 0x00020000012f7983 */ /* 0x000f220000100800 */
[----:B------:R-:W-:Y:S02]  /*2b7f0*/  PRMT R58, RZ, 0x7610, R58 ;  /* 0x00007610ff3a7816 */ /* 0x000fe4000000003a */
[----:B------:R-:W-:-:S04]  /*2b800*/  PRMT R56, RZ, 0x7610, R56 ;  /* 0x00007610ff387816 */ /* 0x000fc80000000038 */
[----:B------:R0:W4:Y:S01]  /*2b810*/  @!P2 LDG.E.U8 R58, desc[UR22][R40.64] ;  /* 0x00000016283aa981 */ /* 0x000122000c1e1100 */
[----:B------:R-:W-:Y:S01]  /*2b820*/  PRMT R54, RZ, 0x7610, R54 ;  /* 0x00007610ff367816 */ /* 0x000fe20000000036 */
[----:B0-----:R-:W-:Y:S02]  /*2b830*/  @!P2 IMAD.MOV.U32 R40, RZ, RZ, R71 ;  /* 0x000000ffff28a224 */ /* 0x001fe400078e0047 */
[----:B------:R-:W-:-:S05]  /*2b840*/  @!P2 IMAD.MOV.U32 R41, RZ, RZ, R73 ;  /* 0x000000ffff29a224 */ /* 0x000fca00078e0049 */
        /* <DEDUP_REMOVED lines=17> */
[----:B------:R-:W-:Y:S01]  /*2b960*/  PRMT R48, RZ, 0x7610, R48 ;  /* 0x00007610ff307816 */ /* 0x000fe20000000030 */
[----:B------:R-:W4:Y:S04]  /*2b970*/  LDL.LU R93, [R1+0xc] ;  /* 0x00000c00015d7983 */ /* 0x000f280000300800 */
[----:B------:R2:W4:Y:S02]  /*2b980*/  @!P2 LDG.E.U8 R50, desc[UR22][R40.64] ;  /* 0x000000162832a981 */ /* 0x000524000c1e1100 */
[----:B--2---:R-:W-:-:S02]  /*2b990*/  @!P2 IMAD.MOV.U32 R40, RZ, RZ, R44 ;  /* 0x000000ffff28a224 */ /* 0x004fc400078e002c */
[----:B------:R-:W2:Y:S01]  /*2b9a0*/  LDL R44, [R1+0x284] ;  /* 0x00028400012c7983 */ /* 0x000ea20000100800 */
[----:B---3--:R-:W-:-:S03]  /*2b9b0*/  @!P2 IMAD.MOV.U32 R41, RZ, RZ, R45 ;  /* 0x000000ffff29a224 */ /* 0x008fc600078e002d */
[----:B------:R-:W2:Y:S04]  /*2b9c0*/  LDL R45, [R1+0x280] ;  /* 0x00028000012d7983 */ /* 0x000ea80000100800 */
[----:B------:R-:W3:Y:S04]  /*2b9d0*/  LDL.LU R88, [R1+0x14] ;  /* 0x0000140001587983 */ /* 0x000ee80000300800 */
[----:B------:R-:W3:Y:S04]  /*2b9e0*/  LDL R73, [R1+0x2a0] ;  /* 0x0002a00001497983 */ /* 0x000ee80000100800 */
[----:B------:R-:W3:Y:S04]  /*2b9f0*/  LDL R71, [R1+0x2a4] ;  /* 0x0002a40001477983 */ /* 0x000ee80000100800 */
[----:B------:R0:W3:Y:S02]  /*2ba00*/  @!P2 LDG.E.U8 R48, desc[UR22][R40.64] ;  /* 0x000000162830a981 */ /* 0x0000e4000c1e1100 */
[----:B0-----:R-:W-:-:S06]  /*2ba10*/  PRMT R40, RZ, 0x7610, R40 ;  /* 0x00007610ff287816 */ /* 0x001fcc0000000028 */
[----:B----4-:R0:W4:Y:S02]  /*2ba20*/  @!P2 LDG.E.U8 R40, desc[UR22][R42.64] ;  /* 0x000000162a28a981 */ /* 0x010124000c1e1100 */
[----:B0-----:R-:W-:Y:S02]  /*2ba30*/  @!P2 IMAD.MOV.U32 R42, RZ, RZ, R46 ;  /* 0x000000ffff2aa224 */ /* 0x001fe400078e002e */
[----:B------:R-:W4:Y:S01]  /*2ba40*/  LDL R46, [R1+0x2c0] ;  /* 0x0002c000012e7983 */ /* 0x000f220000100800 */
[----:B------:R-:W-:-:S03]  /*2ba50*/  @!P2 IMAD.MOV.U32 R43, RZ, RZ, R47 ;  /* 0x000000ffff2ba224 */ /* 0x000fc600078e002f */
[----:B------:R-:W4:Y:S01]  /*2ba60*/  LDL R47, [R1+0x2bc] ;  /* 0x0002bc00012f7983 */ /* 0x000f220000100800 */
[----:B------:R-:W-:-:S03]  /*2ba70*/  PRMT R41, RZ, 0x7610, R41 ;  /* 0x00007610ff297816 */ /* 0x000fc60000000029 */
[----:B------:R-:W-:Y:S04]  /*2ba80*/  STS.U8 [R85+UR11+0xc000], R67 ;  /* 0x00c0004355007988 */ /* 0x000fe8000800000b */
[----:B------:R0:W4:Y:S04]  /*2ba90*/  @!P2 LDG.E.U8 R41, desc[UR22][R42.64] ;  /* 0x000000162a29a981 */ /* 0x000128000c1e1100 */
[----:B------:R-:W-:Y:S04]  /*2baa0*/  STS.U8 [R85+UR11+0xc200], R69 ;  /* 0x00c2004555007988 */ /* 0x000fe8000800000b */
[----:B------:R-:W4:Y:S01]  /*2bab0*/  LDL.LU R92, [R1+0x1c] ;  /* 0x00001c00015c7983 */ /* 0x000f220000300800 */
[----:B0-----:R-:W-:-:S03]  /*2bac0*/  PRMT R42, RZ, 0x7610, R42 ;  /* 0x00007610ff2a7816 */ /* 0x001fc6000000002a */
[----:B------:R-:W-:Y:S01]  /*2bad0*/  STS.U8 [R85+UR11+0xc400], R70 ;  /* 0x00c4004655007988 */ /* 0x000fe2000800000b */
[----:B------:R-:W-:-:S03]  /*2bae0*/  PRMT R43, RZ, 0x7610, R43 ;  /* 0x00007610ff2b7816 */ /* 0x000fc6000000002b */
[----:B------:R-:W-:Y:S04]  /*2baf0*/  STS.U8 [R85+UR11+0xc600], R72 ;  /* 0x00c6004855007988 */ /* 0x000fe8000800000b */
[----:B------:R-:W-:Y:S04]  /*2bb00*/  STS.U8 [R85+UR11+0xc800], R74 ;  /* 0x00c8004a55007988 */ /* 0x000fe8000800000b */
[----:B------:R-:W-:Y:S04]  /*2bb10*/  STS.U8 [R85+UR11+0xca00], R76 ;  /* 0x00ca004c55007988 */ /* 0x000fe8000800000b */
[----:B------:R-:W-:Y:S04]  /*2bb20*/  STS.U8 [R85+UR11+0xcc00], R78 ;  /* 0x00cc004e55007988 */ /* 0x000fe8000800000b */
[----:B------:R-:W-:Y:S04]  /*2bb30*/  STS.U8 [R85+UR11+0xce00], R80 ;  /* 0x00ce005055007988 */ /* 0x000fe8000800000b */
[----:B------:R-:W-:Y:S04]  /*2bb40*/  STS.U8 [R85+UR11+0xd000], R81 ;  /* 0x00d0005155007988 */ /* 0x000fe8000800000b */
[----:B------:R-:W4:Y:S04]  /*2bb50*/  LDL R77, [R1+0x2d4] ;  /* 0x0002d400014d7983 */ /* 0x000f280000100800 */
[----:B--2---:R3:W2:Y:S04]  /*2bb60*/  @!P2 LDG.E.U8 R42, desc[UR22][R44.64] ;  /* 0x000000162c2aa981 */ /* 0x0046a8000c1e1100 */
[----:B------:R-:W-:Y:S04]  /*2bb70*/  STS.U8 [R85+UR11+0xd200], R83 ;  /* 0x00d2005355007988 */ /* 0x000fe8000800000b */
[----:B------:R-:W2:Y:S01]  /*2bb80*/  LDL R75, [R1+0x2d8] ;  /* 0x0002d800014b7983 */ /* 0x000ea20000100800 */
[----:B---3--:R-:W-:-:S02]  /*2bb90*/  @!P2 IMAD.MOV.U32 R45, RZ, RZ, R73 ;  /* 0x000000ffff2da224 */ /* 0x008fc400078e0049 */
[----:B------:R-:W-:Y:S01]  /*2bba0*/  @!P2 IMAD.MOV.U32 R44, RZ, RZ, R71 ;  /* 0x000000ffff2ca224 */ /* 0x000fe200078e0047 */
[----:B------:R-:W-:Y:S04]  /*2bbb0*/  STS.U8 [R85+UR11+0xd400], R84 ;  /* 0x00d4005455007988 */ /* 0x000fe8000800000b */
[----:B------:R0:W3:Y:S04]  /*2bbc0*/  @!P2 LDG.E.U8 R43, desc[UR22][R44.64] ;  /* 0x000000162c2ba981 */ /* 0x0000e8000c1e1100 */
[----:B------:R-:W-:Y:S04]  /*2bbd0*/  STS.U8 [R85+UR11+0xd600], R86 ;  /* 0x00d6005655007988 */ /* 0x000fe8000800000b */
[----:B------:R-:W3:Y:S01]  /*2bbe0*/  LDL.LU R82, [R1+0x20] ;  /* 0x0000200001527983 */ /* 0x000ee20000300800 */
[----:B0-----:R-:W-:-:S03]  /*2bbf0*/  PRMT R44, RZ, 0x7610, R44 ;  /* 0x00007610ff2c7816 */ /* 0x001fc6000000002c */
[----:B------:R-:W-:Y:S04]  /*2bc00*/  STS.U8 [R85+UR11+0xd800], R87 ;  /* 0x00d8005755007988 */ /* 0x000fe8000800000b */
[----:B------:R-:W3:Y:S04]  /*2bc10*/  LDL R73, [R1+0x2f4] ;  /* 0x0002f40001497983 */ /* 0x000ee80000100800 */
[----:B------:R-:W3:Y:S04]  /*2bc20*/  LDL R71, [R1+0x2f8] ;  /* 0x0002f80001477983 */ /* 0x000ee80000100800 */
[----:B------:R-:W-:Y:S04]  /*2bc30*/  STS.U8 [R85+UR11+0xda00], R89 ;  /* 0x00da005955007988 */ /* 0x000fe8000800000b */
[----:B------:R-:W3:Y:S04]  /*2bc40*/  LDL.LU R79, [R1+0x24] ;  /* 0x00002400014f7983 */ /* 0x000ee80000300800 */
[----:B------:R0:W-:Y:S04]  /*2bc50*/  STS.U8 [R85+UR11+0xdc00], R93 ;  /* 0x00dc005d55007988 */ /* 0x0001e8000800000b */
[----:B------:R-:W3:Y:S04]  /*2bc60*/  LDL R91, [R1+0x30c] ;  /* 0x00030c00015b7983 */ /* 0x000ee80000100800 */
[----:B------:R-:W3:Y:S04]  /*2bc70*/  LDL R90, [R1+0x310] ;  /* 0x00031000015a7983 */ /* 0x000ee80000100800 */
[----:B0-----:R-:W3:Y:S04]  /*2bc80*/  LDL.LU R93, [R1+0x2c] ;  /* 0x00002c00015d7983 */ /* 0x001ee80000300800 */
[----:B----4-:R2:W4:Y:S04]  /*2bc90*/  @!P2 LDG.E.U8 R44, desc[UR22][R46.64] ;  /* 0x000000162e2ca981 */ /* 0x010528000c1e1100 */
[----:B------:R-:W3:Y:S01]  /*2bca0*/  LDL.LU R47, [R1+0x10] ;  /* 0x00001000012f7983 */ /* 0x000ee20000300800 */
[----:B------:R-:W-:-:S02]  /*2bcb0*/  PRMT R45, RZ, 0x7610, R45 ;  /* 0x00007610ff2d7816 */ /* 0x000fc4000000002d */
[----:B------:R-:W-:Y:S01]  /*2bcc0*/  PRMT R49, RZ, 0x7610, R49 ;  /* 0x00007610ff317816 */ /* 0x000fe20000000031 */
[----:B--2---:R-:W-:Y:S02]  /*2bcd0*/  @!P2 IMAD.MOV.U32 R46, RZ, RZ, R75 ;  /* 0x000000ffff2ea224 */ /* 0x004fe400078e004b */
[----:B------:R-:W2:Y:S04]  /*2bce0*/  LDL R75, [R1+0x328] ;  /* 0x00032800014b7983 */ /* 0x000ea80000100800 */
[----:B---3--:R0:W-:Y:S02]  /*2bcf0*/  STS.U8 [R85+UR11+0xde00], R47 ;  /* 0x00de002f55007988 */ /* 0x0081e4000800000b */
[----:B0-----:R-:W-:Y:S02]  /*2bd00*/  @!P2 IMAD.MOV.U32 R47, RZ, RZ, R77 ;  /* 0x000000ffff2fa224 */ /* 0x001fe400078e004d */
[----:B------:R-:W3:Y:S04]  /*2bd10*/  LDL R77, [R1+0x324] ;  /* 0x00032400014d7983 */ /* 0x000ee80000100800 */
[----:B------:R0:W4:Y:S04]  /*2bd20*/  @!P2 LDG.E.U8 R45, desc[UR22][R46.64] ;  /* 0x000000162e2da981 */ /* 0x000128000c1e1100 */
[----:B------:R1:W-:Y:S01]  /*2bd30*/  STS.U8 [R85+UR11+0xe000], R88 ;  /* 0x00e0005855007988 */ /* 0x0003e2000800000b */
[----:B0-----:R-:W-:-:S02]  /*2bd40*/  @!P2 IMAD.MOV.U32 R46, RZ, RZ, R71 ;  /* 0x000000ffff2ea224 */ /* 0x001fc400078e0047 */
[----:B------:R-:W-:Y:S01]  /*2bd50*/  @!P2 IMAD.MOV.U32 R47, RZ, RZ, R73 ;  /* 0x000000ffff2fa224 */ /* 0x000fe200078e0049 */
[----:B------:R-:W4:Y:S04]  /*2bd60*/  LDL R71, [R1+0x348] ;  /* 0x0003480001477983 */ /* 0x000f280000100800 */
[----:B------:R-:W4:Y:S04]  /*2bd70*/  LDL R73, [R1+0x344] ;  /* 0x0003440001497983 */ /* 0x000f280000100800 */
[----:B------:R0:W4:Y:S04]  /*2bd80*/  @!P2 LDG.E.U8 R49, desc[UR22][R46.64] ;  /* 0x000000162e31a981 */ /* 0x000128000c1e1100 */
[----:B-1----:R-:W4:Y:S04]  /*2bd90*/  LDL.LU R88, [R1+0x34] ;  /* 0x0000340001587983 */ /* 0x002f280000300800 */
[----:B------:R1:W-:Y:S01]  /*2bda0*/  STS.U8 [R85+UR11+0xe200], R92 ;  /* 0x00e2005c55007988 */ /* 0x0003e2000800000b */
[----:B0-----:R-:W-:-:S03]  /*2bdb0*/  @!P2 IMAD.MOV.U32 R46, RZ, RZ, R90 ;  /* 0x000000ffff2ea224 */ /* 0x001fc600078e005a */
[----:B------:R-:W4:Y:S04]  /*2bdc0*/  LDL R90, [R1+0x360] ;  /* 0x00036000015a7983 */ /* 0x000f280000100800 */
[----:B-1----:R-:W4:Y:S01]  /*2bdd0*/  LDL R92, [R1+0x35c] ;  /* 0x00035c00015c7983 */ /* 0x002f220000100800 */
[----:B------:R-:W-:Y:S01]  /*2bde0*/  PRMT R51, RZ, 0x7610, R51 ;  /* 0x00007610ff337816 */ /* 0x000fe20000000033 */
[----:B------:R-:W-:Y:S01]  /*2bdf0*/  @!P2 IMAD.MOV.U32 R47, RZ, RZ, R91 ;  /* 0x000000ffff2fa224 */ /* 0x000fe200078e005b */
[----:B------:R-:W-:Y:S01]  /*2be00*/  PRMT R53, RZ, 0x7610, R53 ;  /* 0x00007610ff357816 */ /* 0x000fe20000000035 */
[----:B------:R-:W4:Y:S04]  /*2be10*/  LDL.LU R91, [R1+0x3c] ;  /* 0x00003c00015b7983 */ /* 0x000f280000300800 */
[----:B------:R2:W4:Y:S01]  /*2be20*/  @!P2 LDG.E.U8 R51, desc[UR22][R46.64] ;  /* 0x000000162e33a981 */ /* 0x000522000c1e1100 */
[----:B------:R-:W-:Y:S01]  /*2be30*/  PRMT R55, RZ, 0x7610, R55 ;  /* 0x00007610ff377816 */ /* 0x000fe20000000037 */
[----:B--2---:R-:W-:Y:S01]  /*2be40*/  @!P2 IMAD.MOV.U32 R46, RZ, RZ, R75 ;  /* 0x000000ffff2ea224 */ /* 0x004fe200078e004b */
[----:B------:R-:W-:Y:S01]  /*2be50*/  PRMT R57, RZ, 0x7610, R57 ;  /* 0x00007610ff397816 */ /* 0x000fe20000000039 */
[----:B------:R0:W-:Y:S04]  /*2be60*/  STS.U8 [R85+UR11+0xe400], R82 ;  /* 0x00e4005255007988 */ /* 0x0001e8000800000b */
[----:B------:R1:W-:Y:S04]  /*2be70*/  STS.U8 [R85+UR11+0xe600], R79 ;  /* 0x00e6004f55007988 */ /* 0x0003e8000800000b */
[----:B0-----:R-:W2:Y:S04]  /*2be80*/  LDL.LU R82, [R1+0x40] ;  /* 0x0000400001527983 */ /* 0x001ea80000300800 */
[----:B------:R-:W2:Y:S04]  /*2be90*/  LDL R75, [R1+0x378] ;  /* 0x00037800014b7983 */ /* 0x000ea80000100800 */
[----:B------:R0:W-:Y:S01]  /*2bea0*/  STS.U8 [R85+UR11+0xe800], R93 ;  /* 0x00e8005d55007988 */ /* 0x0001e2000800000b */
[----:B---3--:R-:W-:-:S03]  /*2beb0*/  @!P2 IMAD.MOV.U32 R47, RZ, RZ, R77 ;  /* 0x000000ffff2fa224 */ /* 0x008fc600078e004d */
[----:B------:R-:W3:Y:S04]  /*2bec0*/  LDL R77, [R1+0x374] ;  /* 0x00037400014d7983 */ /* 0x000ee80000100800 */
[----:B------:R4:W3:Y:S02]  /*2bed0*/  @!P2 LDG.E.U8 R53, desc[UR22][R46.64] ;  /* 0x000000162e35a981 */ /* 0x0008e4000c1e1100 */
[----:B----4-:R-:W-:Y:S02]  /*2bee0*/  @!P2 IMAD.MOV.U32 R46, RZ, RZ, R71 ;  /* 0x000000ffff2ea224 */ /* 0x010fe400078e0047 */
[----:B------:R-:W4:Y:S01]  /*2bef0*/  LDL R71, [R1+0x398] ;  /* 0x0003980001477983 */ /* 0x000f220000100800 */
[----:B------:R-:W-:-:S03]  /*2bf00*/  @!P2 IMAD.MOV.U32 R47, RZ, RZ, R73 ;  /* 0x000000ffff2fa224 */ /* 0x000fc600078e0049 */
[----:B------:R-:W3:Y:S04]  /*2bf10*/  LDL R73, [R1+0x394] ;  /* 0x0003940001497983 */ /* 0x000ee80000100800 */
[----:B------:R0:W3:Y:S04]  /*2bf20*/  @!P2 LDG.E.U8 R55, desc[UR22][R46.64] ;  /* 0x000000162e37a981 */ /* 0x0000e8000c1e1100 */
[----:B-1----:R-:W3:Y:S01]  /*2bf30*/  LDL.LU R79, [R1+0x44] ;  /* 0x00004400014f7983 */ /* 0x002ee20000300800 */
[----:B0-----:R-:W-:-:S03]  /*2bf40*/  @!P2 IMAD.MOV.U32 R46, RZ, RZ, R90 ;  /* 0x000000ffff2ea224 */ /* 0x001fc600078e005a */
[----:B------:R-:W3:Y:S01]  /*2bf50*/  LDL R90, [R1+0x3b0] ;  /* 0x0003b000015a7983 */ /* 0x000ee20000100800 */
[----:B------:R-:W-:-:S03]  /*2bf60*/  @!P2 IMAD.MOV.U32 R47, RZ, RZ, R92 ;  /* 0x000000ffff2fa224 */ /* 0x000fc600078e005c */
[----:B------:R-:W3:Y:S04]  /*2bf70*/  LDL R92, [R1+0x3ac] ;  /* 0x0003ac00015c7983 */ /* 0x000ee80000100800 */
[----:B------:R-:W3:Y:S04]  /*2bf80*/  LDL.LU R93, [R1+0x4c] ;  /* 0x00004c00015d7983 */ /* 0x000ee80000300800 */
[----:B------:R2:W3:Y:S04]  /*2bf90*/  @!P2 LDG.E.U8 R57, desc[UR22][R46.64] ;  /* 0x000000162e39a981 */ /* 0x0004e8000c1e1100 */
[----:B------:R-:W3:Y:S01]  /*2bfa0*/  LDL.LU R47, [R1+0x30] ;  /* 0x00003000012f7983 */ /* 0x000ee20000300800 */
[----:B------:R-:W-:-:S02]  /*2bfb0*/  PRMT R59, RZ, 0x7610, R59 ;  /* 0x00007610ff3b7816 */ /* 0x000fc4000000003b */
[----:B------:R-:W-:Y:S01]  /*2bfc0*/  PRMT R61, RZ, 0x7610, R61 ;  /* 0x00007610ff3d7816 */ /* 0x000fe2000000003d */
[----:B--2---:R-:W-:Y:S02]  /*2bfd0*/  @!P2 IMAD.MOV.U32 R46, RZ, RZ, R75 ;  /* 0x000000ffff2ea224 */ /* 0x004fe400078e004b */
[----:B------:R-:W2:Y:S04]  /*2bfe0*/  LDL R75, [R1+0x3c8] ;  /* 0x0003c800014b7983 */ /* 0x000ea80000100800 */
[----:B---3--:R0:W-:Y:S04]  /*2bff0*/  STS.U8 [R85+UR11+0xea00], R47 ;  /* 0x00ea002f55007988 */ /* 0x0081e8000800000b */
[----:B------:R1:W-:Y:S01]  /*2c000*/  STS.U8 [R85+UR11+0xec00], R88 ;  /* 0x00ec005855007988 */ /* 0x0003e2000800000b */
[----:B0-----:R-:W-:-:S03]  /*2c010*/  @!P2 IMAD.MOV.U32 R47, RZ, RZ, R77 ;  /* 0x000000ffff2fa224 */ /* 0x001fc600078e004d */
[----:B------:R-:W3:Y:S04]  /*2c020*/  LDL R77, [R1+0x3c4] ;  /* 0x0003c400014d7983 */ /* 0x000ee80000100800 */
[----:B------:R4:W3:Y:S04]  /*2c030*/  @!P2 LDG.E.U8 R59, desc[UR22][R46.64] ;  /* 0x000000162e3ba981 */ /* 0x0008e8000c1e1100 */
[----:B-1----:R-:W3:Y:S01]  /*2c040*/  LDL.LU R88, [R1+0x54] ;  /* 0x0000540001587983 */ /* 0x002ee20000300800 */
[----:B----4-:R-:W-:Y:S02]  /*2c050*/  @!P2 IMAD.MOV.U32 R46, RZ, RZ, R71 ;  /* 0x000000ffff2ea224 */ /* 0x010fe400078e0047 */
[----:B------:R-:W-:Y:S01]  /*2c060*/  @!P2 IMAD.MOV.U32 R47, RZ, RZ, R73 ;  /* 0x000000ffff2fa224 */ /* 0x000fe200078e0049 */
[----:B------:R-:W4:Y:S04]  /*2c070*/  LDL R71, [R1+0x3e8] ;  /* 0x0003e80001477983 */ /* 0x000f280000100800 */
[----:B------:R-:W4:Y:S04]  /*2c080*/  LDL R73, [R1+0x3e4] ;  /* 0x0003e40001497983 */ /* 0x000f280000100800 */
[----:B------:R0:W4:Y:S04]  /*2c090*/  @!P2 LDG.E.U8 R61, desc[UR22][R46.64] ;  /* 0x000000162e3da981 */ /* 0x000128000c1e1100 */
[----:B------:R1:W-:Y:S04]  /*2c0a0*/  STS.U8 [R85+UR11+0xee00], R91 ;  /* 0x00ee005b55007988 */ /* 0x0003e8000800000b */
[----:B------:R2:W-:Y:S01]  /*2c0b0*/  STS.U8 [R85+UR11+0xf000], R82 ;  /* 0x00f0005255007988 */ /* 0x0005e2000800000b */
[----:B0-----:R-:W-:-:S03]  /*2c0c0*/  @!P2 IMAD.MOV.U32 R46, RZ, RZ, R90 ;  /* 0x000000ffff2ea224 */ /* 0x001fc600078e005a */
[----:B-1----:R-:W4:Y:S04]  /*2c0d0*/  LDL.LU R91, [R1+0x5c] ;  /* 0x00005c00015b7983 */ /* 0x002f280000300800 */
[----:B------:R-:W4:Y:S04]  /*2c0e0*/  LDL R90, [R1+0x404] ;  /* 0x00040400015a7983 */ /* 0x000f280000100800 */
[----:B--2---:R-:W2:Y:S01]  /*2c0f0*/  LDL R82, [R1+0x408] ;  /* 0x0004080001527983 */ /* 0x004ea20000100800 */
[----:B------:R-:W-:Y:S01]  /*2c100*/  PRMT R63, RZ, 0x7610, R63 ;  /* 0x00007610ff3f7816 */ /* 0x000fe2000000003f */
[----:B------:R-:W-:Y:S01]  /*2c110*/  @!P2 IMAD.MOV.U32 R47, RZ, RZ, R92 ;  /* 0x000000ffff2fa224 */ /* 0x000fe200078e005c */
[----:B------:R-:W-:Y:S01]  /*2c120*/  PRMT R65, RZ, 0x7610, R65 ;  /* 0x00007610ff417816 */ /* 0x000fe20000000041 */
[----:B------:R-:W2:Y:S04]  /*2c130*/  LDL R92, [R1+0x424] ;  /* 0x00042400015c7983 */ /* 0x000ea80000100800 */
[----:B------:R0:W2:Y:S01]  /*2c140*/  @!P2 LDG.E.U8 R63, desc[UR22][R46.64] ;  /* 0x000000162e3fa981 */ /* 0x0000a2000c1e1100 */
[----:B------:R-:W-:Y:S01]  /*2c150*/  PRMT R67, RZ, 0x7610, R67 ;  /* 0x00007610ff437816 */ /* 0x000fe20000000043 */
[----:B0-----:R-:W-:Y:S01]  /*2c160*/  @!P2 IMAD.MOV.U32 R46, RZ, RZ, R75 ;  /* 0x000000ffff2ea224 */ /* 0x001fe200078e004b */
[----:B------:R-:W-:Y:S01]  /*2c170*/  PRMT R69, RZ, 0x7610, R69 ;  /* 0x00007610ff457816 */ /* 0x000fe20000000045 */
[----:B------:R0:W-:Y:S04]  /*2c180*/  STS.U8 [R85+UR11+0xf200], R79 ;  /* 0x00f2004f55007988 */ /* 0x0001e8000800000b */
[----:B------:R1:W-:Y:S01]  /*2c190*/  STS.U8 [R85+UR11+0xf400], R93 ;  /* 0x00f4005d55007988 */ /* 0x0003e2000800000b */
[----:B---3--:R-:W-:-:S03]  /*2c1a0*/  @!P2 IMAD.MOV.U32 R47, RZ, RZ, R77 ;  /* 0x000000ffff2fa224 */ /* 0x008fc600078e004d */
[----:B------:R-:W3:Y:S04]  /*2c1b0*/  LDL R77, [R1+0x428] ;  /* 0x00042800014d7983 */ /* 0x000ee80000100800 */
[----:B------:R4:W3:Y:S04]  /*2c1c0*/  @!P2 LDG.E.U8 R65, desc[UR22][R46.64] ;  /* 0x000000162e41a981 */ /* 0x0008e8000c1e1100 */
[----:B------:R-:W3:Y:S01]  /*2c1d0*/  LDL.LU R75, [R1+0x60] ;  /* 0x00006000014b7983 */ /* 0x000ee20000300800 */
[----:B----4-:R-:W-:-:S03]  /*2c1e0*/  @!P2 IMAD.MOV.U32 R46, RZ, RZ, R71 ;  /* 0x000000ffff2ea224 */ /* 0x010fc600078e0047 */
[----:B------:R-:W4:Y:S01]  /*2c1f0*/  LDL R71, [R1+0x448] ;  /* 0x0004480001477983 */ /* 0x000f220000100800 */
[----:B------:R-:W-:-:S03]  /*2c200*/  @!P2 IMAD.MOV.U32 R47, RZ, RZ, R73 ;  /* 0x000000ffff2fa224 */ /* 0x000fc600078e0049 */
[----:B------:R-:W4:Y:S04]  /*2c210*/  LDL R73, [R1+0x444] ;  /* 0x0004440001497983 */ /* 0x000f280000100800 */
[----:B------:R1:W4:Y:S04]  /*2c220*/  @!P2 LDG.E.U8 R67, desc[UR22][R46.64] ;  /* 0x000000162e43a981 */ /* 0x000328000c1e1100 */
[----:B0-----:R-:W4:Y:S04]  /*2c230*/  LDL.LU R79, [R1+0x64] ;  /* 0x00006400014f7983 */ /* 0x001f280000300800 */
[----:B-1----:R-:W4:Y:S01]  /*2c240*/  LDL.LU R93, [R1+0x84] ;  /* 0x00008400015d7983 */ /* 0x002f220000300800 */
[----:B------:R-:W-:-:S03]  /*2c250*/  @!P2 IMAD.MOV.U32 R47, RZ, RZ, R90 ;  /* 0x000000ffff2fa224 */ /* 0x000fc600078e005a */
[----:B------:R-:W4:Y:S01]  /*2c260*/  LDL R90, [R1+0x464] ;  /* 0x00046400015a7983 */ /* 0x000f220000100800 */
[----:B--2---:R-:W-:-:S03]  /*2c270*/  @!P2 IMAD.MOV.U32 R46, RZ, RZ, R82 ;  /* 0x000000ffff2ea224 */ /* 0x004fc600078e0052 */
[----:B------:R-:W2:Y:S04]  /*2c280*/  LDL R82, [R1+0x468] ;  /* 0x0004680001527983 */ /* 0x000ea80000100800 */
[----:B------:R3:W2:Y:S04]  /*2c290*/  @!P2 LDG.E.U8 R69, desc[UR22][R46.64] ;  /* 0x000000162e45a981 */ /* 0x0006a8000c1e1100 */
[----:B------:R-:W2:Y:S01]  /*2c2a0*/  LDL.LU R47, [R1+0x50] ;  /* 0x00005000012f7983 */ /* 0x000ea20000300800 */
[----:B------:R-:W-:Y:S02]  /*2c2b0*/  PRMT R70, RZ, 0x7610, R70 ;  /* 0x00007610ff467816 */ /* 0x000fe40000000046 */
[----:B------:R-:W-:Y:S01]  /*2c2c0*/  PRMT R72, RZ, 0x7610, R72 ;  /* 0x00007610ff487816 */ /* 0x000fe20000000048 */
[----:B---3--:R-:W-:-:S02]  /*2c2d0*/  @!P2 IMAD.MOV.U32 R46, RZ, RZ, R77 ;  /* 0x000000ffff2ea224 */ /* 0x008fc400078e004d */
[----:B------:R-:W3:Y:S04]  /*2c2e0*/  LDL R77, [R1+0x488] ;  /* 0x00048800014d7983 */ /* 0x000ee80000100800 */
[----:B--2---:R0:W-:Y:S04]  /*2c2f0*/  STS.U8 [R85+UR11+0xf600], R47 ;  /* 0x00f6002f55007988 */ /* 0x0041e8000800000b */
[----:B------:R-:W-:Y:S01]  /*2c300*/  STS.U8 [R85+UR11+0xf800], R88 ;  /* 0x00f8005855007988 */ /* 0x000fe2000800000b */
[----:B0-----:R-:W-:-:S03]  /*2c310*/  @!P2 IMAD.MOV.U32 R47, RZ, RZ, R92 ;  /* 0x000000ffff2fa224 */ /* 0x001fc600078e005c */
[----:B------:R-:W2:Y:S04]  /*2c320*/  LDL R92, [R1+0x484] ;  /* 0x00048400015c7983 */ /* 0x000ea80000100800 */
[----:B------:R4:W2:Y:S04]  /*2c330*/  @!P2 LDG.E.U8 R70, desc[UR22][R46.64] ;  /* 0x000000162e46a981 */ /* 0x0008a8000c1e1100 */
[----:B------:R0:W-:Y:S01]  /*2c340*/  STS.U8 [R85+UR11+0xfa00], R91 ;  /* 0x00fa005b55007988 */ /* 0x0001e2000800000b */
[----:B----4-:R-:W-:Y:S02]  /*2c350*/  @!P2 IMAD.MOV.U32 R46, RZ, RZ, R71 ;  /* 0x000000ffff2ea224 */ /* 0x010fe400078e0047 */
[----:B------:R-:W-:Y:S01]  /*2c360*/  @!P2 IMAD.MOV.U32 R47, RZ, RZ, R73 ;  /* 0x000000ffff2fa224 */ /* 0x000fe200078e0049 */
[----:B------:R-:W4:Y:S04]  /*2c370*/  LDL.LU R71, [R1+0x80] ;  /* 0x0000800001477983 */ /* 0x000f280000300800 */
[----:B0-----:R-:W4:Y:S04]  /*2c380*/  LDL R91, [R1+0x4a4] ;  /* 0x0004a400015b7983 */ /* 0x001f280000100800 */
[----:B------:R-:W4:Y:S04]  /*2c390*/  LDL R88, [R1+0x4a8] ;  /* 0x0004a80001587983 */ /* 0x000f280000100800 */
[----:B------:R0:W4:Y:S04]  /*2c3a0*/  @!P2 LDG.E.U8 R72, desc[UR22][R46.64] ;  /* 0x000000162e48a981 */ /* 0x000128000c1e1100 */
[----:B------:R-:W4:Y:S01]  /*2c3b0*/  LDL.LU R73, [R1+0x7c] ;  /* 0x00007c0001497983 */ /* 0x000f220000300800 */
[----:B0-----:R-:W-:-:S02]  /*2c3c0*/  @!P2 IMAD.MOV.U32 R46, RZ, RZ, R82 ;  /* 0x000000ffff2ea224 */ /* 0x001fc400078e0052 */
[----:B------:R-:W-:Y:S01]  /*2c3d0*/  @!P2 IMAD.MOV.U32 R47, RZ, RZ, R90 ;  /* 0x000000ffff2fa224 */ /* 0x000fe200078e005a */
[----:B------:R-:W4:Y:S04]  /*2c3e0*/  LDL R82, [R1+0x4c8] ;  /* 0x0004c80001527983 */ /* 0x000f280000100800 */
[----:B------:R-:W4:Y:S01]  /*2c3f0*/  LDL R90, [R1+0x4c4] ;  /* 0x0004c400015a7983 */ /* 0x000f220000100800 */
[----:B------:R-:W-:Y:S02]  /*2c400*/  PRMT R74, RZ, 0x7610, R74 ;  /* 0x00007610ff4a7816 */ /* 0x000fe4000000004a */
[----:B------:R-:W-:-:S04]  /*2c410*/  PRMT R76, RZ, 0x7610, R76 ;  /* 0x00007610ff4c7816 */ /* 0x000fc8000000004c */
[----:B------:R3:W4:Y:S01]  /*2c420*/  @!P2 LDG.E.U8 R74, desc[UR22][R46.64] ;  /* 0x000000162e4aa981 */ /* 0x000722000c1e1100 */
[----:B------:R-:W-:-:S03]  /*2c430*/  PRMT R78, RZ, 0x7610, R78 ;  /* 0x00007610ff4e7816 */ /* 0x000fc6000000004e */
[----:B------:R0:W-:Y:S01]  /*2c440*/  STS.U8 [R85+UR11+0xfc00], R75 ;  /* 0x00fc004b55007988 */ /* 0x0001e2000800000b */
[----:B------:R-:W-:-:S03]  /*2c450*/  PRMT R80, RZ, 0x7610, R80 ;  /* 0x00007610ff507816 */ /* 0x000fc60000000050 */
[----:B------:R1:W-:Y:S04]  /*2c460*/  STS.U8 [R85+UR11+0xfe00], R79 ;  /* 0x00fe004f55007988 */ /* 0x0003e8000800000b */
[----:B0-----:R-:W4:Y:S01]  /*2c470*/  LDL.LU R75, [R1+0x78] ;  /* 0x00007800014b7983 */ /* 0x001f220000300800 */
[----:B-1----:R-:W-:-:S05]  /*2c480*/  LOP3.LUT R85, R85, 0x10, RZ, 0x3c, !PT ;  /* 0x0000001055557812 */ /* 0x002fca00078e3cff */
[----:B------:R0:W-:Y:S01]  /*2c490*/  STS.U8 [R85+UR11+0x8080], R93 ;  /* 0x0080805d55007988 */ /* 0x0001e2000800000b */
[----:B---3--:R-:W-:-:S03]  /*2c4a0*/  @!P2 IMAD.MOV.U32 R46, RZ, RZ, R77 ;  /* 0x000000ffff2ea224 */ /* 0x008fc600078e004d */
[----:B------:R-:W3:Y:S04]  /*2c4b0*/  LDL.LU R77, [R1+0x74] ;  /* 0x00007400014d7983 */ /* 0x000ee80000300800 */
[----:B------:R-:W3:Y:S01]  /*2c4c0*/  LDL.LU R79, [R1+0x70] ;  /* 0x00007000014f7983 */ /* 0x000ee20000300800 */
[----:B--2---:R-:W-:-:S05]  /*2c4d0*/  @!P2 IMAD.MOV.U32 R47, RZ, RZ, R92 ;  /* 0x000000ffff2fa224 */ /* 0x004fca00078e005c */
[----:B------:R4:W2:Y:S02]  /*2c4e0*/  @!P2 LDG.E.U8 R76, desc[UR22][R46.64] ;  /* 0x000000162e4ca981 */ /* 0x0008a4000c1e1100 */
[----:B----4-:R-:W-:Y:S02]  /*2c4f0*/  @!P2 IMAD.MOV.U32 R47, RZ, RZ, R91 ;  /* 0x000000ffff2fa224 */ /* 0x010fe400078e005b */
[----:B------:R-:W-:Y:S02]  /*2c500*/  @!P2 IMAD.MOV.U32 R46, RZ, RZ, R88 ;  /* 0x000000ffff2ea224 */ /* 0x000fe400078e0058 */
[----:B------:R-:W4:Y:S04]  /*2c510*/  LDL.LU R88, [R1+0x6c] ;  /* 0x00006c0001587983 */ /* 0x000f280000300800 */
[----:B------:R1:W2:Y:S02]  /*2c520*/  @!P2 LDG.E.U8 R78, desc[UR22][R46.64] ;  /* 0x000000162e4ea981 */ /* 0x0002a4000c1e1100 */
[----:B-1----:R-:W-:-:S02]  /*2c530*/  @!P2 IMAD.MOV.U32 R46, RZ, RZ, R82 ;  /* 0x000000ffff2ea224 */ /* 0x002fc400078e0052 */
[----:B------:R-:W-:Y:S02]  /*2c540*/  @!P2 IMAD.MOV.U32 R47, RZ, RZ, R90 ;  /* 0x000000ffff2fa224 */ /* 0x000fe400078e005a */
[----:B------:R-:W2:Y:S04]  /*2c550*/  LDL.LU R90, [R1+0x68] ;  /* 0x00006800015a7983 */ /* 0x000ea80000300800 */
[----:B------:R-:W2:Y:S04]  /*2c560*/  LDL.LU R91, [R1+0x58] ;  /* 0x00005800015b7983 */ /* 0x000ea80000300800 */
[----:B0-----:R-:W2:Y:S04]  /*2c570*/  LDL.LU R93, [R1+0x48] ;  /* 0x00004800015d7983 */ /* 0x001ea80000300800 */
[----:B------:R-:W2:Y:S04]  /*2c580*/  LDL.LU R82, [R1+0x38] ;  /* 0x0000380001527983 */ /* 0x000ea80000300800 */
[----:B------:R-:W2:Y:S04]  /*2c590*/  LDL.LU R92, [R1+0x28] ;  /* 0x00002800015c7983 */ /* 0x000ea80000300800 */
[----:B------:R0:W2:Y:S04]  /*2c5a0*/  @!P2 LDG.E.U8 R80, desc[UR22][R46.64] ;  /* 0x000000162e50a981 */ /* 0x0000a8000c1e1100 */
[----:B------:R-:W0:Y:S04]  /*2c5b0*/  LDL R46, [R1+0x4e4] ;  /* 0x0004e400012e7983 */ /* 0x000e280000100800 */
[----:B------:R-:W0:Y:S01]  /*2c5c0*/  LDL R47, [R1+0x4e8] ;  /* 0x0004e800012f7983 */ /* 0x000e220000100800 */
[----:B------:R-:W-:-:S03]  /*2c5d0*/  PRMT R81, RZ, 0x7610, R81 ;  /* 0x00007610ff517816 */ /* 0x000fc60000000051 */
[----:B------:R1:W-:Y:S04]  /*2c5e0*/  STS.U8 [R85+UR11+0x8280], R71 ;  /* 0x0082804755007988 */ /* 0x0003e8000800000b */
[----:B-1----:R-:W2:Y:S01]  /*2c5f0*/  LDL.LU R71, [R1+0xe38] ;  /* 0x000e380001477983 */ /* 0x002ea20000300800 */
[----:B0-----:R-:W-:-:S04]  /*2c600*/  @!P2 LOP3.LUT R47, R47, R46, RZ, 0x3c, !PT ;  /* 0x0000002e2f2fa212 */ /* 0x001fc800078e3cff */
[----:B------:R-:W-:-:S04]  /*2c610*/  @!P2 LOP3.LUT R46, R47, R46, RZ, 0x3c, !PT ;  /* 0x0000002e2f2ea212 */ /* 0x000fc800078e3cff */
[----:B------:R-:W-:-:S05]  /*2c620*/  @!P2 LOP3.LUT R47, R47, R46, RZ, 0x3c, !PT ;  /* 0x0000002e2f2fa212 */ /* 0x000fca00078e3cff */
        /* <DEDUP_REMOVED lines=22> */
[----:B---3--:R1:W-:Y:S04]  /*2c790*/  STS.U8 [R85+UR11+0x8880], R77 ;  /* 0x0088804d55007988 */ /* 0x0083e8000800000b */
[----:B-1----:R-:W3:Y:S01]  /*2c7a0*/  LDL.LU R77, [R1+0xe2c] ;  /* 0x000e2c00014d7983 */ /* 0x002ee20000300800 */
        /* <DEDUP_REMOVED lines=16> */
[----:B----4-:R1:W-:Y:S04]  /*2c8b0*/  STS.U8 [R85+UR11+0x8c80], R88 ;  /* 0x008c805855007988 */ /* 0x0103e8000800000b */
[----:B-1----:R-:W4:Y:S04]  /*2c8c0*/  LDL.LU R85, [R1+0xe24] ;  /* 0x000e240001557983 */ /* 0x002f280000300800 */
[----:B------:R-:W2:Y:S01]  /*2c8d0*/  LDL.LU R88, [R1+0xe20] ;  /* 0x000e200001587983 */ /* 0x000ea20000300800 */
[----:B0-----:R-:W-:-:S04]  /*2c8e0*/  @!P2 LOP3.LUT R47, R47, R46, RZ, 0x3c, !PT ;  /* 0x0000002e2f2fa212 */ /* 0x001fc800078e3cff */
[----:B------:R-:W-:-:S04]  /*2c8f0*/  @!P2 LOP3.LUT R46, R47, R46, RZ, 0x3c, !PT ;  /* 0x0000002e2f2ea212 */ /* 0x000fc800078e3cff */
[----:B------:R-:W-:-:S05]  /*2c900*/  @!P2 LOP3.LUT R47, R47, R46, RZ, 0x3c, !PT ;  /* 0x0000002e2f2fa212 */ /* 0x000fca00078e3cff */
[----:B------:R0:W3:Y:S02]  /*2c910*/  @!P2 LDG.E.U8 R89, desc[UR22][R46.64] ;  /* 0x000000162e59a981 */ /* 0x0000e4000c1e1100 */
[----:B0-----:R-:W0:Y:S02]  /*2c920*/  S2R R47, SR_TID.X ;  /* 0x00000000002f7919 */ /* 0x001e240000002100 */
[----:B------:R-:W3:Y:S01]  /*2c930*/  LDL.LU R46, [R1+0x18] ;  /* 0x00001800012e7983 */ /* 0x000ee20000300800 */
[----:B0-----:R-:W-:-:S04]  /*2c940*/  LOP3.LUT R47, R47, 0x7f, RZ, 0xc0, !PT ;  /* 0x0000007f2f2f7812 */ /* 0x001fc800078ec0ff */
[----:B------:R-:W-:-:S05]  /*2c950*/  LOP3.LUT R47, R47, 0x10, RZ, 0x3c, !PT ;  /* 0x000000102f2f7812 */ /* 0x000fca00078e3cff */
[----:B--2---:R0:W-:Y:S04]  /*2c960*/  STS.U8 [R47+UR11+0x8e80], R90 ;  /* 0x008e805a2f007988 */ /* 0x0041e8000800000b */
[----:B------:R1:W-:Y:S04]  /*2c970*/  STS.U8 [R47+UR11+0x9080], R91 ;  /* 0x0090805b2f007988 */ /* 0x0003e8000800000b */
[----:B------:R2:W-:Y:S04]  /*2c980*/  STS.U8 [R47+UR11+0x9280], R93 ;  /* 0x0092805d2f007988 */ /* 0x0005e8000800000b */
[----:B0-----:R-:W4:Y:S04]  /*2c990*/  LDL.LU R90, [R1+0xe1c] ;  /* 0x000e1c00015a7983 */ /* 0x001f280000300800 */
[----:B-1----:R-:W4:Y:S04]  /*2c9a0*/  LDL.LU R91, [R1+0xe18] ;  /* 0x000e1800015b7983 */ /* 0x002f280000300800 */
[----:B--2---:R-:W2:Y:S04]  /*2c9b0*/  LDL.LU R93, [R1+0xe14] ;  /* 0x000e1400015d7983 */ /* 0x004ea80000300800 */
[----:B------:R0:W-:Y:S04]  /*2c9c0*/  STS.U8 [R47+UR11+0x9480], R82 ;  /* 0x009480522f007988 */ /* 0x0001e8000800000b */
[----:B0-----:R-:W2:Y:S04]  /*2c9d0*/  LDL.LU R82, [R1+0xe10] ;  /* 0x000e100001527983 */ /* 0x001ea80000300800 */
[----:B------:R-:W-:Y:S04]  /*2c9e0*/  STS.U8 [R47+UR11+0x9680], R92 ;  /* 0x0096805c2f007988 */ /* 0x000fe8000800000b */
[----:B---3--:R-:W-:Y:S04]  /*2c9f0*/  STS.U8 [R47+UR11+0x9880], R46 ;  /* 0x0098802e2f007988 */ /* 0x008fe8000800000b */
[----:B--2---:R0:W-:Y:S04]  /*2ca00*/  STS.U8 [R47+UR11+0x9a80], R82 ;  /* 0x009a80522f007988 */ /* 0x0041e8000800000b */
[----:B------:R-:W-:Y:S04]  /*2ca10*/  STS.U8 [R47+UR11+0x9c80], R93 ;  /* 0x009c805d2f007988 */ /* 0x000fe8000800000b */
[----:B----4-:R-:W-:Y:S04]  /*2ca20*/  STS.U8 [R47+UR11+0x9e80], R91 ;  /* 0x009e805b2f007988 */ /* 0x010fe8000800000b */
        /* <DEDUP_REMOVED lines=45> */
[----:B------:R1:W-:Y:S04]  /*2cd00*/  STS.U8 [R47+UR11+0xfa80], R3 ;  /* 0x00fa80032f007988 */ /* 0x0003e8000800000b */
[----:B0-----:R-:W5:Y:S04]  /*2cd10*/  LDL.LU R82, [R1+0xe0c] ;  /* 0x000e0c0001527983 */ /* 0x001f680000300800 */
[----:B------:R0:W-:Y:S04]  /*2cd20*/  STS.U8 [R47+UR11+0xfc80], R2 ;  /* 0x00fc80022f007988 */ /* 0x0001e8000800000b */
[----:B-1----:R-:W2:Y:S04]  /*2cd30*/  LDL R3, [R1+0xe8] ;  /* 0x0000e80001037983 */ /* 0x002ea80000100800 */
[----:B------:R-:W3:Y:S04]  /*2cd40*/  LDL R13, [R1+0x108] ;  /* 0x00010800010d7983 */ /* 0x000ee80000100800 */
[----:B0-----:R-:W2:Y:S04]  /*2cd50*/  LDL R2, [R1+0xec] ;  /* 0x0000ec0001027983 */ /* 0x001ea80000100800 */
[----:B------:R-:W4:Y:S04]  /*2cd60*/  LDL R12, [R1+0x10c] ;  /* 0x00010c00010c7983 */ /* 0x000f280000100800 */
[----:B------:R-:W3:Y:S04]  /*2cd70*/  LDL R7, [R1+0x128] ;  /* 0x0001280001077983 */ /* 0x000ee80000100800 */
        /* <DEDUP_REMOVED lines=8> */
[----:B------:R-:W3:Y:S01]  /*2ce00*/  LDL R10, [R1+0x1ac] ;  /* 0x0001ac00010a7983 */ /* 0x000ee20000100800 */
[----:B------:R-:W-:-:S03]  /*2ce10*/  PRMT R90, RZ, 0x7610, R90 ;  /* 0x00007610ff5a7816 */ /* 0x000fc6000000005a */
[----:B------:R-:W3:Y:S04]  /*2ce20*/  LDL R5, [R1+0x1c8] ;  /* 0x0001c80001057983 */ /* 0x000ee80000100800 */
[----:B------:R-:W3:Y:S04]  /*2ce30*/  LDL R4, [R1+0x1cc] ;  /* 0x0001cc0001047983 */ /* 0x000ee80000100800 */
[----:B------:R0:W-:Y:S01]  /*2ce40*/  STS.U8 [R47+UR11+0xfe80], R0 ;  /* 0x00fe80002f007988 */ /* 0x0001e2000800000b */
[----:B------:R-:W-:Y:S02]  /*2ce50*/  PRMT R88, RZ, 0x7610, R88 ;  /* 0x00007610ff587816 */ /* 0x000fe40000000058 */
[----:B------:R-:W-:Y:S01]  /*2ce60*/  PRMT R68, RZ, 0x7610, R68 ;  /* 0x00007610ff447816 */ /* 0x000fe20000000044 */
[----:B------:R-:W3:Y:S04]  /*2ce70*/  LDL R19, [R1+0x44c] ;  /* 0x00044c0001137983 */ /* 0x000ee80000100800 */
[----:B------:R-:W3:Y:S01]  /*2ce80*/  LDL R18, [R1+0x450] ;  /* 0x0004500001127983 */ /* 0x000ee20000100800 */
[----:B0-----:R-:W0:Y:S03]  /*2ce90*/  S2R R47, SR_TID.X ;  /* 0x00000000002f7919 */ /* 0x001e260000002100 */
        /* <DEDUP_REMOVED lines=21> */
[----:B--2---:R4:W2:Y:S02]  /*2cff0*/  @!P2 LDG.E.U8 R90, desc[UR22][R2.64] ;  /* 0x00000016025aa981 */ /* 0x0048a4000c1e1100 */
[----:B----4-:R-:W-:-:S02]  /*2d000*/  @!P2 IMAD.MOV.U32 R2, RZ, RZ, R12 ;  /* 0x000000ffff02a224 */ /* 0x010fc400078e000c */
[----:B---3--:R-:W-:Y:S01]  /*2d010*/  @!P2 IMAD.MOV.U32 R3, RZ, RZ, R13 ;  /* 0x000000ffff03a224 */ /* 0x008fe200078e000d */
[----:B------:R-:W3:Y:S04]  /*2d020*/  LDL R12, [R1+0x20c] ;  /* 0x00020c00010c7983 */ /* 0x000ee80000100800 */
[----:B------:R-:W4:Y:S01]  /*2d030*/  LDL R13, [R1+0x208] ;  /* 0x00020800010d7983 */ /* 0x000f220000100800 */
[----:B0-----:R-:W-:-:S03]  /*2d040*/  LOP3.LUT R47, R47, 0x7f, RZ, 0xc0, !PT ;  /* 0x0000007f2f2f7812 */ /* 0x001fc600078ec0ff */
[----:B------:R0:W2:Y:S01]  /*2d050*/  @!P2 LDG.E.U8 R88, desc[UR22][R2.64] ;  /* 0x000000160258a981 */ /* 0x0000a2000c1e1100 */
[----:B------:R-:W-:-:S05]  /*2d060*/  LOP3.LUT R47, R47, 0x20, RZ, 0x3c, !PT ;  /* 0x000000202f2f7812 */ /* 0x000fca00078e3cff */
        /* <DEDUP_REMOVED lines=35> */
[----:B0-----:R-:W-:-:S03]  /*2d2a0*/  @!P2 IMAD.MOV.U32 R2, RZ, RZ, R6 ;  /* 0x000000ffff02a224 */ /* 0x001fc600078e0006 */
[----:B------:R-:W-:Y:S01]  /*2d2b0*/  STS.U8 [R47+UR11+0xc700], R84 ;  /* 0x00c700542f007988 */ /* 0x000fe2000800000b */
[----:B------:R-:W-:-:S03]  /*2d2c0*/  @!P2 IMAD.MOV.U32 R3, RZ, RZ, R7 ;  /* 0x000000ffff03a224 */ /* 0x000fc600078e0007 */
[----:B------:R0:W-:Y:S04]  /*2d2d0*/  STS.U8 [R47+UR11+0xc900], R86 ;  /* 0x00c900562f007988 */ /* 0x0001e8000800000b */
[----:B------:R-:W2:Y:S04]  /*2d2e0*/  LDL R7, [R1+0x228] ;  /* 0x0002280001077983 */ /* 0x000ea80000100800 */
[----:B------:R-:W2:Y:S01]  /*2d2f0*/  LDL R6, [R1+0x22c] ;  /* 0x00022c0001067983 */ /* 0x000ea20000100800 */
[----:B0-----:R-:W-:Y:S02]  /*2d300*/  PRMT R86, RZ, 0x7610, R86 ;  /* 0x00007610ff567816 */ /* 0x001fe40000000056 */
[----:B------:R-:W-:Y:S01]  /*2d310*/  PRMT R84, RZ, 0x7610, R84 ;  /* 0x00007610ff547816 */ /* 0x000fe20000000054 */
[----:B------:R-:W2:Y:S04]  /*2d320*/  LDL R41, [R1+0x684] ;  /* 0x0006840001297983 */ /* 0x000ea80000100800 */
[----:B------:R0:W2:Y:S01]  /*2d330*/  @!P2 LDG.E.U8 R86, desc[UR22][R2.64] ;  /* 0x000000160256a981 */ /* 0x0000a2000c1e1100 */
[----:B------:R-:W-:-:S02]  /*2d340*/  PRMT R80, RZ, 0x7610, R80 ;  /* 0x00007610ff507816 */ /* 0x000fc40000000050 */
[----:B------:R-:W-:Y:S01]  /*2d350*/  PRMT R66, RZ, 0x7610, R66 ;  /* 0x00007610ff427816 */ /* 0x000fe20000000042 */
[----:B------:R-:W2:Y:S01]  /*2d360*/  LDL R40, [R1+0x688] ;  /* 0x0006880001287983 */ /* 0x000ea20000100800 */
[----:B------:R-:W-:Y:S02]  /*2d370*/  PRMT R64, RZ, 0x7610, R64 ;  /* 0x00007610ff407816 */ /* 0x000fe40000000040 */
[----:B------:R-:W-:Y:S01]  /*2d380*/  PRMT R62, RZ, 0x7610, R62 ;  /* 0x00007610ff3e7816 */ /* 0x000fe2000000003e */
[----:B------:R-:W2:Y:S01]  /*2d390*/  LDL R43, [R1+0x6a4] ;  /* 0x0006a400012b7983 */ /* 0x000ea20000100800 */
[----:B0-----:R-:W-:Y:S02]  /*2d3a0*/  @!P2 IMAD.MOV.U32 R2, RZ, RZ, R14 ;  /* 0x000000ffff02a224 */ /* 0x001fe400078e000e */
[----:B------:R-:W-:Y:S01]  /*2d3b0*/  @!P2 IMAD.MOV.U32 R3, RZ, RZ, R15 ;  /* 0x000000ffff03a224 */ /* 0x000fe200078e000f */
[----:B------:R-:W2:Y:S04]  /*2d3c0*/  LDL R14, [R1+0x24c] ;  /* 0x00024c00010e7983 */ /* 0x000ea80000100800 */
        /* <DEDUP_REMOVED lines=16> */
[----:B0-----:R-:W-:Y:S02]  /*2d4d0*/  @!P2 IMAD.MOV.U32 R2, RZ, RZ, R16 ;  /* 0x000000ffff02a224 */ /* 0x001fe400078e0010 */
[----:B------:R-:W-:Y:S01]  /*2d4e0*/  @!P2 IMAD.MOV.U32 R3, RZ, RZ, R17 ;  /* 0x000000ffff03a224 */ /* 0x000fe200078e0011 */
[----:B------:R-:W2:Y:S04]  /*2d4f0*/  LDL R16, [R1+0x28c] ;  /* 0x00028c0001107983 */ /* 0x000ea80000100800 */
[----:B------:R-:W2:Y:S04]  /*2d500*/  LDL R17, [R1+0x288] ;  /* 0x0002880001117983 */ /* 0x000ea80000100800 */
[----:B------:R0:W2:Y:S01]  /*2d510*/  @!P2 LDG.E.U8 R78, desc[UR22][R2.64] ;  /* 0x00000016024ea981 */ /* 0x0000a2000c1e1100 */
[----:B------:R-:W-:Y:S01]  /*2d520*/  PRMT R74, RZ, 0x7610, R74 ;  /* 0x00007610ff4a7816 */ /* 0x000fe2000000004a */
[----:B0-----:R-:W-:-:S02]  /*2d530*/  @!P2 IMAD.MOV.U32 R2, RZ, RZ, R10 ;  /* 0x000000ffff02a224 */ /* 0x001fc400078e000a */
[----:B------:R-:W-:Y:S01]  /*2d540*/  @!P2 IMAD.MOV.U32 R3, RZ, RZ, R11 ;  /* 0x000000ffff03a224 */ /* 0x000fe200078e000b */
[----:B------:R-:W2:Y:S04]  /*2d550*/  LDL R10, [R1+0x2ac] ;  /* 0x0002ac00010a7983 */ /* 0x000ea80000100800 */
[----:B------:R-:W2:Y:S04]  /*2d560*/  LDL R11, [R1+0x2a8] ;  /* 0x0002a800010b7983 */ /* 0x000ea80000100800 */
[----:B------:R0:W2:Y:S02]  /*2d570*/  @!P2 LDG.E.U8 R76, desc[UR22][R2.64] ;  /* 0x00000016024ca981 */ /* 0x0000a4000c1e1100 */
[----:B0-----:R-:W-:-:S02]  /*2d580*/  @!P2 IMAD.MOV.U32 R2, RZ, RZ, R4 ;  /* 0x000000ffff02a224 */ /* 0x001fc400078e0004 */
[----:B------:R-:W-:Y:S01]  /*2d590*/  @!P2 IMAD.MOV.U32 R3, RZ, RZ, R5 ;  /* 0x000000ffff03a224 */ /* 0x000fe200078e0005 */
[----:B------:R-:W2:Y:S04]  /*2d5a0*/  LDL R4, [R1+0x2c8] ;  /* 0x0002c80001047983 */ /* 0x000ea80000100800 */
[----:B------:R-:W2:Y:S04]  /*2d5b0*/  LDL R5, [R1+0x2c4] ;  /* 0x0002c40001057983 */ /* 0x000ea80000100800 */
[----:B------:R3:W2:Y:S02]  /*2d5c0*/  @!P2 LDG.E.U8 R74, desc[UR22][R2.64] ;  /* 0x00000016024aa981 */ /* 0x0006a4000c1e1100 */
[----:B---3--:R-:W-:-:S02]  /*2d5d0*/  @!P2 IMAD.MOV.U32 R2, RZ, RZ, R12 ;  /* 0x000000ffff02a224 */ /* 0x008fc400078e000c */
[----:B------:R-:W3:Y:S01]  /*2d5e0*/  LDL R12, [R1+0x2e0] ;  /* 0x0002e000010c7983 */ /* 0x000ee20000100800 */
[----:B----4-:R-:W-:-:S03]  /*2d5f0*/  @!P2 IMAD.MOV.U32 R3, RZ, RZ, R13 ;  /* 0x000000ffff03a224 */ /* 0x010fc600078e000d */
[----:B------:R-:W4:Y:S01]  /*2d600*/  LDL R13, [R1+0x2dc] ;  /* 0x0002dc00010d7983 */ /* 0x000f220000100800 */
[----:B------:R-:W-:Y:S02]  /*2d610*/  PRMT R72, RZ, 0x7610, R72 ;  /* 0x00007610ff487816 */ /* 0x000fe40000000048 */
[----:B------:R-:W-:-:S04]  /*2d620*/  PRMT R70, RZ, 0x7610, R70 ;  /* 0x00007610ff467816 */ /* 0x000fc80000000046 */
[----:B------:R2:W4:Y:S02]  /*2d630*/  @!P2 LDG.E.U8 R72, desc[UR22][R2.64] ;  /* 0x000000160248a981 */ /* 0x000524000c1e1100 */
        /* <DEDUP_REMOVED lines=30> */
[----:B---3--:R-:W-:Y:S02]  /*2d820*/  @!P2 IMAD.MOV.U32 R2, RZ, RZ, R12 ;  /* 0x000000ffff02a224 */ /* 0x008fe400078e000c */
[----:B------:R-:W3:Y:S01]  /*2d830*/  LDL R12, [R1+0x3a0] ;  /* 0x0003a000010c7983 */ /* 0x000ee20000100800 */
[----:B----4-:R-:W-:-:S03]  /*2d840*/  @!P2 IMAD.MOV.U32 R3, RZ, RZ, R13 ;  /* 0x000000ffff03a224 */ /* 0x010fc600078e000d */
[----:B------:R-:W4:Y:S04]  /*2d850*/  LDL R13, [R1+0x39c] ;  /* 0x00039c00010d7983 */ /* 0x000f280000100800 */
[----:B------:R2:W4:Y:S01]  /*2d860*/  @!P2 LDG.E.U8 R58, desc[UR22][R2.64] ;  /* 0x00000016023aa981 */ /* 0x000522000c1e1100 */
[----:B------:R-:W-:Y:S02]  /*2d870*/  PRMT R52, RZ, 0x7610, R52 ;  /* 0x00007610ff347816 */ /* 0x000fe40000000034 */
[----:B------:R-:W-:Y:S02]  /*2d880*/  PRMT R50, RZ, 0x7610, R50 ;  /* 0x00007610ff327816 */ /* 0x000fe40000000032 */
[----:B------:R-:W-:Y:S01]  /*2d890*/  PRMT R0, RZ, 0x7610, R0 ;  /* 0x00007610ff007816 */ /* 0x000fe20000000000 */
[----:B--2---:R-:W-:-:S02]  /*2d8a0*/  @!P2 IMAD.MOV.U32 R3, RZ, RZ, R7 ;  /* 0x000000ffff03a224 */ /* 0x004fc400078e0007 */
        /* <DEDUP_REMOVED lines=27> */
[----:B------:R-:W3:Y:S01]  /*2da60*/  LDL R13, [R1+0x46c] ;  /* 0x00046c00010d7983 */ /* 0x000ee20000100800 */
[----:B------:R-:W-:-:S06]  /*2da70*/  PRMT R48, RZ, 0x7610, R48 ;  /* 0x00007610ff307816 */ /* 0x000fcc0000000030 */
[----:B------:R0:W4:Y:S02]  /*2da80*/  @!P2 LDG.E.U8 R48, desc[UR22][R2.64] ;  /* 0x000000160230a981 */ /* 0x000124000c1e1100 */
[----:B0-----:R-:W-:Y:S02]  /*2da90*/  PRMT R3, RZ, 0x7610, R3 ;  /* 0x00007610ff037816 */ /* 0x001fe40000000003 */
[----:B------:R-:W-:-:S06]  /*2daa0*/  PRMT R2, RZ, 0x7610, R2 ;  /* 0x00007610ff027816 */ /* 0x000fcc0000000002 */
[----:B------:R0:W4:Y:S02]  /*2dab0*/  @!P2 LDG.E.U8 R2, desc[UR22][R4.64] ;  /* 0x000000160402a981 */ /* 0x000124000c1e1100 */
[----:B0-----:R-:W-:Y:S02]  /*2dac0*/  PRMT R4, RZ, 0x7610, R4 ;  /* 0x00007610ff047816 */ /* 0x001fe40000000004 */
[----:B------:R-:W-:Y:S01]  /*2dad0*/  PRMT R5, RZ, 0x7610, R5 ;  /* 0x00007610ff057816 */ /* 0x000fe20000000005 */
[----:B--2---:R0:W2:Y:S02]  /*2dae0*/  @!P2 LDG.E.U8 R3, desc[UR22][R6.64] ;  /* 0x000000160603a981 */ /* 0x0040a4000c1e1100 */
[----:B0-----:R-:W-:Y:S02]  /*2daf0*/  @!P2 IMAD.MOV.U32 R6, RZ, RZ, R14 ;  /* 0x000000ffff06a224 */ /* 0x001fe400078e000e */
[----:B------:R-:W2:Y:S01]  /*2db00*/  LDL R14, [R1+0x4b0] ;  /* 0x0004b000010e7983 */ /* 0x000ea20000100800 */
[----:B------:R-:W-:-:S03]  /*2db10*/  @!P2 IMAD.MOV.U32 R7, RZ, RZ, R15 ;  /* 0x000000ffff07a224 */ /* 0x000fc600078e000f */
[----:B------:R-:W2:Y:S04]  /*2db20*/  LDL R15, [R1+0x4ac] ;  /* 0x0004ac00010f7983 */ /* 0x000ea80000100800 */
[----:B------:R0:W4:Y:S02]  /*2db30*/  @!P2 LDG.E.U8 R4, desc[UR22][R6.64] ;  /* 0x000000160604a981 */ /* 0x000124000c1e1100 */
[----:B0-----:R-:W-:Y:S02]  /*2db40*/  PRMT R6, RZ, 0x7610, R6 ;  /* 0x00007610ff067816 */ /* 0x001fe40000000006 */
[----:B------:R-:W-:Y:S01]  /*2db50*/  PRMT R7, RZ, 0x7610, R7 ;  /* 0x00007610ff077816 */ /* 0x000fe20000000007 */
[----:B------:R0:W4:Y:S02]  /*2db60*/  @!P2 LDG.E.U8 R5, desc[UR22][R8.64] ;  /* 0x000000160805a981 */ /* 0x000124000c1e1100 */
[----:B0-----:R-:W-:-:S02]  /*2db70*/  @!P2 IMAD.MOV.U32 R8, RZ, RZ, R16 ;  /* 0x000000ffff08a224 */ /* 0x001fc400078e0010 */
[----:B------:R-:W4:Y:S01]  /*2db80*/  LDL R16, [R1+0x4f0] ;  /* 0x0004f00001107983 */ /* 0x000f220000100800 */
[----:B------:R-:W-:-:S03]  /*2db90*/  @!P2 IMAD.MOV.U32 R9, RZ, RZ, R17 ;  /* 0x000000ffff09a224 */ /* 0x000fc600078e0011 */
[----:B------:R-:W4:Y:S04]  /*2dba0*/  LDL R17, [R1+0x4ec] ;  /* 0x0004ec0001117983 */ /* 0x000f280000100800 */
[----:B------:R0:W4:Y:S02]  /*2dbb0*/  @!P2 LDG.E.U8 R6, desc[UR22][R8.64] ;  /* 0x000000160806a981 */ /* 0x000124000c1e1100 */
[----:B0-----:R-:W-:Y:S02]  /*2dbc0*/  PRMT R9, RZ, 0x7610, R9 ;  /* 0x00007610ff097816 */ /* 0x001fe40000000009 */
[----:B------:R0:W4:Y:S02]  /*2dbd0*/  @!P2 LDG.E.U8 R7, desc[UR22][R10.64] ;  /* 0x000000160a07a981 */ /* 0x000124000c1e1100 */
[----:B0-----:R-:W-:-:S02]  /*2dbe0*/  @!P2 IMAD.MOV.U32 R10, RZ, RZ, R18 ;  /* 0x000000ffff0aa224 */ /* 0x001fc400078e0012 */
[----:B------:R-:W-:Y:S01]  /*2dbf0*/  @!P2 IMAD.MOV.U32 R11, RZ, RZ, R19 ;  /* 0x000000ffff0ba224 */ /* 0x000fe200078e0013 */
[----:B------:R-:W4:Y:S04]  /*2dc00*/  LDL R18, [R1+0x530] ;  /* 0x0005300001127983 */ /* 0x000f280000100800 */
[----:B------:R-:W4:Y:S04]  /*2dc10*/  LDL R19, [R1+0x52c] ;  /* 0x00052c0001137983 */ /* 0x000f280000100800 */
[----:B---3--:R0:W3:Y:S02]  /*2dc20*/  @!P2 LDG.E.U8 R9, desc[UR22][R12.64] ;  /* 0x000000160c09a981 */ /* 0x0080e4000c1e1100 */
[----:B0-----:R-:W-:-:S02]  /*2dc30*/  @!P2 IMAD.MOV.U32 R12, RZ, RZ, R24 ;  /* 0x000000ffff0ca224 */ /* 0x001fc400078e0018 */
[----:B------:R-:W-:Y:S01]  /*2dc40*/  @!P2 IMAD.MOV.U32 R13, RZ, RZ, R25 ;  /* 0x000000ffff0da224 */ /* 0x000fe200078e0019 */
[----:B------:R-:W3:Y:S04]  /*2dc50*/  LDL R24, [R1+0x570] ;  /* 0x0005700001187983 */ /* 0x000ee80000100800 */
[----:B------:R-:W3:Y:S01]  /*2dc60*/  LDL R25, [R1+0x56c] ;  /* 0x00056c0001197983 */ /* 0x000ee20000100800 */
[----:B------:R-:W-:-:S06]  /*2dc70*/  PRMT R8, RZ, 0x7610, R8 ;  /* 0x00007610ff087816 */ /* 0x000fcc0000000008 */
[----:B------:R0:W3:Y:S02]  /*2dc80*/  @!P2 LDG.E.U8 R8, desc[UR22][R10.64] ;  /* 0x000000160a08a981 */ /* 0x0000e4000c1e1100 */
[----:B0-----:R-:W-:Y:S02]  /*2dc90*/  PRMT R11, RZ, 0x7610, R11 ;  /* 0x00007610ff0b7816 */ /* 0x001fe4000000000b */
[----:B------:R-:W-:-:S06]  /*2dca0*/  PRMT R10, RZ, 0x7610, R10 ;  /* 0x00007610ff0a7816 */ /* 0x000fcc000000000a */
[----:B------:R0:W3:Y:S02]  /*2dcb0*/  @!P2 LDG.E.U8 R10, desc[UR22][R12.64] ;  /* 0x000000160c0aa981 */ /* 0x0000e4000c1e1100 */
[----:B0-----:R-:W-:Y:S02]  /*2dcc0*/  PRMT R12, RZ, 0x7610, R12 ;  /* 0x00007610ff0c7816 */ /* 0x001fe4000000000c */
[----:B------:R-:W-:Y:S01]  /*2dcd0*/  PRMT R13, RZ, 0x7610, R13 ;  /* 0x00007610ff0d7816 */ /* 0x000fe2000000000d */
[----:B--2---:R0:W2:Y:S02]  /*2dce0*/  @!P2 LDG.E.U8 R11, desc[UR22][R14.64] ;  /* 0x000000160e0ba981 */ /* 0x0040a4000c1e1100 */
[----:B0-----:R-:W-:Y:S02]  /*2dcf0*/  @!P2 IMAD.MOV.U32 R14, RZ, RZ, R20 ;  /* 0x000000ffff0ea224 */ /* 0x001fe400078e0014 */
[----:B------:R-:W-:Y:S01]  /*2dd00*/  @!P2 IMAD.MOV.U32 R15, RZ, RZ, R21 ;  /* 0x000000ffff0fa224 */ /* 0x000fe200078e0015 */
[----:B------:R-:W2:Y:S04]  /*2dd10*/  LDL R20, [R1+0x590] ;  /* 0x0005900001147983 */ /* 0x000ea80000100800 */
[----:B------:R-:W2:Y:S04]  /*2dd20*/  LDL R21, [R1+0x58c] ;  /* 0x00058c0001157983 */ /* 0x000ea80000100800 */
[----:B------:R0:W2:Y:S02]  /*2dd30*/  @!P2 LDG.E.U8 R12, desc[UR22][R14.64] ;  /* 0x000000160e0ca981 */ /* 0x0000a4000c1e1100 */
[----:B0-----:R-:W-:-:S02]  /*2dd40*/  PRMT R14, RZ, 0x7610, R14 ;  /* 0x00007610ff0e7816 */ /* 0x001fc4000000000e */
[----:B------:R-:W-:Y:S01]  /*2dd50*/  PRMT R15, RZ, 0x7610, R15 ;  /* 0x00007610ff0f7816 */ /* 0x000fe2000000000f */
[----:B----4-:R0:W4:Y:S02]  /*2dd60*/  @!P2 LDG.E.U8 R13, desc[UR22][R16.64] ;  /* 0x00000016100da981 */ /* 0x010124000c1e1100 */
[----:B0-----:R-:W-:Y:S02]  /*2dd70*/  @!P2 IMAD.MOV.U32 R16, RZ, RZ, R22 ;  /* 0x000000ffff10a224 */ /* 0x001fe400078e0016 */
[----:B------:R-:W-:Y:S01]  /*2dd80*/  @!P2 IMAD.MOV.U32 R17, RZ, RZ, R23 ;  /* 0x000000ffff11a224 */ /* 0x000fe200078e0017 */
[----:B------:R-:W4:Y:S04]  /*2dd90*/  LDL R22, [R1+0x5b0] ;  /* 0x0005b00001167983 */ /* 0x000f280000100800 */
[----:B------:R-:W4:Y:S04]  /*2dda0*/  LDL R23, [R1+0x5ac] ;  /* 0x0005ac0001177983 */ /* 0x000f280000100800 */
[----:B------:R0:W4:Y:S02]  /*2ddb0*/  @!P2 LDG.E.U8 R14, desc[UR22][R16.64] ;  /* 0x00000016100ea981 */ /* 0x000124000c1e1100 */
[----:B0-----:R-:W-:-:S02]  /*2ddc0*/  PRMT R16, RZ, 0x7610, R16 ;  /* 0x00007610ff107816 */ /* 0x001fc40000000010 */
[----:B------:R0:W4:Y:S02]  /*2ddd0*/  @!P2 LDG.E.U8 R15, desc[UR22][R18.64] ;  /* 0x00000016120fa981 */ /* 0x000124000c1e1100 */
[----:B0-----:R-:W-:Y:S02]  /*2dde0*/  @!P2 IMAD.MOV.U32 R18, RZ, RZ, R28 ;  /* 0x000000ffff12a224 */ /* 0x001fe400078e001c */
[----:B------:R-:W-:Y:S01]  /*2ddf0*/  @!P2 IMAD.MOV.U32 R19, RZ, RZ, R29 ;  /* 0x000000ffff13a224 */ /* 0x000fe200078e001d */
[----:B------:R-:W4:Y:S04]  /*2de00*/  LDL R28, [R1+0x5e8] ;  /* 0x0005e800011c7983 */ /* 0x000f280000100800 */
[----:B------:R3:W4:Y:S04]  /*2de10*/  @!P2 LDG.E.U8 R16, desc[UR22][R18.64] ;  /* 0x000000161210a981 */ /* 0x000728000c1e1100 */
[----:B------:R-:W4:Y:S01]  /*2de20*/  LDL R29, [R1+0x5e4] ;  /* 0x0005e400011d7983 */ /* 0x000f220000100800 */
[----:B---3--:R-:W-:-:S03]  /*2de30*/  @!P2 IMAD.MOV.U32 R18, RZ, RZ, R24 ;  /* 0x000000ffff12a224 */ /* 0x008fc600078e0018 */
[----:B------:R-:W3:Y:S01]  /*2de40*/  LDL R24, [R1+0x5d0] ;  /* 0x0005d00001187983 */ /* 0x000ee20000100800 */
[----:B------:R-:W-:-:S03]  /*2de50*/  @!P2 IMAD.MOV.U32 R19, RZ, RZ, R25 ;  /* 0x000000ffff13a224 */ /* 0x000fc600078e0019 */
[----:B------:R-:W3:Y:S01]  /*2de60*/  LDL R25, [R1+0x5cc] ;  /* 0x0005cc0001197983 */ /* 0x000ee20000100800 */
[----:B------:R-:W-:-:S06]  /*2de70*/  PRMT R17, RZ, 0x7610, R17 ;  /* 0x00007610ff117816 */ /* 0x000fcc0000000011 */
[----:B------:R0:W3:Y:S02]  /*2de80*/  @!P2 LDG.E.U8 R17, desc[UR22][R18.64] ;  /* 0x000000161211a981 */ /* 0x0000e4000c1e1100 */
[----:B0-----:R-:W-:Y:S02]  /*2de90*/  PRMT R18, RZ, 0x7610, R18 ;  /* 0x00007610ff127816 */ /* 0x001fe40000000012 */
[----:B------:R-:W-:-:S04]  /*2dea0*/  PRMT R19, RZ, 0x7610, R19 ;  /* 0x00007610ff137816 */ /* 0x000fc80000000013 */
[----:B--2---:R0:W2:Y:S02]  /*2deb0*/  @!P2 LDG.E.U8 R18, desc[UR22][R20.64] ;  /* 0x000000161412a981 */ /* 0x0040a4000c1e1100 */
[----:B0-----:R-:W-:Y:S02]  /*2dec0*/  @!P2 IMAD.MOV.U32 R20, RZ, RZ, R26 ;  /* 0x000000ffff14a224 */ /* 0x001fe400078e001a */
[----:B------:R-:W-:Y:S01]  /*2ded0*/  @!P2 IMAD.MOV.U32 R21, RZ, RZ, R27 ;  /* 0x000000ffff15a224 */ /* 0x000fe200078e001b */
[----:B------:R-:W2:Y:S04]  /*2dee0*/  LDL R26, [R1+0x5f0] ;  /* 0x0005f000011a7983 */ /* 0x000ea80000100800 */
[----:B------:R-:W2:Y:S04]  /*2def0*/  LDL R27, [R1+0x5ec] ;  /* 0x0005ec00011b7983 */ /* 0x000ea80000100800 */
[----:B------:R0:W2:Y:S02]  /*2df00*/  @!P2 LDG.E.U8 R19, desc[UR22][R20.64] ;  /* 0x000000161413a981 */ /* 0x0000a4000c1e1100 */
[----:B0-----:R-:W-:-:S02]  /*2df10*/  PRMT R20, RZ, 0x7610, R20 ;  /* 0x00007610ff147816 */ /* 0x001fc40000000014 */
[----:B------:R-:W-:-:S04]  /*2df20*/  PRMT R21, RZ, 0x7610, R21 ;  /* 0x00007610ff157816 */ /* 0x000fc80000000015 */
[----:B----4-:R0:W4:Y:S02]  /*2df30*/  @!P2 LDG.E.U8 R20, desc[UR22][R22.64] ;  /* 0x000000161614a981 */ /* 0x010124000c1e1100 */
[----:B0-----:R-:W-:Y:S02]  /*2df40*/  @!P2 IMAD.MOV.U32 R22, RZ, RZ, R30 ;  /* 0x000000ffff16a224 */ /* 0x001fe400078e001e */
[----:B------:R-:W-:Y:S01]  /*2df50*/  @!P2 IMAD.MOV.U32 R23, RZ, RZ, R31 ;  /* 0x000000ffff17a224 */ /* 0x000fe200078e001f */
[----:B------:R-:W4:Y:S04]  /*2df60*/  LDL R30, [R1+0x630] ;  /* 0x00063000011e7983 */ /* 0x000f280000100800 */
[----:B------:R0:W4:Y:S04]  /*2df70*/  @!P2 LDG.E.U8 R21, desc[UR22][R22.64] ;  /* 0x000000161615a981 */ /* 0x000128000c1e1100 */
[----:B------:R-:W4:Y:S01]  /*2df80*/  LDL R31, [R1+0x62c] ;  /* 0x00062c00011f7983 */ /* 0x000f220000100800 */
[----:B0-----:R-:W-:-:S06]  /*2df90*/  PRMT R22, RZ, 0x7610, R22 ;  /* 0x00007610ff167816 */ /* 0x001fcc0000000016 */
[----:B---3--:R0:W3:Y:S02]  /*2dfa0*/  @!P2 LDG.E.U8 R22, desc[UR22][R24.64] ;  /* 0x000000161816a981 */ /* 0x0080e4000c1e1100 */
[----:B0-----:R-:W-:Y:S02]  /*2dfb0*/  @!P2 IMAD.MOV.U32 R24, RZ, RZ, R28 ;  /* 0x000000ffff18a224 */ /* 0x001fe400078e001c */
[----:B------:R-:W-:Y:S01]  /*2dfc0*/  @!P2 IMAD.MOV.U32 R25, RZ, RZ, R29 ;  /* 0x000000ffff19a224 */ /* 0x000fe200078e001d */
[----:B------:R-:W3:Y:S04]  /*2dfd0*/  LDL R28, [R1+0x610] ;  /* 0x00061000011c7983 */ /* 0x000ee80000100800 */
[----:B------:R-:W3:Y:S01]  /*2dfe0*/  LDL R29, [R1+0x60c] ;  /* 0x00060c00011d7983 */ /* 0x000ee20000100800 */
[----:B------:R-:W-:-:S06]  /*2dff0*/  PRMT R23, RZ, 0x7610, R23 ;  /* 0x00007610ff177816 */ /* 0x000fcc0000000017 */
[----:B------:R0:W4:Y:S02]  /*2e000*/  @!P2 LDG.E.U8 R23, desc[UR22][R24.64] ;  /* 0x000000161817a981 */ /* 0x000124000c1e1100 */
        /* <DEDUP_REMOVED lines=8> */
[----:B0-----:R-:W-:-:S06]  /*2e090*/  PRMT R26, RZ, 0x7610, R26 ;  /* 0x00007610ff1a7816 */ /* 0x001fcc000000001a */
[----:B---3--:R0:W3:Y:S02]  /*2e0a0*/  @!P2 LDG.E.U8 R26, desc[UR22][R28.64] ;  /* 0x000000161c1aa981 */ /* 0x0080e4000c1e1100 */
[----:B0-----:R-:W-:Y:S02]  /*2e0b0*/  @!P2 IMAD.MOV.U32 R28, RZ, RZ, R34 ;  /* 0x000000ffff1ca224 */ /* 0x001fe400078e0022 */
[----:B------:R-:W-:Y:S01]  /*2e0c0*/  @!P2 IMAD.MOV.U32 R29, RZ, RZ, R35 ;  /* 0x000000ffff1da224 */ /* 0x000fe200078e0023 */
[----:B------:R-:W3:Y:S04]  /*2e0d0*/  LDL R34, [R1+0x670] ;  /* 0x0006700001227983 */ /* 0x000ee80000100800 */
[----:B------:R-:W3:Y:S01]  /*2e0e0*/  LDL R35, [R1+0x66c] ;  /* 0x00066c0001237983 */ /* 0x000ee20000100800 */
[----:B------:R-:W-:-:S06]  /*2e0f0*/  PRMT R27, RZ, 0x7610, R27 ;  /* 0x00007610ff1b7816 */ /* 0x000fcc000000001b */
[----:B------:R0:W3:Y:S02]  /*2e100*/  @!P2 LDG.E.U8 R27, desc[UR22][R28.64] ;  /* 0x000000161c1ba981 */ /* 0x0000e4000c1e1100 */
[----:B0-----:R-:W-:Y:S02]  /*2e110*/  PRMT R28, RZ, 0x7610, R28 ;  /* 0x00007610ff1c7816 */ /* 0x001fe4000000001c */
[----:B------:R-:W-:-:S04]  /*2e120*/  PRMT R29, RZ, 0x7610, R29 ;  /* 0x00007610ff1d7816 */ /* 0x000fc8000000001d */
[----:B----4-:R0:W4:Y:S02]  /*2e130*/  @!P2 LDG.E.U8 R28, desc[UR22][R30.64] ;  /* 0x000000161e1ca981 */ /* 0x010124000c1e1100 */
[----:B0-----:R-:W-:Y:S02]  /*2e140*/  @!P2 IMAD.MOV.U32 R30, RZ, RZ, R38 ;  /* 0x000000ffff1ea224 */ /* 0x001fe400078e0026 */
[----:B------:R-:W-:Y:S01]  /*2e150*/  @!P2 IMAD.MOV.U32 R31, RZ, RZ, R39 ;  /* 0x000000ffff1fa224 */ /* 0x000fe200078e0027 */
[----:B------:R-:W4:Y:S04]  /*2e160*/  LDL R38, [R1+0x6b0] ;  /* 0x0006b00001267983 */ /* 0x000f280000100800 */
[----:B------:R0:W4:Y:S04]  /*2e170*/  @!P2 LDG.E.U8 R29, desc[UR22][R30.64] ;  /* 0x000000161e1da981 */ /* 0x000128000c1e1100 */
[----:B------:R-:W4:Y:S01]  /*2e180*/  LDL R39, [R1+0x6ac] ;  /* 0x0006ac0001277983 */ /* 0x000f220000100800 */
[----:B0-----:R-:W-:-:S02]  /*2e190*/  PRMT R30, RZ, 0x7610, R30 ;  /* 0x00007610ff1e7816 */ /* 0x001fc4000000001e */
[----:B------:R-:W-:-:S04]  /*2e1a0*/  PRMT R31, RZ, 0x7610, R31 ;  /* 0x00007610ff1f7816 */ /* 0x000fc8000000001f */
[----:B--2---:R0:W2:Y:S02]  /*2e1b0*/  @!P2 LDG.E.U8 R30, desc[UR22][R32.64] ;  /* 0x00000016201ea981 */ /* 0x0040a4000c1e1100 */
[----:B0-----:R-:W-:Y:S02]  /*2e1c0*/  @!P2 IMAD.MOV.U32 R32, RZ, RZ, R36 ;  /* 0x000000ffff20a224 */ /* 0x001fe400078e0024 */
[----:B------:R-:W-:Y:S01]  /*2e1d0*/  @!P2 IMAD.MOV.U32 R33, RZ, RZ, R37 ;  /* 0x000000ffff21a224 */ /* 0x000fe200078e0025 */
[----:B------:R-:W2:Y:S04]  /*2e1e0*/  LDL R36, [R1+0x690] ;  /* 0x0006900001247983 */ /* 0x000ea80000100800 */
[----:B------:R-:W2:Y:S04]  /*2e1f0*/  LDL R37, [R1+0x68c] ;  /* 0x00068c0001257983 */ /* 0x000ea80000100800 */
[----:B------:R0:W4:Y:S02]  /*2e200*/  @!P2 LDG.E.U8 R31, desc[UR22][R32.64] ;  /* 0x00000016201fa981 */ /* 0x000124000c1e1100 */
        /* <DEDUP_REMOVED lines=14> */
[----:B------:R0:W2:Y:S04]  /*2e2f0*/  @!P2 LDG.E.U8 R35, desc[UR22][R36.64] ;  /* 0x000000162423a981 */ /* 0x0000a8000c1e1100 */
[----:B------:R-:W2:Y:S01]  /*2e300*/  LDL R43, [R1+0x6ec] ;  /* 0x0006ec00012b7983 */ /* 0x000ea20000100800 */
[----:B0-----:R-:W-:-:S02]  /*2e310*/  PRMT R36, RZ, 0x7610, R36 ;  /* 0x00007610ff247816 */ /* 0x001fc40000000024 */
[----:B------:R-:W-:-:S04]  /*2e320*/  PRMT R37, RZ, 0x7610, R37 ;  /* 0x00007610ff257816 */ /* 0x000fc80000000025 */
[----:B----4-:R0:W4:Y:S02]  /*2e330*/  @!P2 LDG.E.U8 R36, desc[UR22][R38.64] ;  /* 0x000000162624a981 */ /* 0x010124000c1e1100 */
[----:B0-----:R-:W-:Y:S02]  /*2e340*/  @!P2 IMAD.MOV.U32 R38, RZ, RZ, R44 ;  /* 0x000000ffff26a224 */ /* 0x001fe400078e002c */
[----:B------:R-:W-:Y:S01]  /*2e350*/  @!P2 IMAD.MOV.U32 R39, RZ, RZ, R45 ;  /* 0x000000ffff27a224 */ /* 0x000fe200078e002d */
[----:B------:R-:W2:Y:S04]  /*2e360*/  LDL R44, [R1+0x710] ;  /* 0x00071000012c7983 */ /* 0x000ea80000100800 */
[----:B------:R0:W2:Y:S04]  /*2e370*/  @!P2 LDG.E.U8 R37, desc[UR22][R38.64] ;  /* 0x000000162625a981 */ /* 0x0000a8000c1e1100 */
[----:B------:R-:W2:Y:S01]  /*2e380*/  LDL R45, [R1+0x70c] ;  /* 0x00070c00012d7983 */ /* 0x000ea20000100800 */
[----:B0-----:R-:W-:-:S06]  /*2e390*/  PRMT R38, RZ, 0x7610, R38 ;  /* 0x00007610ff267816 */ /* 0x001fcc0000000026 */
[----:B---3--:R0:W3:Y:S04]  /*2e3a0*/  @!P2 LDG.E.U8 R38, desc[UR22][R40.64] ;  /* 0x000000162826a981 */ /* 0x0080e8000c1e1100 */
        /* <DEDUP_REMOVED lines=11> */
[----:B------:R-:W-:-:S03]  /*2e460*/  PRMT R41, RZ, 0x7610, R41 ;  /* 0x00007610ff297816 */ /* 0x000fc60000000029 */
[----:B------:R-:W-:Y:S04]  /*2e470*/  STS.U8 [R47+UR11+0xcb00], R87 ;  /* 0x00cb00572f007988 */ /* 0x000fe8000800000b */
[----:B------:R1:W-:Y:S04]  /*2e480*/  STS.U8 [R47+UR11+0xcd00], R89 ;  /* 0x00cd00592f007988 */ /* 0x0003e8000800000b */
[----:B-1----:R-:W2:Y:S01]  /*2e490*/  LDL R47, [R1+0x72c] ;  /* 0x00072c00012f7983 */ /* 0x002ea20000100800 */
[----:B0-----:R-:W-:-:S04]  /*2e4a0*/  @!P2 LOP3.LUT R43, R43, R42, RZ, 0x3c, !PT ;  /* 0x0000002a2b2ba212 */ /* 0x001fc800078e3cff */
[----:B------:R-:W-:-:S04]  /*2e4b0*/  @!P2 LOP3.LUT R42, R43, R42, RZ, 0x3c, !PT ;  /* 0x0000002a2b2aa212 */ /* 0x000fc800078e3cff */
[----:B------:R-:W-:-:S05]  /*2e4c0*/  @!P2 LOP3.LUT R43, R43, R42, RZ, 0x3c, !PT ;  /* 0x0000002a2b2ba212 */ /* 0x000fca00078e3cff */
[----:B------:R0:W2:Y:S02]  /*2e4d0*/  @!P2 LDG.E.U8 R41, desc[UR22][R42.64] ;  /* 0x000000162a29a981 */ /* 0x0000a4000c1e1100 */
[----:B0-----:R-:W-:-:S06]  /*2e4e0*/  PRMT R42, RZ, 0x7610, R42 ;  /* 0x00007610ff2a7816 */ /* 0x001fcc000000002a */
        /* <DEDUP_REMOVED lines=173> */
[----:B------:R-:W-:Y:S01]  /*2efc0*/  PRMT R93, RZ, 0x7610, R93 ;  /* 0x00007610ff5d7816 */ /* 0x000fe2000000005d */
[----:B------:R-:W1:Y:S01]  /*2efd0*/  S2R R92, SR_TID.X ;  /* 0x00000000005c7919 */ /* 0x000e620000002100 */
[----:B0-----:R-:W-:-:S04]  /*2efe0*/  @!P2 LOP3.LUT R47, R47, R46, RZ, 0x3c, !PT ;  /* 0x0000002e2f2fa212 */ /* 0x001fc800078e3cff */
[----:B------:R-:W-:-:S04]  /*2eff0*/  @!P2 LOP3.LUT R46, R47, R46, RZ, 0x3c, !PT ;  /* 0x0000002e2f2ea212 */ /* 0x000fc800078e3cff */
[----:B------:R-:W-:-:S05]  /*2f000*/  @!P2 LOP3.LUT R47, R47, R46, RZ, 0x3c, !PT ;  /* 0x0000002e2f2fa212 */ /* 0x000fca00078e3cff */
[----:B------:R0:W4:Y:S02]  /*2f010*/  @!P2 LDG.E.U8 R93, desc[UR22][R46.64] ;  /* 0x000000162e5da981 */ /* 0x000124000c1e1100 */
[----:B0-----:R-:W0:Y:S01]  /*2f020*/  S2R R47, SR_TID.X ;  /* 0x00000000002f7919 */ /* 0x001e220000002100 */
[----:B-1----:R-:W-:Y:S02]  /*2f030*/  LOP3.LUT R92, R92, 0x7f, RZ, 0xc0, !PT ;  /* 0x0000007f5c5c7812 */ /* 0x002fe400078ec0ff */
        /* <DEDUP_REMOVED lines=15> */
[----:B--2---:R0:W-:Y:S04]  /*2f130*/  STS.U8 [R47+UR11+0xe900], R45 ;  /* 0x00e9002d2f007988 */ /* 0x0041e8000800000b */
[----:B------:R0:W-:Y:S04]  /*2f140*/  STS.U8 [R47+UR11+0xeb00], R51 ;  /* 0x00eb00332f007988 */ /* 0x0001e8000800000b */
[----:B------:R0:W-:Y:S04]  /*2f150*/  STS.U8 [R47+UR11+0xed00], R53 ;  /* 0x00ed00352f007988 */ /* 0x0001e8000800000b */
[----:B------:R0:W-:Y:S01]  /*2f160*/  STS.U8 [R47+UR11+0xef00], R55 ;  /* 0x00ef00372f007988 */ /* 0x0001e2000800000b */
[----:B------:R-:W-:-:S03]  /*2f170*/  LOP3.LUT R92, R92, 0x30, RZ, 0x3c, !PT ;  /* 0x000000305c5c7812 */ /* 0x000fc600078e3cff */
        /* <DEDUP_REMOVED lines=55> */
[----:B----4-:R0:W-:Y:S04]  /*2f4f0*/  STS.U8 [R92+UR11+0xdf80], R36 ;  /* 0x00df80245c007988 */ /* 0x0101e8000800000b */
        /* <DEDUP_REMOVED lines=18> */
[----:B------:R-:W-:Y:S01]  /*2f620*/  ULEA UR8, UR25, UR11, 0x3 ;  /* 0x0000000b19087291 */ /* 0x000fe2000f8e18ff */
[----:B------:R-:W-:-:S03]  /*2f630*/  UMOV UR4, UR5 ;  /* 0x0000000500047c82 */ /* 0x000fc60008000000 */
[----:B------:R-:W-:Y:S01]  /*2f640*/  UIADD3 UR8, UPT, UPT, UR8, 0x12000, URZ ;  /* 0x0001200008087890 */ /* 0x000fe2000fffe0ff */
[----:B-1----:R-:W-:Y:S06]  /*2f650*/  BAR.SYNC.DEFER_BLOCKING 0x0 ;  /* 0x0000000000007b1d */ /* 0x002fec0000010000 */
[----:B0-----:R-:W-:Y:S05]  /*2f660*/  BRA.U UP1, `(.L_x_9) ;  /* 0x00000001014c7547 */ /* 0x001fea000b800000 */
[----:B------:R-:W-:Y:S02]  /*2f670*/  UIADD3 UR37, UPT, UPT, UR10, 0x100000, URZ ;  /* 0x001000000a257890 */ /* 0x000fe4000fffe0ff */
[----:B------:R-:W-:Y:S01]  /*2f680*/  UIADD3 UR42, UPT, UPT, UR10, 0x100000, URZ ;  /* 0x001000000a2a7890 */ /* 0x000fe2000fffe0ff */
[----:B------:R-:W-:Y:S01]  /*2f690*/  UMOV UR20, 0x0 ;  /* 0x0000000000147882 */ /* 0x000fe20000000000 */
[----:B------:R-:W-:Y:S01]  /*2f6a0*/  UMOV UR21, 0x4408010 ;  /* 0x0440801000157882 */ /* 0x000fe20000000000 */
[----:B------:R-:W-:Y:S01]  /*2f6b0*/  UMOV UR19, 0x80004020 ;  /* 0x8000402000137882 */ /* 0x000fe20000000000 */
[----:B------:R-:W-:Y:S01]  /*2f6c0*/  UMOV UR38, 0x0 ;  /* 0x0000000000267882 */ /* 0x000fe20000000000 */
[----:B------:R-:W-:Y:S01]  /*2f6d0*/  UMOV UR39, 0x4408010 ;  /* 0x0440801000277882 */ /* 0x000fe20000000000 */
[----:B------:R-:W-:Y:S01]  /*2f6e0*/  UMOV UR40, 0x0 ;  /* 0x0000000000287882 */ /* 0x000fe20000000000 */
[----:B------:R-:W-:Y:S01]  /*2f6f0*/  UMOV UR41, 0x4408010 ;  /* 0x0440801000297882 */ /* 0x000fe20000000000 */
[----:B------:R-:W-:Y:S01]  /*2f700*/  UMOV UR9, URZ ;  /* 0x000000ff00097c82 */ /* 0x000fe20008000000 */
[----:B------:R0:W-:Y:S01]  /*2f710*/  UTCQMMA gdesc[UR16], gdesc[UR18], tmem[UR10], tmem[UR20], idesc[UR21], UPT ;  /* 0x00ff1412100075ea */ /* 0x0001e2000b80030a */
[----:B------:R-:W-:Y:S01]  /*2f720*/  UMOV UR44, 0x0 ;  /* 0x00000000002c7882 */ /* 0x000fe20000000000 */
[----:B------:R-:W-:Y:S01]  /*2f730*/  UMOV UR45, 0x4408010 ;  /* 0x04408010002d7882 */ /* 0x000fe20000000000 */
[----:B------:R0:W-:Y:S01]  /*2f740*/  UTCQMMA gdesc[UR14], gdesc[UR28], tmem[UR10], tmem[UR38], idesc[UR39], UPT ;  /* 0x00ff261c0e0075ea */ /* 0x0001e2000b80030a */
[----:B------:R-:W-:Y:S01]  /*2f750*/  UMOV UR5, UR8 ;  /* 0x0000000800057c82 */ /* 0x000fe20008000000 */
[----:B------:R0:W-:Y:S01]  /*2f760*/  UTCQMMA gdesc[UR16], gdesc[UR30], tmem[UR37], tmem[UR40], idesc[UR41], UPT ;  /* 0x00ff281e100075ea */ /* 0x0001e2000b800325 */
[----:B------:R0:W-:Y:S01]  /*2f770*/  UTCQMMA gdesc[UR14], gdesc[UR32], tmem[UR42], tmem[UR44], idesc[UR45], UPT ;  /* 0x00ff2c200e0075ea */ /* 0x0001e2000b80032a */
[----:B------:R0:W-:Y:S01]  /*2f780*/  UTCBAR [UR5], URZ ;  /* 0x000000ff050073e9 */ /* 0x0001e200080000ff */
[----:B------:R-:W-:Y:S01]  /*2f790*/  NOP ;  /* 0x0000000000007918 */ /* 0x000fe20000000000 */
.L_x_9:
[----:B------:R-:W-:Y:S01]  /*2f7a0*/  UIADD3 UR25, UPT, UPT, UR25, 0x1, URZ ;  /* 0x0000000119197890 */ /* 0x000fe2000fffe0ff */
[----:B------:R-:W-:-:S03]  /*2f7b0*/  IMAD.U32 R0, RZ, RZ, UR4 ;  /* 0x00000004ff007e24 */ /* 0x000fc6000f8e00ff */
[----:B------:R-:W-:-:S04]  /*2f7c0*/  UISETP.GT.AND UP2, UPT, UR25, 0x1, UPT ;  /* 0x000000011900788c */ /* 0x000fc8000bf44270 */
[----:B0-----:R-:W-:Y:S02]  /*2f7d0*/  USEL UR5, URZ, 0x1, !UP2 ;  /* 0x00000001ff057887 */ /* 0x001fe4000d000000 */
[----:B------:R-:W-:Y:S02]  /*2f7e0*/  USEL UR25, UR25, URZ, !UP2 ;  /* 0x000000ff19197287 */ /* 0x000fe4000d000000 */
[----:B------:R-:W-:Y:S02]  /*2f7f0*/  UISETP.NE.U32.AND UP2, UPT, UR6, UR24, UPT ;  /* 0x000000180600728c */ /* 0x000fe4000bf45070 */
[----:B------:R-:W-:Y:S01]  /*2f800*/  ULOP3.LUT UR5, UR4, UR5, URZ, 0x3c, !UPT ;  /* 0x0000000504057292 */ /* 0x000fe2000f8e3cff */
[----:B------:R-:W-:-:S06]  /*2f810*/  UMOV UR6, UR26 ;  /* 0x0000001a00067c82 */ /* 0x000fcc0008000000 */
[----:B------:R-:W-:Y:S05]  /*2f820*/  BRA.U UP2, `(.L_x_10) ;  /* 0xfffffefd021c7547 */ /* 0x000fea000b83ffff */
.L_x_7:
[----:B------:R-:W2:Y:S01]  /*2f830*/  LDL R6, [R1+0xa70] ;  /* 0x000a700001067983 */ /* 0x000ea20000100800 */
[----:B------:R-:W2:Y:S03]  /*2f840*/  LDCU.128 UR16, c[0x0][0x390] ;  /* 0x00007200ff1077ac */ /* 0x000ea60008000c00 */
[----:B------:R-:W3:Y:S01]  /*2f850*/  LDL.LU R5, [R1+0xab8] ;  /* 0x000ab80001057983 */ /* 0x000ee20000300800 */
[----:B------:R-:W3:Y:S03]  /*2f860*/  LDCU UR5, c[0x0][0x39c] ;  /* 0x00007380ff0577ac */ /* 0x000ee60008000800 */
[----:B------:R-:W4:Y:S01]  /*2f870*/  LDL.LU R4, [R1+0xab4] ;  /* 0x000ab40001047983 */ /* 0x000f220000300800 */
[----:B------:R-:W4:Y:S01]  /*2f880*/  LDCU UR6, c[0x0][0x39c] ;  /* 0x00007380ff0677ac */ /* 0x000f220008000800 */
[----:B------:R-:W0:Y:S01]  /*2f890*/  S2R R3, SR_TID.X ;  /* 0x0000000000037919 */ /* 0x000e220000002100 */
[----:B------:R-:W-:Y:S01]  /*2f8a0*/  UISETP.GE.AND UP1, UPT, UR27, 0x40, UPT ;  /* 0x000000401b00788c */ /* 0x000fe2000bf26270 */
[----:B0-----:R-:W-:-:S02]  /*2f8b0*/  IMAD.SHL.U32 R2, R3, 0x10, RZ ;  /* 0x0000001003027824 */ /* 0x001fc400078e00ff */
[C---:B------:R-:W-:Y:S02]  /*2f8c0*/  IMAD.SHL.U32 R0, R3.reuse, 0x80, RZ ;  /* 0x0000008003007824 */ /* 0x040fe400078e00ff */
[----:B------:R-:W-:Y:S01]  /*2f8d0*/  IMAD.SHL.U32 R3, R3, 0x8, RZ ;  /* 0x0000000803037824 */ /* 0x000fe200078e00ff */
[----:B------:R-:W-:Y:S02]  /*2f8e0*/  LOP3.LUT R2, R2, 0xf0, RZ, 0xc0, !PT ;  /* 0x000000f002027812 */ /* 0x000fe400078ec0ff */
[----:B------:R-:W-:-:S04]  /*2f8f0*/  LOP3.LUT R0, R0, 0x800, RZ, 0xc0, !PT ;  /* 0x0000080000007812 */ /* 0x000fc800078ec0ff */
[----:B------:R-:W-:Y:S02]  /*2f900*/  IADD3 R0, PT, PT, R2, UR11, R0 ;  /* 0x0000000b02007c10 */ /* 0x000fe4000fffe000 */
[----:B------:R-:W-:-:S05]  /*2f910*/  LOP3.LUT R2, R3, 0x300, RZ, 0xc0, !PT ;  /* 0x0000030003027812 */ /* 0x000fca00078ec0ff */
[----:B------:R-:W-:Y:S01]  /*2f920*/  IMAD.IADD R0, R2, 0x1, R0 ;  /* 0x0000000102007824 */ /* 0x000fe200078e0200 */
[----:B--2---:R-:W-:-:S04]  /*2f930*/  ISETP.GE.AND P0, PT, R6, UR18, PT ;  /* 0x0000001206007c0c */ /* 0x004fc8000bf06270 */
[----:B---3--:R-:W-:Y:S02]  /*2f940*/  ISETP.LT.AND P2, PT, R5, UR5, !P0 ;  /* 0x0000000505007c0c */ /* 0x008fe4000c741270 */
[----:B----4-:R-:W-:Y:S01]  /*2f950*/  ISETP.LT.AND P1, PT, R4, UR6, !P0 ;  /* 0x0000000604007c0c */ /* 0x010fe2000c721270 */
[----:B------:R-:W-:-:S12]  /*2f960*/  BRA.U !UP1, `(.L_x_11) ;  /* 0x0000000109107547 */ /* 0x000fd8000b800000 */
[----:B------:R-:W-:-:S06]  /*2f970*/  USHF.L.U32 UR4, UR4, 0x1f, URZ ;  /* 0x0000001f04047899 */ /* 0x000fcc00080006ff */
[----:B------:R-:W-:-:S04]  /*2f980*/  IMAD.U32 R2, RZ, RZ, UR4 ;  /* 0x00000004ff027e24 */ /* 0x000fc8000f8e00ff */
[----:B------:R-:W0:Y:S02]  /*2f990*/  SYNCS.PHASECHK.TRANS64.TRYWAIT P3, [UR8], R2 ;  /* 0x00000002ff0075a7 */ /* 0x000e240008061108 */
[----:B0-----:R-:W-:Y:S05]  /*2f9a0*/  @!P3 BRA `(.L_x_12) ;  /* 0x000000b400d0b947 */ /* 0x001fea0003800000 */
.L_x_11:
[----:B------:R-:W-:Y:S06]  /*2f9b0*/  BAR.SYNC.DEFER_BLOCKING 0x0 ;  /* 0x0000000000007b1d */ /* 0x000fec0000010000 */
[----:B------:R-:W0:Y:S01]  /*2f9c0*/  LDCU UR4, c[0x0][0x3b4] ;  /* 0x00007680ff0477ac */ /* 0x000e220008000800 */
[----:B-----5:R-:W-:Y:S01]  /*2f9d0*/  STL [R1+0xe30], R82 ;  /* 0x000e305201007387 */ /* 0x020fe20000100800 */
[----:B------:R-:W1:Y:S03]  /*2f9e0*/  LDCU UR5, c[0x0][0x39c] ;  /* 0x00007380ff0577ac */ /* 0x000e660008000800 */
[----:B------:R-:W-:Y:S01]  /*2f9f0*/  STL [R1+0xe2c], R80 ;  /* 0x000e2c5001007387 */ /* 0x000fe20000100800 */
[----:B------:R-:W2:Y:S03]  /*2fa00*/  LDCU UR6, c[0x0][0x39c] ;  /* 0x00007380ff0677ac */ /* 0x000ea60008000800 */
[----:B------:R-:W-:Y:S01]  /*2fa10*/  STL [R1+0xe28], R81 ;  /* 0x000e285101007387 */ /* 0x000fe20000100800 */
[----:B------:R-:W3:Y:S01]  /*2fa20*/  LDCU UR7, c[0x0][0x39c] ;  /* 0x00007380ff0777ac */ /* 0x000ee20008000800 */
[----:B------:R-:W4:Y:S01]  /*2fa30*/  LDCU UR8, c[0x0][0x39c] ;  /* 0x00007380ff0877ac */ /* 0x000f220008000800 */
[----:B------:R-:W0:Y:S02]  /*2fa40*/  @!P5 SYNCS.CCTL.IV [UR11+0x12000] ;  /* 0x01200000ff00d9b1 */ /* 0x000e24000800000b */
[----:B0-----:R-:W-:Y:S06]  /*2fa50*/  BAR.SYNC.DEFER_BLOCKING 0x0 ;  /* 0x0000000000007b1d */ /* 0x001fec0000010000 */
[----:B------:R-:W0:Y:S01]  /*2fa60*/  LDTM.x64 R4, tmem[UR12] ;  /* 0x0000000c000479ee */ /* 0x000e220008340000 */
[----:B------:R-:W1:Y:S01]  /*2fa70*/  @!P5 SYNCS.CCTL.IV [UR11+0x12008] ;  /* 0x01200800ff00d9b1 */ /* 0x000e62000800000b */
[----:B0-----:R-:W-:-:S02]  /*2fa80*/  F2FP.SATFINITE.E4M3.F32.PACK_AB_MERGE_C R4, R5, R4, RZ ;  /* 0x000000040504723e */ /* 0x001fc400048070ff */
[----:B------:R-:W-:Y:S02]  /*2fa90*/  F2FP.SATFINITE.E4M3.F32.PACK_AB_MERGE_C R6, R7, R6, RZ ;  /* 0x000000060706723e */ /* 0x000fe400048070ff */
[----:B------:R-:W-:Y:S02]  /*2faa0*/  F2FP.SATFINITE.E4M3.F32.PACK_AB_MERGE_C R8, R9, R8, RZ ;  /* 0x000000080908723e */ /* 0x000fe400048070ff */
[----:B------:R-:W-:Y:S02]  /*2fab0*/  LOP3.LUT R4, R4, 0xffff, RZ, 0xc0, !PT ;  /* 0x0000ffff04047812 */ /* 0x000fe400078ec0ff */
[----:B------:R-:W-:Y:S02]  /*2fac0*/  LOP3.LUT R6, R6, 0xffff, RZ, 0xc0, !PT ;  /* 0x0000ffff06067812 */ /* 0x000fe400078ec0ff */
[----:B------:R-:W-:Y:S02]  /*2fad0*/  LOP3.LUT R8, R8, 0xffff, RZ, 0xc0, !PT ;  /* 0x0000ffff08087812 */ /* 0x000fe400078ec0ff */
[----:B------:R-:W-:-:S02]  /*2fae0*/  F2FP.SATFINITE.E4M3.F32.PACK_AB_MERGE_C R12, R13, R12, RZ ;  /* 0x0000000c0d0c723e */ /* 0x000fc400048070ff */
[----:B------:R-:W-:Y:S02]  /*2faf0*/  F2FP.SATFINITE.E4M3.F32.PACK_AB_MERGE_C R14, R15, R14, RZ ;  /* 0x0000000e0f0e723e */ /* 0x000fe400048070ff */
[----:B------:R-:W-:Y:S02]  /*2fb00*/  F2FP.SATFINITE.E4M3.F32.PACK_AB_MERGE_C R16, R17, R16, RZ ;  /* 0x000000101110723e */ /* 0x000fe400048070ff */
[----:B------:R-:W-:Y:S02]  /*2fb10*/  F2FP.SATFINITE.E4M3.F32.PACK_AB_MERGE_C R36, R37, R36, RZ ;  /* 0x000000242524723e */ /* 0x000fe400048070ff */
[----:B------:R-:W-:Y:S02]  /*2fb20*/  F2FP.SATFINITE.E4M3.F32.PACK_AB_MERGE_C R38, R39, R38, RZ ;  /* 0x000000262726723e */ /* 0x000fe400048070ff */
[----:B------:R-:W-:Y:S02]  /*2fb30*/  F2FP.SATFINITE.E4M3.F32.PACK_AB_MERGE_C R40, R41, R40, RZ ;  /* 0x000000282928723e */ /* 0x000fe400048070ff */
[----:B------:R-:W-:-:S02]  /*2fb40*/  PRMT R7, R8, 0x3340, R0 ;  /* 0x0000334008077816 */ /* 0x000fc40000000000 */
[----:B------:R-:W-:Y:S02]  /*2fb50*/  PRMT R15, R4, 0x3340, R6 ;  /* 0x00003340040f7816 */ /* 0x000fe40000000006 */
[----:B------:R-:W-:Y:S02]  /*2fb60*/  SHF.R.U32.HI R4, RZ, 0x8, R4 ;  /* 0x00000008ff047819 */ /* 0x000fe40000011604 */
[----:B------:R-:W-:Y:S02]  /*2fb70*/  SHF.R.U32.HI R6, RZ, 0x8, R6 ;  /* 0x00000008ff067819 */ /* 0x000fe40000011606 */
[----:B------:R-:W-:Y:S02]  /*2fb80*/  SHF.R.U32.HI R8, RZ, 0x8, R8 ;  /* 0x00000008ff087819 */ /* 0x000fe40000011608 */
[----:B------:R-:W-:Y:S02]  /*2fb90*/  LOP3.LUT R12, R12, 0xffff, RZ, 0xc0, !PT ;  /* 0x0000ffff0c0c7812 */ /* 0x000fe400078ec0ff */
[----:B------:R-:W-:-:S02]  /*2fba0*/  LOP3.LUT R14, R14, 0xffff, RZ, 0xc0, !PT ;  /* 0x0000ffff0e0e7812 */ /* 0x000fc400078ec0ff */
[----:B------:R-:W-:Y:S02]  /*2fbb0*/  LOP3.LUT R16, R16, 0xffff, RZ, 0xc0, !PT ;  /* 0x0000ffff10107812 */ /* 0x000fe400078ec0ff */
[----:B------:R-:W-:Y:S02]  /*2fbc0*/  LOP3.LUT R36, R36, 0xffff, RZ, 0xc0, !PT ;  /* 0x0000ffff24247812 */ /* 0x000fe400078ec0ff */
[----:B------:R-:W-:Y:S02]  /*2fbd0*/  LOP3.LUT R38, R38, 0xffff, RZ, 0xc0, !PT ;  /* 0x0000ffff26267812 */ /* 0x000fe400078ec0ff */
[----:B------:R-:W-:Y:S02]  /*2fbe0*/  LOP3.LUT R40, R40, 0xffff, RZ, 0xc0, !PT ;  /* 0x0000ffff28287812 */ /* 0x000fe400078ec0ff */
[----:B------:R-:W-:Y:S02]  /*2fbf0*/  LOP3.LUT R4, R4, 0xffff, RZ, 0xc0, !PT ;  /* 0x0000ffff04047812 */ /* 0x000fe400078ec0ff */
[----:B------:R-:W-:-:S02]  /*2fc00*/  LOP3.LUT R6, R6, 0xffff, RZ, 0xc0, !PT ;  /* 0x0000ffff06067812 */ /* 0x000fc400078ec0ff */
[----:B------:R-:W-:Y:S02]  /*2fc10*/  LOP3.LUT R8, R8, 0xffff, RZ, 0xc0, !PT ;  /* 0x0000ffff08087812 */ /* 0x000fe400078ec0ff */
[----:B------:R-:W-:Y:S02]  /*2fc20*/  F2FP.SATFINITE.E4M3.F32.PACK_AB_MERGE_C R20, R21, R20, RZ ;  /* 0x000000141514723e */ /* 0x000fe400048070ff */
[----:B------:R-:W-:Y:S02]  /*2fc30*/  F2FP.SATFINITE.E4M3.F32.PACK_AB_MERGE_C R22, R23, R22, RZ ;  /* 0x000000161716723e */ /* 0x000fe400048070ff */
[----:B------:R-:W-:Y:S02]  /*2fc40*/  F2FP.SATFINITE.E4M3.F32.PACK_AB_MERGE_C R24, R25, R24, RZ ;  /* 0x000000181918723e */ /* 0x000fe400048070ff */
[----:B------:R-:W-:Y:S02]  /*2fc50*/  F2FP.SATFINITE.E4M3.F32.PACK_AB_MERGE_C R28, R29, R28, RZ ;  /* 0x0000001c1d1c723e */ /* 0x000fe400048070ff */
[----:B------:R-:W-:-:S02]  /*2fc60*/  F2FP.SATFINITE.E4M3.F32.PACK_AB_MERGE_C R30, R31, R30, RZ ;  /* 0x0000001e1f1e723e */ /* 0x000fc400048070ff */
[----:B------:R-:W-:Y:S02]  /*2fc70*/  F2FP.SATFINITE.E4M3.F32.PACK_AB_MERGE_C R32, R33, R32, RZ ;  /* 0x000000202120723e */ /* 0x000fe400048070ff */
[----:B------:R-:W-:Y:S02]  /*2fc80*/  F2FP.SATFINITE.E4M3.F32.PACK_AB_MERGE_C R44, R45, R44, RZ ;  /* 0x0000002c2d2c723e */ /* 0x000fe400048070ff */
[----:B------:R-:W-:Y:S02]  /*2fc90*/  F2FP.SATFINITE.E4M3.F32.PACK_AB_MERGE_C R46, R47, R46, RZ ;  /* 0x0000002e2f2e723e */ /* 0x000fe400048070ff */
[----:B------:R-:W-:Y:S02]  /*2fca0*/  F2FP.SATFINITE.E4M3.F32.PACK_AB_MERGE_C R48, R49, R48, RZ ;  /* 0x000000303130723e */ /* 0x000fe400048070ff */
[----:B------:R-:W-:Y:S02]  /*2fcb0*/  PRMT R5, R16, 0x3340, R0 ;  /* 0x0000334010057816 */ /* 0x000fe40000000000 */
[----:B------:R-:W-:-:S02]  /*2fcc0*/  PRMT R13, R12, 0x3340, R14 ;  /* 0x000033400c0d7816 */ /* 0x000fc4000000000e */
[----:B------:R-:W-:Y:S02]  /*2fcd0*/  PRMT R7, R15, 0x5410, R7 ;  /* 0x000054100f077816 */ /* 0x000fe40000000007 */
[----:B------:R-:W-:Y:S02]  /*2fce0*/  SHF.R.U32.HI R12, RZ, 0x8, R12 ;  /* 0x00000008ff0c7819 */ /* 0x000fe4000001160c */
[----:B------:R-:W-:Y:S02]  /*2fcf0*/  SHF.R.U32.HI R14, RZ, 0x8, R14 ;  /* 0x00000008ff0e7819 */ /* 0x000fe4000001160e */
[----:B------:R-:W-:Y:S02]  /*2fd00*/  SHF.R.U32.HI R16, RZ, 0x8, R16 ;  /* 0x00000008ff107819 */ /* 0x000fe40000011610 */
[----:B------:R-:W-:Y:S02]  /*2fd10*/  F2FP.SATFINITE.E4M3.F32.PACK_AB_MERGE_C R10, R11, R10, RZ ;  /* 0x0000000a0b0a723e */ /* 0x000fe400048070ff */
[----:B------:R-:W-:-:S02]  /*2fd20*/  PRMT R15, R40, 0x3340, R0 ;  /* 0x00003340280f7816 */ /* 0x000fc40000000000 */
[----:B------:R-:W-:Y:S02]  /*2fd30*/  PRMT R23, R36, 0x3340, R38 ;  /* 0x0000334024177816 */ /* 0x000fe40000000026 */
[----:B------:R-:W-:Y:S02]  /*2fd40*/  PRMT R4, R4, 0x3340, R6 ;  /* 0x0000334004047816 */ /* 0x000fe40000000006 */
[----:B------:R-:W-:Y:S02]  /*2fd50*/  PRMT R8, R8, 0x3340, R0 ;  /* 0x0000334008087816 */ /* 0x000fe40000000000 */
[----:B------:R-:W-:Y:S02]  /*2fd60*/  SHF.R.U32.HI R36, RZ, 0x8, R36 ;  /* 0x00000008ff247819 */ /* 0x000fe40000011624 */
[----:B------:R-:W-:Y:S02]  /*2fd70*/  SHF.R.U32.HI R38, RZ, 0x8, R38 ;  /* 0x00000008ff267819 */ /* 0x000fe40000011626 */
[----:B------:R-:W-:-:S02]  /*2fd80*/  SHF.R.U32.HI R40, RZ, 0x8, R40 ;  /* 0x00000008ff287819 */ /* 0x000fc40000011628 */
[----:B------:R-:W-:Y:S02]  /*2fd90*/  LOP3.LUT R20, R20, 0xffff, RZ, 0xc0, !PT ;  /* 0x0000ffff14147812 */ /* 0x000fe400078ec0ff */
[----:B------:R-:W-:Y:S02]  /*2fda0*/  LOP3.LUT R22, R22, 0xffff, RZ, 0xc0, !PT ;  /* 0x0000ffff16167812 */ /* 0x000fe400078ec0ff */
[----:B------:R-:W-:Y:S02]  /*2fdb0*/  LOP3.LUT R24, R24, 0xffff, RZ, 0xc0, !PT ;  /* 0x0000ffff18187812 */ /* 0x000fe400078ec0ff */
[----:B------:R-:W-:Y:S02]  /*2fdc0*/  LOP3.LUT R28, R28, 0xffff, RZ, 0xc0, !PT ;  /* 0x0000ffff1c1c7812 */ /* 0x000fe400078ec0ff */
[----:B------:R-:W-:Y:S02]  /*2fdd0*/  LOP3.LUT R30, R30, 0xffff, RZ, 0xc0, !PT ;  /* 0x0000ffff1e1e7812 */ /* 0x000fe400078ec0ff */
[----:B------:R-:W-:-:S02]  /*2fde0*/  LOP3.LUT R32, R32, 0xffff, RZ, 0xc0, !PT ;  /* 0x0000ffff20207812 */ /* 0x000fc400078ec0ff */
[----:B------:R-:W-:Y:S02]  /*2fdf0*/  LOP3.LUT R44, R44, 0xffff, RZ, 0xc0, !PT ;  /* 0x0000ffff2c2c7812 */ /* 0x000fe400078ec0ff */
[----:B------:R-:W-:Y:S02]  /*2fe00*/  LOP3.LUT R46, R46, 0xffff, RZ, 0xc0, !PT ;  /* 0x0000ffff2e2e7812 */ /* 0x000fe400078ec0ff */
[----:B------:R-:W-:Y:S02]  /*2fe10*/  LOP3.LUT R48, R48, 0xffff, RZ, 0xc0, !PT ;  /* 0x0000ffff30307812 */ /* 0x000fe400078ec0ff */
[----:B------:R-:W-:Y:S02]  /*2fe20*/  F2FP.SATFINITE.E4M3.F32.PACK_AB_MERGE_C R52, R53, R52, RZ ;  /* 0x000000343534723e */ /* 0x000fe400048070ff */
[----:B------:R-:W-:Y:S02]  /*2fe30*/  F2FP.SATFINITE.E4M3.F32.PACK_AB_MERGE_C R54, R55, R54, RZ ;  /* 0x000000363736723e */ /* 0x000fe400048070ff */
[----:B------:R-:W-:-:S02]  /*2fe40*/  F2FP.SATFINITE.E4M3.F32.PACK_AB_MERGE_C R56, R57, R56, RZ ;  /* 0x000000383938723e */ /* 0x000fc400048070ff */
[----:B------:R-:W-:Y:S02]  /*2fe50*/  F2FP.SATFINITE.E4M3.F32.PACK_AB_MERGE_C R60, R61, R60, RZ ;  /* 0x0000003c3d3c723e */ /* 0x000fe400048070ff */
[----:B------:R-:W-:Y:S02]  /*2fe60*/  F2FP.SATFINITE.E4M3.F32.PACK_AB_MERGE_C R62, R63, R62, RZ ;  /* 0x0000003e3f3e723e */ /* 0x000fe400048070ff */
[----:B------:R-:W-:Y:S02]  /*2fe70*/  F2FP.SATFINITE.E4M3.F32.PACK_AB_MERGE_C R64, R65, R64, RZ ;  /* 0x000000404140723e */ /* 0x000fe400048070ff */
[----:B------:R-:W-:Y:S02]  /*2fe80*/  LOP3.LUT R12, R12, 0xffff, RZ, 0xc0, !PT ;  /* 0x0000ffff0c0c7812 */ /* 0x000fe400078ec0ff */
[----:B------:R-:W-:Y:S02]  /*2fe90*/  LOP3.LUT R14, R14, 0xffff, RZ, 0xc0, !PT ;  /* 0x0000ffff0e0e7812 */ /* 0x000fe400078ec0ff */
[----:B------:R-:W-:-:S02]  /*2fea0*/  LOP3.LUT R16, R16, 0xffff, RZ, 0xc0, !PT ;  /* 0x0000ffff10107812 */ /* 0x000fc400078ec0ff */
[----:B------:R-:W-:Y:S02]  /*2feb0*/  LOP3.LUT R10, R10, 0xffff, RZ, 0xc0, !PT ;  /* 0x0000ffff0a0a7812 */ /* 0x000fe400078ec0ff */
[----:B------:R-:W-:Y:S02]  /*2fec0*/  PRMT R5, R13, 0x5410, R5 ;  /* 0x000054100d057816 */ /* 0x000fe40000000005 */
[----:B------:R-:W-:Y:S02]  /*2fed0*/  LOP3.LUT R36, R36, 0xffff, RZ, 0xc0, !PT ;  /* 0x0000ffff24247812 */ /* 0x000fe400078ec0ff */
[----:B------:R-:W-:Y:S02]  /*2fee0*/  LOP3.LUT R38, R38, 0xffff, RZ, 0xc0, !PT ;  /* 0x0000ffff26267812 */ /* 0x000fe400078ec0ff */
[----:B------:R-:W-:Y:S02]  /*2fef0*/  LOP3.LUT R40, R40, 0xffff, RZ, 0xc0, !PT ;  /* 0x0000ffff28287812 */ /* 0x000fe400078ec0ff */
[----:B------:R-:W-:-:S02]  /*2ff00*/  PRMT R4, R4, 0x5410, R8 ;  /* 0x0000541004047816 */ /* 0x000fc40000000008 */
[----:B------:R-:W-:Y:S02]  /*2ff10*/  F2FP.SATFINITE.E4M3.F32.PACK_AB_MERGE_C R18, R19, R18, RZ ;  /* 0x000000121312723e */ /* 0x000fe400048070ff */
[--C-:B------:R-:W-:Y:S02]  /*2ff20*/  PRMT R3, R24, 0x3340, R0.reuse ;  /* 0x0000334018037816 */ /* 0x100fe40000000000 */
[----:B------:R-:W-:Y:S02]  /*2ff30*/  PRMT R2, R32, 0x3340, R0 ;  /* 0x0000334020027816 */ /* 0x000fe40000000000 */
[----:B------:R-:W-:Y:S02]  /*2ff40*/  PRMT R11, R20, 0x3340, R22 ;  /* 0x00003340140b7816 */ /* 0x000fe40000000016 */
[----:B------:R-:W-:Y:S02]  /*2ff50*/  PRMT R9, R28, 0x3340, R30 ;  /* 0x000033401c097816 */ /* 0x000fe4000000001e */
[----:B------:R-:W-:-:S02]  /*2ff60*/  PRMT R13, R48, 0x3340, R0 ;  /* 0x00003340300d7816 */ /* 0x000fc40000000000 */
[----:B------:R-:W-:Y:S02]  /*2ff70*/  PRMT R21, R44, 0x3340, R46 ;  /* 0x000033402c157816 */ /* 0x000fe4000000002e */
[----:B------:R-:W-:Y:S02]  /*2ff80*/  F2FP.SATFINITE.E4M3.F32.PACK_AB_MERGE_C R26, R27, R26, RZ ;  /* 0x0000001a1b1a723e */ /* 0x000fe400048070ff */
[----:B------:R-:W-:Y:S02]  /*2ff90*/  LOP3.LUT R52, R52, 0xffff, RZ, 0xc0, !PT ;  /* 0x0000ffff34347812 */ /* 0x000fe400078ec0ff */
[----:B------:R-:W-:Y:S02]  /*2ffa0*/  LOP3.LUT R54, R54, 0xffff, RZ, 0xc0, !PT ;  /* 0x0000ffff36367812 */ /* 0x000fe400078ec0ff */
[----:B------:R-:W-:Y:S02]  /*2ffb0*/  LOP3.LUT R56, R56, 0xffff, RZ, 0xc0, !PT ;  /* 0x0000ffff38387812 */ /* 0x000fe400078ec0ff */
[----:B------:R-:W-:-:S02]  /*2ffc0*/  LOP3.LUT R60, R60, 0xffff, RZ, 0xc0, !PT ;  /* 0x0000ffff3c3c7812 */ /* 0x000fc400078ec0ff */
[----:B------:R-:W-:Y:S02]  /*2ffd0*/  LOP3.LUT R62, R62, 0xffff, RZ, 0xc0, !PT ;  /* 0x0000ffff3e3e7812 */ /* 0x000fe400078ec0ff */
[----:B------:R-:W-:Y:S02]  /*2ffe0*/  LOP3.LUT R64, R64, 0xffff, RZ, 0xc0, !PT ;  /* 0x0000ffff40407812 */ /* 0x000fe400078ec0ff */
[----:B------:R-:W-:Y:S02]  /*2fff0*/  PRMT R12, R12, 0x3340, R14 ;  /* 0x000033400c0c7816 */ /* 0x000fe4000000000e */
[----:B------:R-:W-:Y:S02]  /*30000*/  PRMT R16, R16, 0x3340, R0 ;  /* 0x0000334010107816 */ /* 0x000fe40000000000 */
[----:B------:R-:W-:Y:S02]  /*30010*/  SHF.R.U32.HI R44, RZ, 0x8, R44 ;  /* 0x00000008ff2c7819 */ /* 0x000fe4000001162c */
[----:B------:R-:W-:-:S02]  /*30020*/  SHF.R.U32.HI R46, RZ, 0x8, R46 ;  /* 0x00000008ff2e7819 */ /* 0x000fc4000001162e */
[----:B------:R-:W-:Y:S02]  /*30030*/  SHF.R.U32.HI R48, RZ, 0x8, R48 ;  /* 0x00000008ff307819 */ /* 0x000fe40000011630 */
[----:B------:R-:W-:Y:S02]  /*30040*/  F2FP.SATFINITE.E4M3.F32.PACK_AB_MERGE_C R34, R35, R34, RZ ;  /* 0x000000222322723e */ /* 0x000fe400048070ff */
[----:B------:R-:W-:Y:S02]  /*30050*/  F2FP.SATFINITE.E4M3.F32.PACK_AB_MERGE_C R42, R43, R42, RZ ;  /* 0x0000002a2b2a723e */ /* 0x000fe400048070ff */
[----:B------:R-:W-:Y:S02]  /*30060*/  PRMT R6, R7, 0x4210, R10 ;  /* 0x0000421007067816 */ /* 0x000fe4000000000a */
[----:B------:R-:W-:Y:S02]  /*30070*/  PRMT R36, R36, 0x3340, R38 ;  /* 0x0000334024247816 */ /* 0x000fe40000000026 */
[----:B------:R-:W-:Y:S01]  /*30080*/  PRMT R40, R40, 0x3340, R0 ;  /* 0x0000334028287816 */ /* 0x000fe20000000000 */
[----:B------:R-:W-:Y:S01]  /*30090*/  STL [R1+0x60], R6 ;  /* 0x0000600601007387 */ /* 0x000fe20000100800 */
[----:B------:R-:W-:-:S02]  /*300a0*/  PRMT R4, R4, 0x5210, R10 ;  /* 0x0000521004047816 */ /* 0x000fc4000000000a */
[----:B------:R-:W-:Y:S02]  /*300b0*/  PRMT R3, R11, 0x5410, R3 ;  /* 0x000054100b037816 */ /* 0x000fe40000000003 */
[----:B------:R-:W-:Y:S01]  /*300c0*/  PRMT R2, R9, 0x5410, R2 ;  /* 0x0000541009027816 */ /* 0x000fe20000000002 */
[----:B------:R0:W-:Y:S01]  /*300d0*/  STL [R1+0x50], R4 ;  /* 0x0000500401007387 */ /* 0x0001e20000100800 */
[----:B------:R-:W-:Y:S02]  /*300e0*/  LOP3.LUT R18, R18, 0xffff, RZ, 0xc0, !PT ;  /* 0x0000ffff12127812 */ /* 0x000fe400078ec0ff */
[--C-:B------:R-:W-:Y:S02]  /*300f0*/  PRMT R11, R56, 0x3340, R0.reuse ;  /* 0x00003340380b7816 */ /* 0x100fe40000000000 */
[----:B------:R-:W-:Y:S02]  /*30100*/  PRMT R9, R64, 0x3340, R0 ;  /* 0x0000334040097816 */ /* 0x000fe40000000000 */
[----:B------:R-:W-:-:S02]  /*30110*/  PRMT R19, R52, 0x3340, R54 ;  /* 0x0000334034137816 */ /* 0x000fc40000000036 */
[----:B------:R-:W-:Y:S02]  /*30120*/  PRMT R17, R60, 0x3340, R62 ;  /* 0x000033403c117816 */ /* 0x000fe4000000003e */
[----:B------:R-:W-:Y:S02]  /*30130*/  LOP3.LUT R44, R44, 0xffff, RZ, 0xc0, !PT ;  /* 0x0000ffff2c2c7812 */ /* 0x000fe400078ec0ff */
[----:B------:R-:W-:Y:S02]  /*30140*/  LOP3.LUT R46, R46, 0xffff, RZ, 0xc0, !PT ;  /* 0x0000ffff2e2e7812 */ /* 0x000fe400078ec0ff */
[----:B------:R-:W-:Y:S02]  /*30150*/  LOP3.LUT R48, R48, 0xffff, RZ, 0xc0, !PT ;  /* 0x0000ffff30307812 */ /* 0x000fe400078ec0ff */
[----:B------:R-:W-:Y:S02]  /*30160*/  PRMT R12, R12, 0x5410, R16 ;  /* 0x000054100c0c7816 */ /* 0x000fe40000000010 */
[----:B------:R-:W-:-:S02]  /*30170*/  LOP3.LUT R26, R26, 0xffff, RZ, 0xc0, !PT ;  /* 0x0000ffff1a1a7812 */ /* 0x000fc400078ec0ff */
[----:B------:R-:W-:Y:S02]  /*30180*/  PRMT R15, R23, 0x5410, R15 ;  /* 0x00005410170f7816 */ /* 0x000fe4000000000f */
[----:B------:R-:W-:Y:S02]  /*30190*/  SHF.R.U32.HI R20, RZ, 0x8, R20 ;  /* 0x00000008ff147819 */ /* 0x000fe40000011614 */
[----:B------:R-:W-:Y:S02]  /*301a0*/  SHF.R.U32.HI R22, RZ, 0x8, R22 ;  /* 0x00000008ff167819 */ /* 0x000fe40000011616 */
[----:B------:R-:W-:Y:S02]  /*301b0*/  SHF.R.U32.HI R24, RZ, 0x8, R24 ;  /* 0x00000008ff187819 */ /* 0x000fe40000011618 */
[----:B------:R-:W-:Y:S02]  /*301c0*/  SHF.R.U32.HI R28, RZ, 0x8, R28 ;  /* 0x00000008ff1c7819 */ /* 0x000fe4000001161c */
[----:B------:R-:W-:-:S02]  /*301d0*/  SHF.R.U32.HI R30, RZ, 0x8, R30 ;  /* 0x00000008ff1e7819 */ /* 0x000fc4000001161e */
[----:B------:R-:W-:Y:S02]  /*301e0*/  SHF.R.U32.HI R32, RZ, 0x8, R32 ;  /* 0x00000008ff207819 */ /* 0x000fe40000011620 */
[----:B------:R-:W-:Y:S02]  /*301f0*/  SHF.R.U32.HI R52, RZ, 0x8, R52 ;  /* 0x00000008ff347819 */ /* 0x000fe40000011634 */
[----:B------:R-:W-:Y:S02]  /*30200*/  SHF.R.U32.HI R54, RZ, 0x8, R54 ;  /* 0x00000008ff367819 */ /* 0x000fe40000011636 */
[----:B------:R-:W-:Y:S02]  /*30210*/  SHF.R.U32.HI R56, RZ, 0x8, R56 ;  /* 0x00000008ff387819 */ /* 0x000fe40000011638 */
[----:B------:R-:W-:Y:S02]  /*30220*/  SHF.R.U32.HI R60, RZ, 0x8, R60 ;  /* 0x00000008ff3c7819 */ /* 0x000fe4000001163c */
[----:B------:R-:W-:-:S02]  /*30230*/  SHF.R.U32.HI R62, RZ, 0x8, R62 ;  /* 0x00000008ff3e7819 */ /* 0x000fc4000001163e */
[----:B------:R-:W-:Y:S02]  /*30240*/  SHF.R.U32.HI R64, RZ, 0x8, R64 ;  /* 0x00000008ff407819 */ /* 0x000fe40000011640 */
[----:B------:R-:W-:Y:S02]  /*30250*/  LOP3.LUT R34, R34, 0xffff, RZ, 0xc0, !PT ;  /* 0x0000ffff22227812 */ /* 0x000fe400078ec0ff */
[----:B------:R-:W-:Y:S02]  /*30260*/  LOP3.LUT R42, R42, 0xffff, RZ, 0xc0, !PT ;  /* 0x0000ffff2a2a7812 */ /* 0x000fe400078ec0ff */
[----:B------:R-:W-:Y:S02]  /*30270*/  PRMT R36, R36, 0x5410, R40 ;  /* 0x0000541024247816 */ /* 0x000fe40000000028 */
[----:B------:R-:W-:Y:S02]  /*30280*/  F2FP.SATFINITE.E4M3.F32.PACK_AB_MERGE_C R50, R51, R50, RZ ;  /* 0x000000323332723e */ /* 0x000fe400048070ff */
[----:B------:R-:W-:-:S02]  /*30290*/  PRMT R5, R5, 0x4210, R18 ;  /* 0x0000421005057816 */ /* 0x000fc40000000012 */
[----:B------:R-:W-:Y:S02]  /*302a0*/  PRMT R44, R44, 0x3340, R46 ;  /* 0x000033402c2c7816 */ /* 0x000fe4000000002e */
[----:B------:R-:W-:Y:S01]  /*302b0*/  PRMT R48, R48, 0x3340, R0 ;  /* 0x0000334030307816 */ /* 0x000fe20000000000 */
[----:B------:R-:W-:Y:S01]  /*302c0*/  STL [R1+0x64], R5 ;  /* 0x0000640501007387 */ /* 0x000fe20000100800 */
[----:B0-----:R-:W-:Y:S02]  /*302d0*/  PRMT R4, R12, 0x5210, R18 ;  /* 0x000052100c047816 */ /* 0x001fe40000000012 */
[----:B------:R-:W-:Y:S02]  /*302e0*/  PRMT R82, R3, 0x4210, R26 ;  /* 0x0000421003527816 */ /* 0x000fe4000000001a */
[----:B------:R-:W-:Y:S01]  /*302f0*/  F2FP.SATFINITE.E4M3.F32.PACK_AB_MERGE_C R58, R59, R58, RZ ;  /* 0x0000003a3b3a723e */ /* 0x000fe200048070ff */
[----:B------:R-:W-:Y:S01]  /*30300*/  STL [R1+0x54], R4 ;  /* 0x0000540401007387 */ /* 0x000fe20000100800 */
        /* <DEDUP_REMOVED lines=10> */
[----:B------:R-:W-:Y:S02]  /*303b0*/  LOP3.LUT R62, R62, 0xffff, RZ, 0xc0, !PT ;  /* 0x0000ffff3e3e7812 */ /* 0x000fe400078ec0ff */
[----:B------:R-:W-:Y:S02]  /*303c0*/  LOP3.LUT R64, R64, 0xffff, RZ, 0xc0, !PT ;  /* 0x0000ffff40407812 */ /* 0x000fe400078ec0ff */
[----:B------:R-:W-:-:S02]  /*303d0*/  PRMT R93, R2, 0x4210, R34 ;  /* 0x00004210025d7816 */ /* 0x000fc40000000022 */
[--C-:B------:R-:W-:Y:S02]  /*303e0*/  PRMT R3, R15, 0x4210, R42.reuse ;  /* 0x000042100f037816 */ /* 0x100fe4000000002a */
[----:B------:R-:W-:Y:S02]  /*303f0*/  PRMT R2, R36, 0x5210, R42 ;  /* 0x0000521024027816 */ /* 0x000fe4000000002a */
[----:B------:R-:W-:Y:S01]  /*30400*/  PRMT R13, R21, 0x5410, R13 ;  /* 0x00005410150d7816 */ /* 0x000fe2000000000d */
[----:B------:R0:W-:Y:S01]  /*30410*/  STL [R1+0x40], R3 ;  /* 0x0000400301007387 */ /* 0x0001e20000100800 */
[----:B------:R-:W-:Y:S02]  /*30420*/  LOP3.LUT R50, R50, 0xffff, RZ, 0xc0, !PT ;  /* 0x0000ffff32327812 */ /* 0x000fe400078ec0ff */
[----:B------:R-:W-:Y:S01]  /*30430*/  PRMT R44, R44, 0x5410, R48 ;  /* 0x000054102c2c7816 */ /* 0x000fe20000000030 */
[----:B------:R0:W-:Y:S01]  /*30440*/  STL [R1+0x30], R2 ;  /* 0x0000300201007387 */ /* 0x0001e20000100800 */
[----:B------:R-:W-:-:S02]  /*30450*/  F2FP.SATFINITE.E4M3.F32.PACK_AB_MERGE_C R66, R67, R66, RZ ;  /* 0x000000424342723e */ /* 0x000fc400048070ff */
[----:B------:R-:W-:Y:S02]  /*30460*/  PRMT R11, R19, 0x5410, R11 ;  /* 0x00005410130b7816 */ /* 0x000fe4000000000b */
[----:B------:R-:W-:Y:S02]  /*30470*/  PRMT R20, R20, 0x3340, R22 ;  /* 0x0000334014147816 */ /* 0x000fe40000000016 */
[----:B------:R-:W-:Y:S02]  /*30480*/  PRMT R24, R24, 0x3340, R0 ;  /* 0x0000334018187816 */ /* 0x000fe40000000000 */
[----:B------:R-:W-:Y:S02]  /*30490*/  PRMT R28, R28, 0x3340, R30 ;  /* 0x000033401c1c7816 */ /* 0x000fe4000000001e */
[----:B------:R-:W-:Y:S02]  /*304a0*/  PRMT R32, R32, 0x3340, R0 ;  /* 0x0000334020207816 */ /* 0x000fe40000000000 */
[----:B------:R-:W-:-:S02]  /*304b0*/  PRMT R52, R52, 0x3340, R54 ;  /* 0x0000334034347816 */ /* 0x000fc40000000036 */
[----:B------:R-:W-:Y:S02]  /*304c0*/  PRMT R56, R56, 0x3340, R0 ;  /* 0x0000334038387816 */ /* 0x000fe40000000000 */
[----:B------:R-:W-:Y:S02]  /*304d0*/  PRMT R60, R60, 0x3340, R62 ;  /* 0x000033403c3c7816 */ /* 0x000fe4000000003e */
[----:B------:R-:W-:Y:S02]  /*304e0*/  PRMT R64, R64, 0x3340, R0 ;  /* 0x0000334040407816 */ /* 0x000fe40000000000 */
[----:B------:R-:W-:Y:S02]  /*304f0*/  LOP3.LUT R58, R58, 0xffff, RZ, 0xc0, !PT ;  /* 0x0000ffff3a3a7812 */ /* 0x000fe400078ec0ff */
[--C-:B0-----:R-:W-:Y:S02]  /*30500*/  PRMT R3, R13, 0x4210, R50.reuse ;  /* 0x000042100d037816 */ /* 0x101fe40000000032 */
[----:B------:R-:W-:-:S02]  /*30510*/  PRMT R2, R44, 0x5210, R50 ;  /* 0x000052102c027816 */ /* 0x000fc40000000032 */
[----:B------:R-:W-:Y:S01]  /*30520*/  PRMT R9, R17, 0x5410, R9 ;  /* 0x0000541011097816 */ /* 0x000fe20000000009 */
[----:B------:R0:W-:Y:S01]  /*30530*/  STL [R1+0x44], R3 ;  /* 0x0000440301007387 */ /* 0x0001e20000100800 */
[----:B------:R-:W-:Y:S02]  /*30540*/  PRMT R20, R20, 0x5410, R24 ;  /* 0x0000541014147816 */ /* 0x000fe40000000018 */
[----:B------:R-:W-:Y:S01]  /*30550*/  PRMT R28, R28, 0x5410, R32 ;  /* 0x000054101c1c7816 */ /* 0x000fe20000000020 */
[----:B------:R0:W-:Y:S01]  /*30560*/  STL [R1+0x34], R2 ;  /* 0x0000340201007387 */ /* 0x0001e20000100800 */
[----:B------:R-:W-:Y:S02]  /*30570*/  PRMT R52, R52, 0x5410, R56 ;  /* 0x0000541034347816 */ /* 0x000fe40000000038 */
[----:B------:R-:W-:Y:S02]  /*30580*/  PRMT R60, R60, 0x5410, R64 ;  /* 0x000054103c3c7816 */ /* 0x000fe40000000040 */
[----:B------:R-:W-:-:S02]  /*30590*/  LOP3.LUT R66, R66, 0xffff, RZ, 0xc0, !PT ;  /* 0x0000ffff42427812 */ /* 0x000fc400078ec0ff */
[----:B------:R-:W-:Y:S02]  /*305a0*/  PRMT R4, R11, 0x4210, R58 ;  /* 0x000042100b047816 */ /* 0x000fe4000000003a */
[----:B------:R-:W-:Y:S02]  /*305b0*/  PRMT R80, R20, 0x5210, R26 ;  /* 0x0000521014507816 */ /* 0x000fe4000000001a */
[----:B------:R-:W-:Y:S01]  /*305c0*/  PRMT R81, R28, 0x5210, R34 ;  /* 0x000052101c517816 */ /* 0x000fe20000000022 */
[----:B------:R1:W-:Y:S01]  /*305d0*/  STL [R1+0x48], R4 ;  /* 0x0000480401007387 */ /* 0x0003e20000100800 */
[----:B0-----:R-:W-:Y:S02]  /*305e0*/  PRMT R3, R52, 0x5210, R58 ;  /* 0x0000521034037816 */ /* 0x001fe4000000003a */
[--C-:B------:R-:W-:Y:S02]  /*305f0*/  PRMT R2, R9, 0x4210, R66.reuse ;  /* 0x0000421009027816 */ /* 0x100fe40000000042 */
[----:B------:R-:W-:Y:S01]  /*30600*/  PRMT R83, R60, 0x5210, R66 ;  /* 0x000052103c537816 */ /* 0x000fe20000000042 */
[----:B------:R0:W-:Y:S01]  /*30610*/  STL [R1+0x38], R3 ;  /* 0x0000380301007387 */ /* 0x0001e20000100800 */
[----:B-1----:R-:W1:Y:S03]  /*30620*/  LDTM.x64 R4, tmem[UR12+0x40] ;  /* 0x0000400c000479ee */ /* 0x002e660008340000 */
[----:B------:R-:W-:Y:S04]  /*30630*/  STL [R1+0xe0c], R83 ;  /* 0x000e0c5301007387 */ /* 0x000fe80000100800 */
[----:B------:R0:W-:Y:S01]  /*30640*/  STL [R1+0x4c], R2 ;  /* 0x00004c0201007387 */ /* 0x0001e20000100800 */
[----:B-1----:R-:W-:-:S02]  /*30650*/  F2FP.SATFINITE.E4M3.F32.PACK_AB_MERGE_C R4, R5, R4, RZ ;  /* 0x000000040504723e */ /* 0x002fc400048070ff */
        /* <DEDUP_REMOVED lines=28> */
[----:B------:R-:W-:Y:S02]  /*30820*/  PRMT R5, R16, 0x3340, R0 ;  /* 0x0000334010057816 */ /* 0x000fe40000000000 */
[----:B------:R-:W-:-:S02]  /*30830*/  PRMT R13, R12, 0x3340, R14 ;  /* 0x000033400c0d7816 */ /* 0x000fc4000000000e */
[----:B------:R-:W-:Y:S02]  /*30840*/  F2FP.SATFINITE.E4M3.F32.PACK_AB_MERGE_C R10, R11, R10, RZ ;  /* 0x0000000a0b0a723e */ /* 0x000fe400048070ff */
[----:B------:R-:W-:Y:S02]  /*30850*/  F2FP.SATFINITE.E4M3.F32.PACK_AB_MERGE_C R36, R37, R36, RZ ;  /* 0x000000242524723e */ /* 0x000fe400048070ff */
[----:B------:R-:W-:Y:S02]  /*30860*/  F2FP.SATFINITE.E4M3.F32.PACK_AB_MERGE_C R38, R39, R38, RZ ;  /* 0x000000262726723e */ /* 0x000fe400048070ff */
[----:B------:R-:W-:Y:S02]  /*30870*/  F2FP.SATFINITE.E4M3.F32.PACK_AB_MERGE_C R40, R41, R40, RZ ;  /* 0x000000282928723e */ /* 0x000fe400048070ff */
[----:B------:R-:W-:Y:S02]  /*30880*/  SHF.R.U32.HI R12, RZ, 0x8, R12 ;  /* 0x00000008ff0c7819 */ /* 0x000fe4000001160c */
[----:B------:R-:W-:-:S02]  /*30890*/  SHF.R.U32.HI R14, RZ, 0x8, R14 ;  /* 0x00000008ff0e7819 */ /* 0x000fc4000001160e */
[----:B------:R-:W-:Y:S02]  /*308a0*/  SHF.R.U32.HI R16, RZ, 0x8, R16 ;  /* 0x00000008ff107819 */ /* 0x000fe40000011610 */
[----:B0-----:R-:W-:Y:S02]  /*308b0*/  PRMT R3, R24, 0x3340, R0 ;  /* 0x0000334018037816 */ /* 0x001fe40000000000 */
[----:B------:R-:W-:Y:S02]  /*308c0*/  PRMT R11, R20, 0x3340, R22 ;  /* 0x00003340140b7816 */ /* 0x000fe40000000016 */
[----:B------:R-:W-:Y:S02]  /*308d0*/  PRMT R4, R4, 0x3340, R6 ;  /* 0x0000334004047816 */ /* 0x000fe40000000006 */
[----:B------:R-:W-:Y:S02]  /*308e0*/  PRMT R8, R8, 0x3340, R0 ;  /* 0x0000334008087816 */ /* 0x000fe40000000000 */
[----:B------:R-:W-:-:S02]  /*308f0*/  SHF.R.U32.HI R20, RZ, 0x8, R20 ;  /* 0x00000008ff147819 */ /* 0x000fc40000011614 */
[----:B------:R-:W-:Y:S02]  /*30900*/  SHF.R.U32.HI R22, RZ, 0x8, R22 ;  /* 0x00000008ff167819 */ /* 0x000fe40000011616 */
[----:B------:R-:W-:Y:S02]  /*30910*/  SHF.R.U32.HI R24, RZ, 0x8, R24 ;  /* 0x00000008ff187819 */ /* 0x000fe40000011618 */
[----:B------:R-:W-:Y:S02]  /*30920*/  F2FP.SATFINITE.E4M3.F32.PACK_AB_MERGE_C R18, R19, R18, RZ ;  /* 0x000000121312723e */ /* 0x000fe400048070ff */
        /* <DEDUP_REMOVED lines=9> */
[----:B------:R-:W-:Y:S02]  /*309c0*/  PRMT R7, R15, 0x5410, R7 ;  /* 0x000054100f077816 */ /* 0x000fe40000000007 */
[----:B------:R-:W-:Y:S02]  /*309d0*/  LOP3.LUT R10, R10, 0xffff, RZ, 0xc0, !PT ;  /* 0x0000ffff0a0a7812 */ /* 0x000fe400078ec0ff */
        /* <DEDUP_REMOVED lines=8> */
[----:B------:R-:W-:Y:S02]  /*30a60*/  F2FP.SATFINITE.E4M3.F32.PACK_AB_MERGE_C R64, R65, R64, RZ ;  /* 0x000000404140723e */ /* 0x000fe400048070ff */
[----:B------:R-:W-:-:S02]  /*30a70*/  LOP3.LUT R20, R20, 0xffff, RZ, 0xc0, !PT ;  /* 0x0000ffff14147812 */ /* 0x000fc400078ec0ff */
[----:B------:R-:W-:Y:S02]  /*30a80*/  LOP3.LUT R22, R22, 0xffff, RZ, 0xc0, !PT ;  /* 0x0000ffff16167812 */ /* 0x000fe400078ec0ff */
[----:B------:R-:W-:Y:S02]  /*30a90*/  LOP3.LUT R24, R24, 0xffff, RZ, 0xc0, !PT ;  /* 0x0000ffff18187812 */ /* 0x000fe400078ec0ff */
[----:B------:R-:W-:Y:S02]  /*30aa0*/  PRMT R4, R4, 0x5410, R8 ;  /* 0x0000541004047816 */ /* 0x000fe40000000008 */
[----:B------:R-:W-:Y:S02]  /*30ab0*/  PRMT R2, R32, 0x3340, R0 ;  /* 0x0000334020027816 */ /* 0x000fe40000000000 */
[----:B------:R-:W-:Y:S02]  /*30ac0*/  PRMT R9, R28, 0x3340, R30 ;  /* 0x000033401c097816 */ /* 0x000fe4000000001e */
[----:B------:R-:W-:-:S02]  /*30ad0*/  PRMT R5, R13, 0x5410, R5 ;  /* 0x000054100d057816 */ /* 0x000fc40000000005 */
[----:B------:R-:W-:Y:S02]  /*30ae0*/  LOP3.LUT R18, R18, 0xffff, RZ, 0xc0, !PT ;  /* 0x0000ffff12127812 */ /* 0x000fe400078ec0ff */
[----:B------:R-:W-:Y:S02]  /*30af0*/  PRMT R15, R40, 0x3340, R0 ;  /* 0x00003340280f7816 */ /* 0x000fe40000000000 */
[----:B------:R-:W-:Y:S02]  /*30b00*/  PRMT R23, R36, 0x3340, R38 ;  /* 0x0000334024177816 */ /* 0x000fe40000000026 */
[----:B------:R-:W-:Y:S02]  /*30b10*/  PRMT R12, R12, 0x3340, R14 ;  /* 0x000033400c0c7816 */ /* 0x000fe4000000000e */
[----:B------:R-:W-:Y:S02]  /*30b20*/  PRMT R16, R16, 0x3340, R0 ;  /* 0x0000334010107816 */ /* 0x000fe40000000000 */
[----:B------:R-:W-:-:S02]  /*30b30*/  SHF.R.U32.HI R28, RZ, 0x8, R28 ;  /* 0x00000008ff1c7819 */ /* 0x000fc4000001161c */
[----:B------:R-:W-:Y:S02]  /*30b40*/  SHF.R.U32.HI R30, RZ, 0x8, R30 ;  /* 0x00000008ff1e7819 */ /* 0x000fe4000001161e */
[----:B------:R-:W-:Y:S02]  /*30b50*/  SHF.R.U32.HI R32, RZ, 0x8, R32 ;  /* 0x00000008ff207819 */ /* 0x000fe40000011620 */
[----:B------:R-:W-:Y:S02]  /*30b60*/  F2FP.SATFINITE.E4M3.F32.PACK_AB_MERGE_C R26, R27, R26, RZ ;  /* 0x0000001a1b1a723e */ /* 0x000fe400048070ff */
[----:B------:R-:W-:Y:S02]  /*30b70*/  SHF.R.U32.HI R36, RZ, 0x8, R36 ;  /* 0x00000008ff247819 */ /* 0x000fe40000011624 */
[----:B------:R-:W-:Y:S02]  /*30b80*/  SHF.R.U32.HI R38, RZ, 0x8, R38 ;  /* 0x00000008ff267819 */ /* 0x000fe40000011626 */
[----:B------:R-:W-:-:S02]  /*30b90*/  SHF.R.U32.HI R40, RZ, 0x8, R40 ;  /* 0x00000008ff287819 */ /* 0x000fc40000011628 */
[----:B------:R-:W-:Y:S02]  /*30ba0*/  PRMT R7, R7, 0x4210, R10 ;  /* 0x0000421007077816 */ /* 0x000fe4000000000a */
[----:B------:R-:W-:Y:S02]  /*30bb0*/  LOP3.LUT R44, R44, 0xffff, RZ, 0xc0, !PT ;  /* 0x0000ffff2c2c7812 */ /* 0x000fe400078ec0ff */
[----:B------:R-:W-:Y:S01]  /*30bc0*/  LOP3.LUT R46, R46, 0xffff, RZ, 0xc0, !PT ;  /* 0x0000ffff2e2e7812 */ /* 0x000fe200078ec0ff */
[----:B------:R-:W-:Y:S01]  /*30bd0*/  STL [R1+0x20], R7 ;  /* 0x0000200701007387 */ /* 0x000fe20000100800 */
[----:B------:R-:W-:Y:S02]  /*30be0*/  LOP3.LUT R48, R48, 0xffff, RZ, 0xc0, !PT ;  /* 0x0000ffff30307812 */ /* 0x000fe400078ec0ff */
[----:B------:R-:W-:Y:S02]  /*30bf0*/  LOP3.LUT R52, R52, 0xffff, RZ, 0xc0, !PT ;  /* 0x0000ffff34347812 */ /* 0x000fe400078ec0ff */
[----:B------:R-:W-:-:S02]  /*30c00*/  LOP3.LUT R54, R54, 0xffff, RZ, 0xc0, !PT ;  /* 0x0000ffff36367812 */ /* 0x000fc400078ec0ff */
[----:B------:R-:W-:Y:S02]  /*30c10*/  LOP3.LUT R56, R56, 0xffff, RZ, 0xc0, !PT ;  /* 0x0000ffff38387812 */ /* 0x000fe400078ec0ff */
[----:B------:R-:W-:Y:S02]  /*30c20*/  LOP3.LUT R60, R60, 0xffff, RZ, 0xc0, !PT ;  /* 0x0000ffff3c3c7812 */ /* 0x000fe400078ec0ff */
[----:B------:R-:W-:Y:S02]  /*30c30*/  LOP3.LUT R62, R62, 0xffff, RZ, 0xc0, !PT ;  /* 0x0000ffff3e3e7812 */ /* 0x000fe400078ec0ff */
[----:B------:R-:W-:Y:S02]  /*30c40*/  LOP3.LUT R64, R64, 0xffff, RZ, 0xc0, !PT ;  /* 0x0000ffff40407812 */ /* 0x000fe400078ec0ff */
[----:B------:R-:W-:Y:S02]  /*30c50*/  PRMT R20, R20, 0x3340, R22 ;  /* 0x0000334014147816 */ /* 0x000fe40000000016 */
[----:B------:R-:W-:-:S02]  /*30c60*/  PRMT R24, R24, 0x3340, R0 ;  /* 0x0000334018187816 */ /* 0x000fc40000000000 */
[----:B------:R-:W-:Y:S02]  /*30c70*/  PRMT R6, R4, 0x5210, R10 ;  /* 0x0000521004067816 */ /* 0x000fe4000000000a */
[----:B------:R-:W-:Y:S02]  /*30c80*/  PRMT R4, R5, 0x4210, R18 ;  /* 0x0000421005047816 */ /* 0x000fe40000000012 */
[----:B------:R-:W-:Y:S01]  /*30c90*/  LOP3.LUT R28, R28, 0xffff, RZ, 0xc0, !PT ;  /* 0x0000ffff1c1c7812 */ /* 0x000fe200078ec0ff */
[----:B------:R-:W-:Y:S01]  /*30ca0*/  STL [R1+0x10], R6 ;  /* 0x0000100601007387 */ /* 0x000fe20000100800 */
[----:B------:R-:W-:Y:S02]  /*30cb0*/  LOP3.LUT R30, R30, 0xffff, RZ, 0xc0, !PT ;  /* 0x0000ffff1e1e7812 */ /* 0x000fe400078ec0ff */
[----:B------:R-:W-:Y:S01]  /*30cc0*/  LOP3.LUT R32, R32, 0xffff, RZ, 0xc0, !PT ;  /* 0x0000ffff20207812 */ /* 0x000fe200078ec0ff */
[----:B------:R0:W-:Y:S01]  /*30cd0*/  STL [R1+0x24], R4 ;  /* 0x0000240401007387 */ /* 0x0001e20000100800 */
[----:B------:R-:W-:-:S02]  /*30ce0*/  PRMT R12, R12, 0x5410, R16 ;  /* 0x000054100c0c7816 */ /* 0x000fc40000000010 */
[----:B------:R-:W-:Y:S02]  /*30cf0*/  PRMT R3, R11, 0x5410, R3 ;  /* 0x000054100b037816 */ /* 0x000fe40000000003 */
[----:B------:R-:W-:Y:S02]  /*30d00*/  PRMT R2, R9, 0x5410, R2 ;  /* 0x0000541009027816 */ /* 0x000fe40000000002 */
[----:B------:R-:W-:Y:S02]  /*30d10*/  LOP3.LUT R36, R36, 0xffff, RZ, 0xc0, !PT ;  /* 0x0000ffff24247812 */ /* 0x000fe400078ec0ff */
[----:B------:R-:W-:Y:S02]  /*30d20*/  LOP3.LUT R38, R38, 0xffff, RZ, 0xc0, !PT ;  /* 0x0000ffff26267812 */ /* 0x000fe400078ec0ff */
[----:B------:R-:W-:Y:S02]  /*30d30*/  LOP3.LUT R40, R40, 0xffff, RZ, 0xc0, !PT ;  /* 0x0000ffff28287812 */ /* 0x000fe400078ec0ff */
[----:B------:R-:W-:-:S02]  /*30d40*/  LOP3.LUT R26, R26, 0xffff, RZ, 0xc0, !PT ;  /* 0x0000ffff1a1a7812 */ /* 0x000fc400078ec0ff */
[--C-:B------:R-:W-:Y:S02]  /*30d50*/  PRMT R13, R48, 0x3340, R0.reuse ;  /* 0x00003340300d7816 */ /* 0x100fe40000000000 */
[--C-:B------:R-:W-:Y:S02]  /*30d60*/  PRMT R11, R56, 0x3340, R0.reuse ;  /* 0x00003340380b7816 */ /* 0x100fe40000000000 */
[----:B------:R-:W-:Y:S02]  /*30d70*/  PRMT R9, R64, 0x3340, R0 ;  /* 0x0000334040097816 */ /* 0x000fe40000000000 */
[----:B------:R-:W-:Y:S02]  /*30d80*/  PRMT R21, R44, 0x3340, R46 ;  /* 0x000033402c157816 */ /* 0x000fe4000000002e */
[----:B------:R-:W-:Y:S02]  /*30d90*/  PRMT R19, R52, 0x3340, R54 ;  /* 0x0000334034137816 */ /* 0x000fe40000000036 */
[----:B------:R-:W-:-:S02]  /*30da0*/  PRMT R17, R60, 0x3340, R62 ;  /* 0x000033403c117816 */ /* 0x000fc4000000003e */
[----:B------:R-:W-:Y:S02]  /*30db0*/  PRMT R20, R20, 0x5410, R24 ;  /* 0x0000541014147816 */ /* 0x000fe40000000018 */
[----:B------:R-:W-:Y:S02]  /*30dc0*/  F2FP.SATFINITE.E4M3.F32.PACK_AB_MERGE_C R34, R35, R34, RZ ;  /* 0x000000222322723e */ /* 0x000fe400048070ff */
        /* <DEDUP_REMOVED lines=9> */
[----:B------:R-:W-:-:S02]  /*30e60*/  PRMT R28, R28, 0x3340, R30 ;  /* 0x000033401c1c7816 */ /* 0x000fc4000000001e */
[----:B------:R-:W-:Y:S02]  /*30e70*/  PRMT R32, R32, 0x3340, R0 ;  /* 0x0000334020207816 */ /* 0x000fe40000000000 */
[----:B------:R-:W-:Y:S02]  /*30e80*/  PRMT R5, R12, 0x5210, R18 ;  /* 0x000052100c057816 */ /* 0x000fe40000000012 */
[----:B------:R-:W-:Y:S02]  /*30e90*/  F2FP.SATFINITE.E4M3.F32.PACK_AB_MERGE_C R42, R43, R42, RZ ;  /* 0x0000002a2b2a723e */ /* 0x000fe400048070ff */
[----:B------:R-:W-:Y:S01]  /*30ea0*/  PRMT R36, R36, 0x3340, R38 ;  /* 0x0000334024247816 */ /* 0x000fe20000000026 */
[----:B------:R-:W-:Y:S01]  /*30eb0*/  STL [R1+0x14], R5 ;  /* 0x0000140501007387 */ /* 0x000fe20000100800 */
[----:B------:R-:W-:Y:S02]  /*30ec0*/  PRMT R40, R40, 0x3340, R0 ;  /* 0x0000334028287816 */ /* 0x000fe40000000000 */
[----:B0-----:R-:W-:-:S02]  /*30ed0*/  PRMT R4, R3, 0x4210, R26 ;  /* 0x0000421003047816 */ /* 0x001fc4000000001a */
[----:B------:R-:W-:Y:S02]  /*30ee0*/  PRMT R3, R20, 0x5210, R26 ;  /* 0x0000521014037816 */ /* 0x000fe4000000001a */
[----:B------:R-:W-:Y:S01]  /*30ef0*/  LOP3.LUT R44, R44, 0xffff, RZ, 0xc0, !PT ;  /* 0x0000ffff2c2c7812 */ /* 0x000fe200078ec0ff */
[----:B------:R-:W-:Y:S01]  /*30f00*/  STL [R1+0x28], R4 ;  /* 0x0000280401007387 */ /* 0x000fe20000100800 */
[----:B------:R-:W-:Y:S02]  /*30f10*/  LOP3.LUT R46, R46, 0xffff, RZ, 0xc0, !PT ;  /* 0x0000ffff2e2e7812 */ /* 0x000fe400078ec0ff */
[----:B------:R-:W-:Y:S01]  /*30f20*/  LOP3.LUT R48, R48, 0xffff, RZ, 0xc0, !PT ;  /* 0x0000ffff30307812 */ /* 0x000fe200078ec0ff */
[----:B------:R0:W-:Y:S01]  /*30f30*/  STL [R1+0x18], R3 ;  /* 0x0000180301007387 */ /* 0x0001e20000100800 */
        /* <DEDUP_REMOVED lines=8> */
[----:B------:R-:W-:Y:S02]  /*30fc0*/  PRMT R36, R36, 0x5410, R40 ;  /* 0x0000541024247816 */ /* 0x000fe40000000028 */
[----:B------:R-:W-:Y:S02]  /*30fd0*/  LOP3.LUT R42, R42, 0xffff, RZ, 0xc0, !PT ;  /* 0x0000ffff2a2a7812 */ /* 0x000fe400078ec0ff */
[----:B------:R-:W-:Y:S02]  /*30fe0*/  PRMT R15, R23, 0x5410, R15 ;  /* 0x00005410170f7816 */ /* 0x000fe4000000000f */
[----:B------:R-:W-:Y:S02]  /*30ff0*/  F2FP.SATFINITE.E4M3.F32.PACK_AB_MERGE_C R50, R51, R50, RZ ;  /* 0x000000323332723e */ /* 0x000fe400048070ff */
[----:B------:R-:W-:Y:S02]  /*31000*/  F2FP.SATFINITE.E4M3.F32.PACK_AB_MERGE_C R58, R59, R58, RZ ;  /* 0x0000003a3b3a723e */ /* 0x000fe400048070ff */
[----:B------:R-:W-:-:S02]  /*31010*/  F2FP.SATFINITE.E4M3.F32.PACK_AB_MERGE_C R66, R67, R66, RZ ;  /* 0x000000424342723e */ /* 0x000fc400048070ff */
[----:B------:R-:W-:Y:S02]  /*31020*/  PRMT R44, R44, 0x3340, R46 ;  /* 0x000033402c2c7816 */ /* 0x000fe4000000002e */
[----:B------:R-:W-:Y:S02]  /*31030*/  PRMT R48, R48, 0x3340, R0 ;  /* 0x0000334030307816 */ /* 0x000fe40000000000 */
[----:B------:R-:W-:Y:S02]  /*31040*/  PRMT R52, R52, 0x3340, R54 ;  /* 0x0000334034347816 */ /* 0x000fe40000000036 */
[----:B------:R-:W-:Y:S02]  /*31050*/  PRMT R56, R56, 0x3340, R0 ;  /* 0x0000334038387816 */ /* 0x000fe40000000000 */
[----:B------:R-:W-:Y:S02]  /*31060*/  PRMT R60, R60, 0x3340, R62 ;  /* 0x000033403c3c7816 */ /* 0x000fe4000000003e */
[----:B------:R-:W-:-:S02]  /*31070*/  PRMT R64, R64, 0x3340, R0 ;  /* 0x0000334040407816 */ /* 0x000fc40000000000 */
[--C-:B------:R-:W-:Y:S02]  /*31080*/  PRMT R83, R2, 0x4210, R34.reuse ;  /* 0x0000421002537816 */ /* 0x100fe40000000022 */
[----:B0-----:R-:W-:Y:S02]  /*31090*/  PRMT R3, R28, 0x5210, R34 ;  /* 0x000052101c037816 */ /* 0x001fe40000000022 */
[--C-:B------:R-:W-:Y:S01]  /*310a0*/  PRMT R68, R36, 0x5210, R42.reuse ;  /* 0x0000521024447816 */ /* 0x100fe2000000002a */
[----:B------:R-:W-:Y:S01]  /*310b0*/  STL [R1+0xe10], R83 ;  /* 0x000e105301007387 */ /* 0x000fe20000100800 */
[----:B------:R-:W-:Y:S02]  /*310c0*/  PRMT R2, R15, 0x4210, R42 ;  /* 0x000042100f027816 */ /* 0x000fe4000000002a */
[----:B------:R-:W-:Y:S01]  /*310d0*/  PRMT R13, R21, 0x5410, R13 ;  /* 0x00005410150d7816 */ /* 0x000fe2000000000d */
[----:B------:R-:W-:Y:S01]  /*310e0*/  STL [R1+0x1c], R3 ;  /* 0x00001c0301007387 */ /* 0x000fe20000100800 */
[----:B------:R-:W-:-:S02]  /*310f0*/  PRMT R11, R19, 0x5410, R11 ;  /* 0x00005410130b7816 */ /* 0x000fc4000000000b */
[----:B------:R-:W-:Y:S01]  /*31100*/  PRMT R9, R17, 0x5410, R9 ;  /* 0x0000541011097816 */ /* 0x000fe20000000009 */
[----:B------:R-:W-:Y:S01]  /*31110*/  STL [R1+0xe14], R68 ;  /* 0x000e144401007387 */ /* 0x000fe20000100800 */
[----:B------:R-:W-:Y:S02]  /*31120*/  PRMT R44, R44, 0x5410, R48 ;  /* 0x000054102c2c7816 */ /* 0x000fe40000000030 */
[----:B------:R-:W-:Y:S01]  /*31130*/  PRMT R52, R52, 0x5410, R56 ;  /* 0x0000541034347816 */ /* 0x000fe20000000038 */
[----:B------:R0:W-:Y:S01]  /*31140*/  STL [R1], R2 ;  /* 0x0000000201007387 */ /* 0x0001e20000100800 */
[----:B------:R-:W-:Y:S02]  /*31150*/  PRMT R60, R60, 0x5410, R64 ;  /* 0x000054103c3c7816 */ /* 0x000fe40000000040 */
[----:B------:R-:W-:Y:S01]  /*31160*/  LOP3.LUT R50, R50, 0xffff, RZ, 0xc0, !PT ;  /* 0x0000ffff32327812 */ /* 0x000fe200078ec0ff */
[----:B------:R-:W2:Y:S01]  /*31170*/  LDL.LU R92, [R1+0xa70] ;  /* 0x000a7000015c7983 */ /* 0x000ea20000300800 */
[----:B------:R-:W-:-:S02]  /*31180*/  LOP3.LUT R58, R58, 0xffff, RZ, 0xc0, !PT ;  /* 0x0000ffff3a3a7812 */ /* 0x000fc400078ec0ff */
[----:B------:R-:W-:Y:S02]  /*31190*/  LOP3.LUT R66, R66, 0xffff, RZ, 0xc0, !PT ;  /* 0x0000ffff42427812 */ /* 0x000fe400078ec0ff */
[--C-:B------:R-:W-:Y:S02]  /*311a0*/  PRMT R69, R44, 0x5210, R50.reuse ;  /* 0x000052102c457816 */ /* 0x100fe40000000032 */
[----:B0-----:R-:W-:Y:S02]  /*311b0*/  PRMT R2, R13, 0x4210, R50 ;  /* 0x000042100d027816 */ /* 0x001fe40000000032 */
[--C-:B------:R-:W-:Y:S02]  /*311c0*/  PRMT R68, R11, 0x4210, R58.reuse ;  /* 0x000042100b447816 */ /* 0x100fe4000000003a */
[----:B------:R-:W-:Y:S02]  /*311d0*/  PRMT R70, R52, 0x5210, R58 ;  /* 0x0000521034467816 */ /* 0x000fe4000000003a */
[----:B------:R-:W-:-:S02]  /*311e0*/  PRMT R83, R9, 0x4210, R66 ;  /* 0x0000421009537816 */ /* 0x000fc40000000042 */
[----:B------:R-:W-:Y:S02]  /*311f0*/  PRMT R71, R60, 0x5210, R66 ;  /* 0x000052103c477816 */ /* 0x000fe40000000042 */
[----:B------:R-:W0:Y:S01]  /*31200*/  LDTM.x64 R4, tmem[UR12+0x80] ;  /* 0x0000800c000479ee */ /* 0x000e220008340000 */
[----:B------:R1:W-:Y:S01]  /*31210*/  STL [R1+0x4], R2 ;  /* 0x0000040201007387 */ /* 0x0003e20000100800 */
[----:B0-----:R-:W-:Y:S02]  /*31220*/  F2FP.SATFINITE.E4M3.F32.PACK_AB_MERGE_C R4, R5, R4, RZ ;  /* 0x000000040504723e */ /* 0x001fe400048070ff */
        /* <DEDUP_REMOVED lines=8> */
[----:B------:R-:W-:-:S02]  /*312b0*/  F2FP.SATFINITE.E4M3.F32.PACK_AB_MERGE_C R28, R29, R28, RZ ;  /* 0x0000001c1d1c723e */ /* 0x000fc400048070ff */
[----:B------:R-:W-:Y:S02]  /*312c0*/  F2FP.SATFINITE.E4M3.F32.PACK_AB_MERGE_C R30, R31, R30, RZ ;  /* 0x0000001e1f1e723e */ /* 0x000fe400048070ff */
[----:B------:R-:W-:Y:S02]  /*312d0*/  F2FP.SATFINITE.E4M3.F32.PACK_AB_MERGE_C R32, R33, R32, RZ ;  /* 0x000000202120723e */ /* 0x000fe400048070ff */
        /* <DEDUP_REMOVED lines=24> */
[--C-:B------:R-:W-:Y:S02]  /*31460*/  PRMT R72, R8, 0x3340, R0.reuse ;  /* 0x0000334008487816 */ /* 0x100fe40000000000 */
[--C-:B------:R-:W-:Y:S02]  /*31470*/  PRMT R73, R16, 0x3340, R0.reuse ;  /* 0x0000334010497816 */ /* 0x100fe40000000000 */
[--C-:B------:R-:W-:Y:S02]  /*31480*/  PRMT R74, R24, 0x3340, R0.reuse ;  /* 0x00003340184a7816 */ /* 0x100fe40000000000 */
[----:B------:R-:W-:-:S02]  /*31490*/  PRMT R75, R32, 0x3340, R0 ;  /* 0x00003340204b7816 */ /* 0x000fc40000000000 */
[----:B------:R-:W-:Y:S02]  /*314a0*/  PRMT R7, R4, 0x3340, R6 ;  /* 0x0000334004077816 */ /* 0x000fe40000000006 */
[----:B------:R-:W-:Y:S02]  /*314b0*/  PRMT R5, R12, 0x3340, R14 ;  /* 0x000033400c057816 */ /* 0x000fe4000000000e */
[----:B------:R-:W-:Y:S02]  /*314c0*/  PRMT R3, R20, 0x3340, R22 ;  /* 0x0000334014037816 */ /* 0x000fe40000000016 */
[----:B-1----:R-:W-:Y:S02]  /*314d0*/  PRMT R2, R28, 0x3340, R30 ;  /* 0x000033401c027816 */ /* 0x002fe4000000001e */
        /* <DEDUP_REMOVED lines=16> */
[--C-:B------:R-:W-:Y:S02]  /*315e0*/  PRMT R84, R40, 0x3340, R0.reuse ;  /* 0x0000334028547816 */ /* 0x100fe40000000000 */
[--C-:B------:R-:W-:Y:S02]  /*315f0*/  PRMT R85, R48, 0x3340, R0.reuse ;  /* 0x0000334030557816 */ /* 0x100fe40000000000 */
[--C-:B------:R-:W-:Y:S02]  /*31600*/  PRMT R86, R56, 0x3340, R0.reuse ;  /* 0x0000334038567816 */ /* 0x100fe40000000000 */
[----:B------:R-:W-:-:S02]  /*31610*/  PRMT R87, R64, 0x3340, R0 ;  /* 0x0000334040577816 */ /* 0x000fc40000000000 */
[----:B------:R-:W-:Y:S02]  /*31620*/  PRMT R7, R36, 0x3340, R38 ;  /* 0x0000334024077816 */ /* 0x000fe40000000026 */
[----:B------:R-:W-:Y:S02]  /*31630*/  PRMT R5, R44, 0x3340, R46 ;  /* 0x000033402c057816 */ /* 0x000fe4000000002e */
[----:B------:R-:W-:Y:S02]  /*31640*/  PRMT R3, R52, 0x3340, R54 ;  /* 0x0000334034037816 */ /* 0x000fe40000000036 */
[----:B------:R-:W-:Y:S02]  /*31650*/  PRMT R2, R60, 0x3340, R62 ;  /* 0x000033403c027816 */ /* 0x000fe4000000003e */
        /* <DEDUP_REMOVED lines=78> */
[----:B------:R-:W-:Y:S02]  /*31b40*/  LOP3.LUT R10, R10, 0xffff, RZ, 0xc0, !PT ;  /* 0x0000ffff0a0a7812 */ /* 0x000fe400078ec0ff */
[----:B------:R-:W-:-:S02]  /*31b50*/  PRMT R52, R52, 0x5410, R56 ;  /* 0x0000541034347816 */ /* 0x000fc40000000038 */
[----:B------:R-:W-:Y:S02]  /*31b60*/  PRMT R60, R60, 0x5410, R64 ;  /* 0x000054103c3c7816 */ /* 0x000fe40000000040 */
[----:B------:R-:W-:Y:S02]  /*31b70*/  LOP3.LUT R18, R18, 0xffff, RZ, 0xc0, !PT ;  /* 0x0000ffff12127812 */ /* 0x000fe400078ec0ff */
        /* <DEDUP_REMOVED lines=8> */
[----:B------:R-:W-:Y:S02]  /*31c00*/  PRMT R86, R3, 0x5410, R86 ;  /* 0x0000541003567816 */ /* 0x000fe40000000056 */
[----:B------:R-:W-:-:S02]  /*31c10*/  PRMT R87, R2, 0x5410, R87 ;  /* 0x0000541002577816 */ /* 0x000fc40000000057 */
[--C-:B------:R-:W-:Y:S02]  /*31c20*/  PRMT R72, R72, 0x4210, R10.reuse ;  /* 0x0000421048487816 */ /* 0x100fe4000000000a */
[----:B------:R-:W-:Y:S02]  /*31c30*/  PRMT R76, R4, 0x5210, R10 ;  /* 0x00005210044c7816 */ /* 0x000fe4000000000a */
[--C-:B------:R-:W-:Y:S02]  /*31c40*/  PRMT R73, R73, 0x4210, R18.reuse ;  /* 0x0000421049497816 */ /* 0x100fe40000000012 */
[----:B------:R-:W-:Y:S02]  /*31c50*/  PRMT R77, R12, 0x5210, R18 ;  /* 0x000052100c4d7816 */ /* 0x000fe40000000012 */
[--C-:B------:R-:W-:Y:S02]  /*31c60*/  PRMT R74, R74, 0x4210, R26.reuse ;  /* 0x000042104a4a7816 */ /* 0x100fe4000000001a */
        /* <DEDUP_REMOVED lines=11> */
[----:B------:R-:W0:Y:S01]  /*31d20*/  LDTM.x64 R4, tmem[UR12+0xc0] ;  /* 0x0000c00c000479ee */ /* 0x000e220008340000 */
[----:B------:R-:W-:Y:S01]  /*31d30*/  STL.64 [R1+0xe20], R70 ;  /* 0x000e204601007387 */ /* 0x000fe20000100a00 */
[----:B------:R-:W-:-:S03]  /*31d40*/  NOP ;  /* 0x0000000000007918 */ /* 0x000fc60000000000 */
[----:B------:R1:W-:Y:S01]  /*31d50*/  STL.64 [R1+0xe18], R68 ;  /* 0x000e184401007387 */ /* 0x0003e20000100a00 */
[----:B0-----:R-:W-:-:S05]  /*31d60*/  F2FP.SATFINITE.E4M3.F32.PACK_AB_MERGE_C R2, R11, R10, RZ ;  /* 0x0000000a0b02723e */ /* 0x001fca00048070ff */
[----:B------:R0:W-:Y:S04]  /*31d70*/  STL [R1+0x84], R2 ;  /* 0x0000840201007387 */ /* 0x0001e80000100800 */
[----:B-1----:R-:W2:Y:S01]  /*31d80*/  LDL.LU R68, [R1+0x60] ;  /* 0x0000600001447983 */ /* 0x002ea20000300800 */
[----:B0-----:R-:W-:-:S05]  /*31d90*/  F2FP.SATFINITE.E4M3.F32.PACK_AB_MERGE_C R2, R19, R18, RZ ;  /* 0x000000121302723e */ /* 0x001fca00048070ff */
[----:B------:R0:W-:Y:S04]  /*31da0*/  STL [R1+0x80], R2 ;  /* 0x0000800201007387 */ /* 0x0001e80000100800 */
[----:B------:R-:W2:Y:S01]  /*31db0*/  LDL.LU R69, [R1+0x64] ;  /* 0x0000640001457983 */ /* 0x000ea20000300800 */
[----:B------:R-:W-:-:S03]  /*31dc0*/  IMAD.MOV.U32 R70, RZ, RZ, R82 ;  /* 0x000000ffff467224 */ /* 0x000fc600078e0052 */
[----:B------:R-:W3:Y:S01]  /*31dd0*/  LDL.LU R82, [R1+0xe30] ;  /* 0x000e300001527983 */ /* 0x000ee20000300800 */
[----:B0-----:R-:W-:-:S05]  /*31de0*/  F2FP.SATFINITE.E4M3.F32.PACK_AB_MERGE_C R2, R27, R26, RZ ;  /* 0x0000001a1b02723e */ /* 0x001fca00048070ff */
[----:B------:R0:W-:Y:S01]  /*31df0*/  STL [R1+0x7c], R2 ;  /* 0x00007c0201007387 */ /* 0x0001e20000100800 */
[----:B------:R-:W-:Y:S01]  /*31e00*/  F2FP.SATFINITE.E4M3.F32.PACK_AB_MERGE_C R4, R5, R4, RZ ;  /* 0x000000040504723e */ /* 0x000fe200048070ff */
[----:B------:R-:W-:Y:S01]  /*31e10*/  IMAD.MOV.U32 R71, RZ, RZ, R93 ;  /* 0x000000ffff477224 */ /* 0x000fe200078e005d */
[----:B------:R-:W-:Y:S02]  /*31e20*/  F2FP.SATFINITE.E4M3.F32.PACK_AB_MERGE_C R5, R51, R50, RZ ;  /* 0x000000323305723e */ /* 0x000fe400048070ff */
[----:B0-----:R-:W-:-:S05]  /*31e30*/  F2FP.SATFINITE.E4M3.F32.PACK_AB_MERGE_C R2, R35, R34, RZ ;  /* 0x000000222302723e */ /* 0x001fca00048070ff */
[----:B------:R0:W-:Y:S02]  /*31e40*/  STL [R1+0x74], R2 ;  /* 0x0000740201007387 */ /* 0x0001e40000100800 */
[----:B0-----:R-:W-:-:S05]  /*31e50*/  F2FP.SATFINITE.E4M3.F32.PACK_AB_MERGE_C R2, R43, R42, RZ ;  /* 0x0000002a2b02723e */ /* 0x001fca00048070ff */
[----:B------:R-:W-:Y:S04]  /*31e60*/  STL [R1+0x78], R2 ;  /* 0x0000780201007387 */ /* 0x000fe80000100800 */
[----:B------:R-:W-:Y:S04]  /*31e70*/  STL [R1+0x70], R5 ;  /* 0x0000700501007387 */ /* 0x000fe80000100800 */
[----:B--2---:R0:W-:Y:S04]  /*31e80*/  STS.128 [R0], R68 ;  /* 0x0000004400007388 */ /* 0x0041e80000000c00 */
[----:B0-----:R-:W2:Y:S04]  /*31e90*/  LDL.LU R68, [R1+0x50] ;  /* 0x0000500001447983 */ /* 0x001ea80000300800 */
[----:B------:R-:W2:Y:S01]  /*31ea0*/  LDL.LU R69, [R1+0x54] ;  /* 0x0000540001457983 */ /* 0x000ea20000300800 */
[----:B------:R-:W-:-:S02]  /*31eb0*/  IMAD.MOV.U32 R70, RZ, RZ, R80 ;  /* 0x000000ffff467224 */ /* 0x000fc400078e0050 */
[----:B------:R-:W-:Y:S01]  /*31ec0*/  IMAD.MOV.U32 R71, RZ, RZ, R81 ;  /* 0x000000ffff477224 */ /* 0x000fe200078e0051 */
[----:B------:R-:W3:Y:S04]  /*31ed0*/  LDL.LU R80, [R1+0xe2c] ;  /* 0x000e2c0001507983 */ /* 0x000ee80000300800 */
[----:B------:R-:W3:Y:S01]  /*31ee0*/  LDL.LU R81, [R1+0xe28] ;  /* 0x000e280001517983 */ /* 0x000ee20000300800 */
[----:B------:R-:W-:Y:S02]  /*31ef0*/  F2FP.SATFINITE.E4M3.F32.PACK_AB_MERGE_C R28, R29, R28, RZ ;  /* 0x0000001c1d1c723e */ /* 0x000fe400048070ff */
[----:B------:R-:W-:Y:S02]  /*31f00*/  F2FP.SATFINITE.E4M3.F32.PACK_AB_MERGE_C R30, R31, R30, RZ ;  /* 0x0000001e1f1e723e */ /* 0x000fe400048070ff */
[----:B------:R-:W-:Y:S01]  /*31f10*/  F2FP.SATFINITE.E4M3.F32.PACK_AB_MERGE_C R32, R33, R32, RZ ;  /* 0x000000202120723e */ /* 0x000fe200048070ff */
[----:B--2---:R0:W-:Y:S04]  /*31f20*/  STS.128 [R0+0x400], R68 ;  /* 0x0004004400007388 */ /* 0x0041e80000000c00 */
[----:B0-----:R-:W2:Y:S04]  /*31f30*/  LDL.LU.64 R70, [R1+0xe20] ;  /* 0x000e200001467983 */ /* 0x001ea80000300a00 */
[----:B------:R-:W2:Y:S01]  /*31f40*/  LDL.LU.64 R68, [R1+0xe18] ;  /* 0x000e180001447983 */ /* 0x000ea20000300a00 */
[----:B------:R-:W-:-:S02]  /*31f50*/  F2FP.SATFINITE.E4M3.F32.PACK_AB_MERGE_C R40, R41, R40, RZ ;  /* 0x000000282928723e */ /* 0x000fc400048070ff */
        /* <DEDUP_REMOVED lines=8> */
[----:B------:R-:W-:Y:S02]  /*31fe0*/  PRMT R55, R32, 0x3340, R0 ;  /* 0x0000334020377816 */ /* 0x000fe40000000000 */
[----:B------:R-:W-:Y:S02]  /*31ff0*/  PRMT R10, R28, 0x3340, R30 ;  /* 0x000033401c0a7816 */ /* 0x000fe4000000001e */
[----:B------:R-:W-:Y:S02]  /*32000*/  LOP3.LUT R40, R40, 0xffff, RZ, 0xc0, !PT ;  /* 0x0000ffff28287812 */ /* 0x000fe400078ec0ff */
[----:B------:R-:W-:-:S02]  /*32010*/  LOP3.LUT R60, R60, 0xffff, RZ, 0xc0, !PT ;  /* 0x0000ffff3c3c7812 */ /* 0x000fc400078ec0ff */
[----:B------:R-:W-:Y:S02]  /*32020*/  LOP3.LUT R62, R62, 0xffff, RZ, 0xc0, !PT ;  /* 0x0000ffff3e3e7812 */ /* 0x000fe400078ec0ff */
[----:B------:R-:W-:Y:S02]  /*32030*/  LOP3.LUT R64, R64, 0xffff, RZ, 0xc0, !PT ;  /* 0x0000ffff40407812 */ /* 0x000fe400078ec0ff */
[----:B------:R-:W-:Y:S02]  /*32040*/  F2FP.SATFINITE.E4M3.F32.PACK_AB_MERGE_C R93, R59, R58, RZ ;  /* 0x0000003a3b5d723e */ /* 0x000fe400048070ff */
[----:B------:R-:W-:Y:S02]  /*32050*/  PRMT R55, R10, 0x5410, R55 ;  /* 0x000054100a377816 */ /* 0x000fe40000000037 */
[----:B------:R-:W-:Y:S02]  /*32060*/  PRMT R59, R40, 0x3340, R0 ;  /* 0x00003340283b7816 */ /* 0x000fe40000000000 */
[----:B---3--:R-:W-:-:S02]  /*32070*/  PRMT R81, R64, 0x3340, R81 ;  /* 0x0000334040517816 */ /* 0x008fc40000000051 */
[----:B------:R-:W-:Y:S02]  /*32080*/  PRMT R10, R60, 0x3340, R62 ;  /* 0x000033403c0a7816 */ /* 0x000fe4000000003e */
[----:B------:R-:W-:Y:S02]  /*32090*/  SHF.R.U32.HI R40, RZ, 0x8, R40 ;  /* 0x00000008ff287819 */ /* 0x000fe40000011628 */
[----:B------:R-:W-:Y:S02]  /*320a0*/  PRMT R81, R10, 0x5410, R81 ;  /* 0x000054100a517816 */ /* 0x000fe40000000051 */
[----:B------:R-:W-:Y:S02]  /*320b0*/  LOP3.LUT R10, R40, 0xffff, RZ, 0xc0, !PT ;  /* 0x0000ffff280a7812 */ /* 0x000fe400078ec0ff */
[----:B------:R-:W3:Y:S01]  /*320c0*/  LDL.LU R40, [R1] ;  /* 0x0000000001287983 */ /* 0x000ee20000300800 */
[----:B------:R-:W-:-:S03]  /*320d0*/  IMAD.MOV.U32 R43, RZ, RZ, R83 ;  /* 0x000000ffff2b7224 */ /* 0x000fc600078e0053 */
[----:B------:R-:W3:Y:S01]  /*320e0*/  LDL.LU R41, [R1+0x4] ;  /* 0x0000040001297983 */ /* 0x000ee20000300800 */
        /* <DEDUP_REMOVED lines=9> */
[----:B------:R-:W-:Y:S01]  /*32180*/  F2FP.SATFINITE.E4M3.F32.PACK_AB_MERGE_C R46, R47, R46, RZ ;  /* 0x0000002e2f2e723e */ /* 0x000fe200048070ff */
[----:B------:R-:W-:Y:S01]  /*32190*/  IMAD R3, R92, UR4, RZ ;  /* 0x000000045c037c24 */ /* 0x000fe2000f8e02ff */
[----:B------:R-:W-:Y:S01]  /*321a0*/  F2FP.SATFINITE.E4M3.F32.PACK_AB_MERGE_C R20, R21, R20, RZ ;  /* 0x000000141514723e */ /* 0x000fe200048070ff */
[----:B------:R-:W0:Y:S01]  /*321b0*/  LDCU UR4, c[0x0][0x39c] ;  /* 0x00007380ff0477ac */ /* 0x000e220008000800 */
[----:B------:R-:W-:-:S02]  /*321c0*/  F2FP.SATFINITE.E4M3.F32.PACK_AB_MERGE_C R22, R23, R22, RZ ;  /* 0x000000161716723e */ /* 0x000fc400048070ff */
[----:B------:R-:W-:Y:S02]  /*321d0*/  F2FP.SATFINITE.E4M3.F32.PACK_AB_MERGE_C R24, R25, R24, RZ ;  /* 0x000000181918723e */ /* 0x000fe400048070ff */
[----:B------:R-:W-:Y:S01]  /*321e0*/  F2FP.SATFINITE.E4M3.F32.PACK_AB_MERGE_C R52, R53, R52, RZ ;  /* 0x000000343534723e */ /* 0x000fe200048070ff */
[----:B------:R-:W-:Y:S01]  /*321f0*/  BAR.SYNC.DEFER_BLOCKING 0x0 ;  /* 0x0000000000007b1d */ /* 0x000fe20000010000 */
[----:B--2---:R-:W-:-:S05]  /*32200*/  IMAD.MOV.U32 R42, RZ, RZ, R68 ;  /* 0x000000ffff2a7224 */ /* 0x004fca00078e0044 */
[----:B------:R-:W2:Y:S04]  /*32210*/  LDL.LU R68, [R1+0xe14] ;  /* 0x000e140001447983 */ /* 0x000ea80000300800 */
[----:B------:R-:W2:Y:S01]  /*32220*/  LDL.LU R83, [R1+0xe10] ;  /* 0x000e100001537983 */ /* 0x000ea20000300800 */
[----:B------:R-:W-:Y:S02]  /*32230*/  LOP3.LUT R9, R4, 0xffff, RZ, 0xc0, !PT ;  /* 0x0000ffff04097812 */ /* 0x000fe400078ec0ff */
[----:B------:R-:W-:Y:S02]  /*32240*/  LOP3.LUT R6, R6, 0xffff, RZ, 0xc0, !PT ;  /* 0x0000ffff06067812 */ /* 0x000fe400078ec0ff */
[----:B------:R-:W-:Y:S02]  /*32250*/  LOP3.LUT R8, R8, 0xffff, RZ, 0xc0, !PT ;  /* 0x0000ffff08087812 */ /* 0x000fe400078ec0ff */
[----:B------:R-:W-:-:S02]  /*32260*/  PRMT R15, R9, 0x3340, R6 ;  /* 0x00003340090f7816 */ /* 0x000fc40000000006 */
[----:B------:R-:W-:Y:S02]  /*32270*/  PRMT R4, R8, 0x3340, R0 ;  /* 0x0000334008047816 */ /* 0x000fe40000000000 */
[----:B------:R-:W-:Y:S02]  /*32280*/  LOP3.LUT R36, R36, 0xffff, RZ, 0xc0, !PT ;  /* 0x0000ffff24247812 */ /* 0x000fe400078ec0ff */
[----:B------:R-:W-:Y:S02]  /*32290*/  LOP3.LUT R38, R38, 0xffff, RZ, 0xc0, !PT ;  /* 0x0000ffff26267812 */ /* 0x000fe400078ec0ff */
[----:B------:R-:W-:Y:S02]  /*322a0*/  LOP3.LUT R48, R48, 0xffff, RZ, 0xc0, !PT ;  /* 0x0000ffff30307812 */ /* 0x000fe400078ec0ff */
[----:B------:R-:W-:Y:S02]  /*322b0*/  SHF.R.U32.HI R9, RZ, 0x8, R9 ;  /* 0x00000008ff097819 */ /* 0x000fe40000011609 */
[----:B------:R-:W-:-:S02]  /*322c0*/  SHF.R.U32.HI R6, RZ, 0x8, R6 ;  /* 0x00000008ff067819 */ /* 0x000fc40000011606 */
[----:B------:R-:W-:Y:S02]  /*322d0*/  PRMT R4, R15, 0x5410, R4 ;  /* 0x000054100f047816 */ /* 0x000fe40000000004 */
[----:B------:R-:W-:Y:S02]  /*322e0*/  PRMT R58, R48, 0x3340, R0 ;  /* 0x00003340303a7816 */ /* 0x000fe40000000000 */
[----:B------:R-:W-:Y:S02]  /*322f0*/  PRMT R15, R36, 0x3340, R38 ;  /* 0x00003340240f7816 */ /* 0x000fe40000000026 */
[----:B------:R-:W-:Y:S02]  /*32300*/  LOP3.LUT R9, R9, 0xffff, RZ, 0xc0, !PT ;  /* 0x0000ffff09097812 */ /* 0x000fe400078ec0ff */
[----:B------:R-:W-:Y:S02]  /*32310*/  LOP3.LUT R6, R6, 0xffff, RZ, 0xc0, !PT ;  /* 0x0000ffff06067812 */ /* 0x000fe400078ec0ff */
[----:B------:R-:W-:-:S02]  /*32320*/  SHF.R.U32.HI R36, RZ, 0x8, R36 ;  /* 0x00000008ff247819 */ /* 0x000fc40000011624 */
[----:B------:R-:W-:Y:S02]  /*32330*/  SHF.R.U32.HI R48, RZ, 0x8, R48 ;  /* 0x00000008ff307819 */ /* 0x000fe40000011630 */
[----:B------:R-:W-:Y:S02]  /*32340*/  SHF.R.U32.HI R38, RZ, 0x8, R38 ;  /* 0x00000008ff267819 */ /* 0x000fe40000011626 */
[----:B------:R-:W-:Y:S02]  /*32350*/  PRMT R6, R9, 0x3340, R6 ;  /* 0x0000334009067816 */ /* 0x000fe40000000006 */
[----:B------:R-:W-:Y:S02]  /*32360*/  LOP3.LUT R36, R36, 0xffff, RZ, 0xc0, !PT ;  /* 0x0000ffff24247812 */ /* 0x000fe400078ec0ff */
[----:B------:R-:W-:Y:S02]  /*32370*/  LOP3.LUT R38, R38, 0xffff, RZ, 0xc0, !PT ;  /* 0x0000ffff26267812 */ /* 0x000fe400078ec0ff */
[----:B------:R-:W-:-:S02]  /*32380*/  LOP3.LUT R9, R48, 0xffff, RZ, 0xc0, !PT ;  /* 0x0000ffff30097812 */ /* 0x000fc400078ec0ff */
[----:B------:R-:W3:Y:S01]  /*32390*/  LDL.LU R48, [R1+0x10] ;  /* 0x0000100001307983 */ /* 0x000ee20000300800 */
[----:B------:R-:W-:-:S03]  /*323a0*/  PRMT R57, R36, 0x3340, R38 ;  /* 0x0000334024397816 */ /* 0x000fc60000000026 */
[----:B------:R-:W3:Y:S04]  /*323b0*/  LDL.LU R49, [R1+0x14] ;  /* 0x0000140001317983 */ /* 0x000ee80000300800 */
[----:B------:R-:W3:Y:S04]  /*323c0*/  LDL.LU R50, [R1+0x18] ;  /* 0x0000180001327983 */ /* 0x000ee80000300800 */
[----:B------:R-:W3:Y:S04]  /*323d0*/  LDL.LU R51, [R1+0x1c] ;  /* 0x00001c0001337983 */ /* 0x000ee80000300800 */
[----:B------:R-:W3:Y:S04]  /*323e0*/  LDL.LU R36, [R1+0x20] ;  /* 0x0000200001247983 */ /* 0x000ee80000300800 */
[----:B------:R-:W3:Y:S04]  /*323f0*/  LDL.LU R37, [R1+0x24] ;  /* 0x0000240001257983 */ /* 0x000ee80000300800 */
[----:B------:R-:W3:Y:S01]  /*32400*/  LDL.LU R38, [R1+0x28] ;  /* 0x0000280001267983 */ /* 0x000ee20000300800 */
[----:B------:R-:W-:-:S02]  /*32410*/  LOP3.LUT R12, R12, 0xffff, RZ, 0xc0, !PT ;  /* 0x0000ffff0c0c7812 */ /* 0x000fc400078ec0ff */
[----:B------:R-:W-:Y:S02]  /*32420*/  LOP3.LUT R14, R14, 0xffff, RZ, 0xc0, !PT ;  /* 0x0000ffff0e0e7812 */ /* 0x000fe400078ec0ff */
[----:B------:R-:W-:Y:S02]  /*32430*/  LOP3.LUT R16, R16, 0xffff, RZ, 0xc0, !PT ;  /* 0x0000ffff10107812 */ /* 0x000fe400078ec0ff */
[----:B------:R-:W-:Y:S02]  /*32440*/  PRMT R13, R12, 0x3340, R14 ;  /* 0x000033400c0d7816 */ /* 0x000fe4000000000e */
[----:B------:R-:W-:Y:S02]  /*32450*/  SHF.R.U32.HI R12, RZ, 0x8, R12 ;  /* 0x00000008ff0c7819 */ /* 0x000fe4000001160c */
[----:B------:R-:W-:Y:S02]  /*32460*/  SHF.R.U32.HI R14, RZ, 0x8, R14 ;  /* 0x00000008ff0e7819 */ /* 0x000fe4000001160e */
[----:B------:R-:W-:-:S02]  /*32470*/  PRMT R5, R16, 0x3340, R0 ;  /* 0x0000334010057816 */ /* 0x000fc40000000000 */
[----:B------:R-:W-:Y:S02]  /*32480*/  LOP3.LUT R44, R44, 0xffff, RZ, 0xc0, !PT ;  /* 0x0000ffff2c2c7812 */ /* 0x000fe400078ec0ff */
[----:B------:R-:W-:Y:S02]  /*32490*/  LOP3.LUT R46, R46, 0xffff, RZ, 0xc0, !PT ;  /* 0x0000ffff2e2e7812 */ /* 0x000fe400078ec0ff */
[----:B------:R-:W-:Y:S02]  /*324a0*/  LOP3.LUT R12, R12, 0xffff, RZ, 0xc0, !PT ;  /* 0x0000ffff0c0c7812 */ /* 0x000fe400078ec0ff */
[----:B------:R-:W-:Y:S02]  /*324b0*/  LOP3.LUT R14, R14, 0xffff, RZ, 0xc0, !PT ;  /* 0x0000ffff0e0e7812 */ /* 0x000fe400078ec0ff */
[----:B------:R-:W-:Y:S02]  /*324c0*/  SHF.R.U32.HI R64, RZ, 0x8, R64 ;  /* 0x00000008ff407819 */ /* 0x000fe40000011640 */
[----:B------:R-:W-:-:S02]  /*324d0*/  PRMT R5, R13, 0x5410, R5 ;  /* 0x000054100d057816 */ /* 0x000fc40000000005 */
[----:B------:R-:W-:Y:S02]  /*324e0*/  PRMT R13, R44, 0x3340, R46 ;  /* 0x000033402c0d7816 */ /* 0x000fe4000000002e */
[----:B------:R-:W-:Y:S02]  /*324f0*/  SHF.R.U32.HI R62, RZ, 0x8, R62 ;  /* 0x00000008ff3e7819 */ /* 0x000fe4000001163e */
[----:B------:R-:W-:Y:S02]  /*32500*/  SHF.R.U32.HI R60, RZ, 0x8, R60 ;  /* 0x00000008ff3c7819 */ /* 0x000fe4000001163c */
[----:B------:R-:W-:Y:S02]  /*32510*/  PRMT R12, R12, 0x3340, R14 ;  /* 0x000033400c0c7816 */ /* 0x000fe4000000000e */
[----:B------:R-:W-:Y:S02]  /*32520*/  LOP3.LUT R14, R64, 0xffff, RZ, 0xc0, !PT ;  /* 0x0000ffff400e7812 */ /* 0x000fe400078ec0ff */
[----:B------:R-:W-:-:S02]  /*32530*/  PRMT R58, R13, 0x5410, R58 ;  /* 0x000054100d3a7816 */ /* 0x000fc4000000003a */
[----:B------:R-:W-:Y:S02]  /*32540*/  LOP3.LUT R62, R62, 0xffff, RZ, 0xc0, !PT ;  /* 0x0000ffff3e3e7812 */ /* 0x000fe400078ec0ff */
[----:B------:R-:W-:Y:S02]  /*32550*/  F2FP.SATFINITE.E4M3.F32.PACK_AB_MERGE_C R92, R67, R66, RZ ;  /* 0x00000042435c723e */ /* 0x000fe400048070ff */
[----:B------:R-:W-:-:S04]  /*32560*/  LOP3.LUT R13, R60, 0xffff, RZ, 0xc0, !PT ;  /* 0x0000ffff3c0d7812 */ /* 0x000fc800078ec0ff */
[----:B------:R-:W-:Y:S01]  /*32570*/  PRMT R13, R13, 0x3340, R62 ;  /* 0x000033400d0d7816 */ /* 0x000fe2000000003e */
[----:B--2---:R-:W-:Y:S02]  /*32580*/  IMAD.MOV.U32 R39, RZ, RZ, R83 ;  /* 0x000000ffff277224 */ /* 0x004fe400078e0053 */
[----:B------:R-:W2:Y:S04]  /*32590*/  LDL.LU R83, [R1+0xe0c] ;  /* 0x000e0c0001537983 */ /* 0x000ea80000300800 */
[----:B------:R-:W3:Y:S04]  /*325a0*/  LDL.LU R64, [R1+0x40] ;  /* 0x0000400001407983 */ /* 0x000ee80000300800 */
[----:B------:R-:W3:Y:S04]  /*325b0*/  LDL.LU R65, [R1+0x44] ;  /* 0x0000440001417983 */ /* 0x000ee80000300800 */
[----:B------:R-:W3:Y:S04]  /*325c0*/  LDL.LU R66, [R1+0x48] ;  /* 0x0000480001427983 */ /* 0x000ee80000300800 */
[----:B------:R-:W3:Y:S04]  /*325d0*/  LDL.LU R67, [R1+0x4c] ;  /* 0x00004c0001437983 */ /* 0x000ee80000300800 */
[----:B------:R-:W3:Y:S04]  /*325e0*/  LDL.LU R60, [R1+0x30] ;  /* 0x00003000013c7983 */ /* 0x000ee80000300800 */
[----:B------:R-:W3:Y:S04]  /*325f0*/  LDL.LU R61, [R1+0x34] ;  /* 0x00003400013d7983 */ /* 0x000ee80000300800 */
[----:B------:R-:W3:Y:S01]  /*32600*/  LDL.LU R62, [R1+0x38] ;  /* 0x00003800013e7983 */ /* 0x000ee20000300800 */
[----:B------:R-:W-:-:S02]  /*32610*/  LOP3.LUT R20, R20, 0xffff, RZ, 0xc0, !PT ;  /* 0x0000ffff14147812 */ /* 0x000fc400078ec0ff */
[----:B------:R-:W-:Y:S01]  /*32620*/  LOP3.LUT R22, R22, 0xffff, RZ, 0xc0, !PT ;  /* 0x0000ffff16167812 */ /* 0x000fe200078ec0ff */
[----:B------:R-:W3:Y:S01]  /*32630*/  LDL.LU R45, [R1+0x84] ;  /* 0x00008400012d7983 */ /* 0x000ee20000300800 */
[----:B------:R-:W-:Y:S02]  /*32640*/  LOP3.LUT R24, R24, 0xffff, RZ, 0xc0, !PT ;  /* 0x0000ffff18187812 */ /* 0x000fe400078ec0ff */
[----:B------:R-:W-:Y:S02]  /*32650*/  PRMT R11, R20, 0x3340, R22 ;  /* 0x00003340140b7816 */ /* 0x000fe40000000016 */
[----:B------:R-:W-:Y:S02]  /*32660*/  PRMT R54, R24, 0x3340, R0 ;  /* 0x0000334018367816 */ /* 0x000fe40000000000 */
[----:B------:R-:W-:Y:S02]  /*32670*/  LOP3.LUT R52, R52, 0xffff, RZ, 0xc0, !PT ;  /* 0x0000ffff34347812 */ /* 0x000fe400078ec0ff */
[----:B------:R-:W-:-:S02]  /*32680*/  LOP3.LUT R7, R7, 0xffff, RZ, 0xc0, !PT ;  /* 0x0000ffff07077812 */ /* 0x000fc400078ec0ff */
[----:B------:R-:W-:Y:S02]  /*32690*/  LOP3.LUT R56, R56, 0xffff, RZ, 0xc0, !PT ;  /* 0x0000ffff38387812 */ /* 0x000fe400078ec0ff */
        /* <DEDUP_REMOVED lines=9> */
[----:B------:R-:W-:Y:S02]  /*32730*/  PRMT R59, R15, 0x5410, R59 ;  /* 0x000054100f3b7816 */ /* 0x000fe4000000003b */
[----:B------:R-:W-:-:S02]  /*32740*/  PRMT R80, R11, 0x5410, R80 ;  /* 0x000054100b507816 */ /* 0x000fc40000000050 */
[----:B------:R-:W-:Y:S02]  /*32750*/  LOP3.LUT R16, R16, 0xffff, RZ, 0xc0, !PT ;  /* 0x0000ffff10107812 */ /* 0x000fe400078ec0ff */
[----:B------:R-:W-:Y:S02]  /*32760*/  LOP3.LUT R11, R44, 0xffff, RZ, 0xc0, !PT ;  /* 0x0000ffff2c0b7812 */ /* 0x000fe400078ec0ff */
[----:B------:R-:W-:Y:S02]  /*32770*/  LOP3.LUT R46, R46, 0xffff, RZ, 0xc0, !PT ;  /* 0x0000ffff2e2e7812 */ /* 0x000fe400078ec0ff */
[----:B------:R-:W-:Y:S02]  /*32780*/  LOP3.LUT R15, R56, 0xffff, RZ, 0xc0, !PT ;  /* 0x0000ffff380f7812 */ /* 0x000fe400078ec0ff */
[----:B------:R-:W-:Y:S02]  /*32790*/  LOP3.LUT R7, R7, 0xffff, RZ, 0xc0, !PT ;  /* 0x0000ffff07077812 */ /* 0x000fe400078ec0ff */
[----:B------:R-:W-:-:S02]  /*327a0*/  LOP3.LUT R17, R52, 0xffff, RZ, 0xc0, !PT ;  /* 0x0000ffff34117812 */ /* 0x000fc400078ec0ff */
[--C-:B------:R-:W-:Y:S02]  /*327b0*/  PRMT R16, R16, 0x3340, R0.reuse ;  /* 0x0000334010107816 */ /* 0x100fe40000000000 */
[----:B------:R-:W-:Y:S02]  /*327c0*/  PRMT R10, R10, 0x3340, R0 ;  /* 0x000033400a0a7816 */ /* 0x000fe40000000000 */
[----:B------:R-:W-:Y:S02]  /*327d0*/  PRMT R11, R11, 0x3340, R46 ;  /* 0x000033400b0b7816 */ /* 0x000fe4000000002e */
[--C-:B------:R-:W-:Y:S02]  /*327e0*/  PRMT R9, R9, 0x3340, R0.reuse ;  /* 0x0000334009097816 */ /* 0x100fe40000000000 */
        /* <DEDUP_REMOVED lines=27> */
[----:B------:R-:W-:Y:S02]  /*329a0*/  PRMT R28, R28, 0x3340, R30 ;  /* 0x000033401c1c7816 */ /* 0x000fe4000000001e */
[----:B------:R-:W-:-:S04]  /*329b0*/  PRMT R32, R32, 0x3340, R0 ;  /* 0x0000334020207816 */ /* 0x000fc80000000000 */
[----:B------:R-:W-:Y:S01]  /*329c0*/  PRMT R56, R28, 0x5410, R32 ;  /* 0x000054101c387816 */ /* 0x000fe20000000020 */
[----:B--2---:R-:W-:Y:S02]  /*329d0*/  IMAD.MOV.U32 R63, RZ, RZ, R83 ;  /* 0x000000ffff3f7224 */ /* 0x004fe400078e0053 */
[----:B------:R-:W1:Y:S02]  /*329e0*/  S2R R83, SR_TID.X ;  /* 0x0000000000537919 */ /* 0x000e640000002100 */
[----:B-1----:R-:W-:-:S04]  /*329f0*/  LOP3.LUT R18, R83, 0x7f, RZ, 0xc0, !PT ;  /* 0x0000007f53127812 */ /* 0x002fc800078ec0ff */
[----:B------:R-:W-:-:S05]  /*32a00*/  LEA R83, R18, UR11, 0x4 ;  /* 0x0000000b12537c11 */ /* 0x000fca000f8e20ff */
[----:B------:R-:W1:Y:S04]  /*32a10*/  LDS.128 R16, [R83] ;  /* 0x0000000053107984 */ /* 0x000e680000000c00 */
[----:B------:R-:W-:Y:S01]  /*32a20*/  LDS.128 R12, [R83+0x800] ;  /* 0x00080000530c7984 */ /* 0x000fe20000000c00 */
[----:B------:R-:W-:Y:S06]  /*32a30*/  BAR.SYNC.DEFER_BLOCKING 0x0 ;  /* 0x0000000000007b1d */ /* 0x000fec0000010000 */
[----:B---3--:R2:W-:Y:S04]  /*32a40*/  STS.128 [R0], R64 ;  /* 0x0000004000007388 */ /* 0x0085e80000000c00 */
[----:B------:R3:W-:Y:S01]  /*32a50*/  STS.128 [R0+0x400], R60 ;  /* 0x0004003c00007388 */ /* 0x0007e20000000c00 */
[----:B------:R-:W-:Y:S06]  /*32a60*/  BAR.SYNC.DEFER_BLOCKING 0x0 ;  /* 0x0000000000007b1d */ /* 0x000fec0000010000 */
[----:B--2---:R-:W2:Y:S04]  /*32a70*/  LDL.LU R65, [R1+0x80] ;  /* 0x0000800001417983 */ /* 0x004ea80000300800 */
[----:B---3--:R-:W3:Y:S04]  /*32a80*/  LDL.LU R63, [R1+0x7c] ;  /* 0x00007c00013f7983 */ /* 0x008ee80000300800 */
[----:B------:R-:W3:Y:S04]  /*32a90*/  LDL.LU R61, [R1+0x74] ;  /* 0x00007400013d7983 */ /* 0x000ee80000300800 */
[----:B------:R-:W0:Y:S04]  /*32aa0*/  LDS.128 R24, [R83] ;  /* 0x0000000053187984 */ /* 0x000e280000000c00 */
[----:B------:R-:W-:Y:S01]  /*32ab0*/  LDS.128 R20, [R83+0x800] ;  /* 0x0008000053147984 */ /* 0x000fe20000000c00 */
[----:B------:R-:W-:Y:S06]  /*32ac0*/  BAR.SYNC.DEFER_BLOCKING 0x0 ;  /* 0x0000000000007b1d */ /* 0x000fec0000010000 */
[----:B------:R-:W-:Y:S04]  /*32ad0*/  STS.128 [R0], R36 ;  /* 0x0000002400007388 */ /* 0x000fe80000000c00 */
[----:B------:R-:W-:Y:S01]  /*32ae0*/  STS.128 [R0+0x400], R48 ;  /* 0x0004003000007388 */ /* 0x000fe20000000c00 */
[----:B------:R-:W-:Y:S06]  /*32af0*/  BAR.SYNC.DEFER_BLOCKING 0x0 ;  /* 0x0000000000007b1d */ /* 0x000fec0000010000 */
[----:B------:R-:W0:Y:S04]  /*32b00*/  LDS.128 R32, [R83] ;  /* 0x0000000053207984 */ /* 0x000e280000000c00 */
[----:B------:R-:W-:Y:S01]  /*32b10*/  LDS.128 R28, [R83+0x800] ;  /* 0x00080000531c7984 */ /* 0x000fe20000000c00 */
[----:B------:R-:W-:Y:S06]  /*32b20*/  BAR.SYNC.DEFER_BLOCKING 0x0 ;  /* 0x0000000000007b1d */ /* 0x000fec0000010000 */
[----:B------:R1:W-:Y:S04]  /*32b30*/  STS.128 [R0+0x400], R68 ;  /* 0x0004004400007388 */ /* 0x0003e80000000c00 */
[----:B-1----:R-:W4:Y:S04]  /*32b40*/  LDL.LU R70, [R1+0x78] ;  /* 0x0000780001467983 */ /* 0x002f280000300800 */
[----:B------:R-:W4:Y:S04]  /*32b50*/  LDL.LU R71, [R1+0x70] ;  /* 0x0000700001477983 */ /* 0x000f280000300800 */
[----:B------:R-:W-:Y:S01]  /*32b60*/  STS.128 [R0], R40 ;  /* 0x0000002800007388 */ /* 0x000fe20000000c00 */
[----:B------:R-:W-:Y:S06]  /*32b70*/  BAR.SYNC.DEFER_BLOCKING 0x0 ;  /* 0x0000000000007b1d */ /* 0x000fec0000010000 */
[----:B------:R-:W1:Y:S04]  /*32b80*/  LDS.128 R40, [R83] ;  /* 0x0000000053287984 */ /* 0x000e680000000c00 */
[----:B------:R-:W-:Y:S01]  /*32b90*/  LDS.128 R36, [R83+0x800] ;  /* 0x0008000053247984 */ /* 0x000fe20000000c00 */
[----:B------:R-:W-:Y:S06]  /*32ba0*/  BAR.SYNC.DEFER_BLOCKING 0x0 ;  /* 0x0000000000007b1d */ /* 0x000fec0000010000 */
[----:B------:R-:W-:Y:S04]  /*32bb0*/  STS.128 [R0], R72 ;  /* 0x0000004800007388 */ /* 0x000fe80000000c00 */
[----:B------:R0:W-:Y:S01]  /*32bc0*/  STS.128 [R0+0x400], R76 ;  /* 0x0004004c00007388 */ /* 0x0001e20000000c00 */
[----:B------:R-:W-:Y:S01]  /*32bd0*/  BAR.SYNC.DEFER_BLOCKING 0x0 ;  /* 0x0000000000007b1d */ /* 0x000fe20000010000 */
[----:B------:R-:W-:-:S05]  /*32be0*/  LOP3.LUT R53, R45, 0xffff, RZ, 0xc0, !PT ;  /* 0x0000ffff2d357812 */ /* 0x000fca00078ec0ff */
[----:B0-----:R-:W4:Y:S04]  /*32bf0*/  LDL.LU R76, [R1+0xabc] ;  /* 0x000abc00014c7983 */ /* 0x001f280000300800 */
[----:B------:R-:W0:Y:S04]  /*32c00*/  LDS.128 R44, [R83] ;  /* 0x00000000532c7984 */ /* 0x000e280000000c00 */
[----:B------:R-:W-:Y:S01]  /*32c10*/  LDS.128 R48, [R83+0x800] ;  /* 0x0008000053307984 */ /* 0x000fe20000000c00 */
[----:B------:R-:W-:Y:S01]  /*32c20*/  BAR.SYNC.DEFER_BLOCKING 0x0 ;  /* 0x0000000000007b1d */ /* 0x000fe20000010000 */
[----:B------:R-:W-:-:S02]  /*32c30*/  PRMT R52, R4, 0x4210, R53 ;  /* 0x0000421004347816 */ /* 0x000fc40000000035 */
[----:B------:R-:W-:-:S03]  /*32c40*/  PRMT R4, R8, 0x5210, R53 ;  /* 0x0000521008047816 */ /* 0x000fc60000000035 */
[----:B------:R-:W4:Y:S04]  /*32c50*/  LDL.LU R75, [R1+0xac0] ;  /* 0x000ac000014b7983 */ /* 0x000f280000300800 */
[----:B------:R-:W4:Y:S04]  /*32c60*/  LDL.LU R74, [R1+0xac4] ;  /* 0x000ac400014a7983 */ /* 0x000f280000300800 */
[----:B------:R-:W4:Y:S04]  /*32c70*/  LDL.LU R73, [R1+0xac8] ;  /* 0x000ac80001497983 */ /* 0x000f280000300800 */
[----:B------:R-:W4:Y:S04]  /*32c80*/  LDL.LU R72, [R1+0xacc] ;  /* 0x000acc0001487983 */ /* 0x000f280000300800 */
[----:B------:R-:W-:Y:S04]  /*32c90*/  STS.128 [R0], R84 ;  /* 0x0000005400007388 */ /* 0x000fe80000000c00 */
[----:B------:R-:W-:Y:S01]  /*32ca0*/  STS.128 [R0+0x400], R88 ;  /* 0x0004005800007388 */ /* 0x000fe20000000c00 */
[----:B--2---:R-:W-:Y:S01]  /*32cb0*/  LOP3.LUT R60, R65, 0xffff, RZ, 0xc0, !PT ;  /* 0x0000ffff413c7812 */ /* 0x004fe200078ec0ff */
[----:B------:R-:W-:Y:S03]  /*32cc0*/  BAR.SYNC.DEFER_BLOCKING 0x0 ;  /* 0x0000000000007b1d */ /* 0x000fe60000010000 */
[----:B------:R-:W-:-:S02]  /*32cd0*/  PRMT R53, R5, 0x4210, R60 ;  /* 0x0000421005357816 */ /* 0x000fc4000000003c */
[----:B------:R-:W-:Y:S02]  /*32ce0*/  PRMT R5, R7, 0x5210, R60 ;  /* 0x0000521007057816 */ /* 0x000fe4000000003c */
[----:B---3--:R-:W-:Y:S02]  /*32cf0*/  LOP3.LUT R8, R63, 0xffff, RZ, 0xc0, !PT ;  /* 0x0000ffff3f087812 */ /* 0x008fe400078ec0ff */
[----:B------:R-:W-:Y:S02]  /*32d00*/  LOP3.LUT R7, R61, 0xffff, RZ, 0xc0, !PT ;  /* 0x0000ffff3d077812 */ /* 0x000fe400078ec0ff */
[----:B------:R-:W2:Y:S04]  /*32d10*/  LDS.128 R60, [R83] ;  /* 0x00000000533c7984 */ /* 0x000ea80000000c00 */
[----:B------:R-:W-:Y:S01]  /*32d20*/  LDS.128 R64, [R83+0x800] ;  /* 0x0008000053407984 */ /* 0x000fe20000000c00 */
[----:B------:R-:W-:-:S02]  /*32d30*/  PRMT R54, R54, 0x4210, R8 ;  /* 0x0000421036367816 */ /* 0x000fc40000000008 */
[--C-:B------:R-:W-:Y:S01]  /*32d40*/  PRMT R55, R55, 0x4210, R7.reuse ;  /* 0x0000421037377816 */ /* 0x100fe20000000007 */
[----:B------:R-:W-:Y:S01]  /*32d50*/  BAR.SYNC.DEFER_BLOCKING 0x0 ;  /* 0x0000000000007b1d */ /* 0x000fe20000010000 */
[----:B------:R-:W-:Y:S02]  /*32d60*/  PRMT R6, R6, 0x5210, R8 ;  /* 0x0000521006067816 */ /* 0x000fe40000000008 */
[----:B------:R-:W-:-:S05]  /*32d70*/  PRMT R7, R56, 0x5210, R7 ;  /* 0x0000521038077816 */ /* 0x000fca0000000007 */
[----:B------:R-:W3:Y:S01]  /*32d80*/  LDC R8, c[0x0][0x3b8] ;  /* 0x0000ee00ff087b82 */ /* 0x000ee20000000800 */
[----:B------:R4:W-:Y:S04]  /*32d90*/  STS.128 [R0], R52 ;  /* 0x0000003400007388 */ /* 0x0009e80000000c00 */
[----:B------:R0:W-:Y:S01]  /*32da0*/  STS.128 [R0+0x400], R4 ;  /* 0x0004000400007388 */ /* 0x0001e20000000c00 */
[----:B----4-:R-:W-:-:S04]  /*32db0*/  LOP3.LUT R53, R71, 0xffff, RZ, 0xc0, !PT ;  /* 0x0000ffff47357812 */ /* 0x010fc800078ec0ff */
[--C-:B0-----:R-:W-:Y:S02]  /*32dc0*/  PRMT R5, R58, 0x4210, R53.reuse ;  /* 0x000042103a057816 */ /* 0x101fe40000000035 */
[----:B------:R-:W-:Y:S02]  /*32dd0*/  PRMT R53, R11, 0x5210, R53 ;  /* 0x000052100b357816 */ /* 0x000fe40000000035 */
[----:B------:R-:W4:Y:S01]  /*32de0*/  LDL.LU R11, [R1+0xad0] ;  /* 0x000ad000010b7983 */ /* 0x000f220000300800 */
[----:B------:R-:W-:Y:S01]  /*32df0*/  LOP3.LUT R52, R70, 0xffff, RZ, 0xc0, !PT ;  /* 0x0000ffff46347812 */ /* 0x000fe200078ec0ff */
[----:B------:R-:W-:Y:S03]  /*32e00*/  BAR.SYNC.DEFER_BLOCKING 0x0 ;  /* 0x0000000000007b1d */ /* 0x000fe60000010000 */
[--C-:B------:R-:W-:Y:S02]  /*32e10*/  PRMT R4, R59, 0x4210, R52.reuse ;  /* 0x000042103b047816 */ /* 0x100fe40000000034 */
[----:B------:R-:W-:-:S02]  /*32e20*/  PRMT R52, R57, 0x5210, R52 ;  /* 0x0000521039347816 */ /* 0x000fc40000000034 */
[----:B------:R-:W-:Y:S02]  /*32e30*/  LOP3.LUT R93, R93, 0xffff, RZ, 0xc0, !PT ;  /* 0x0000ffff5d5d7812 */ /* 0x000fe400078ec0ff */
[----:B------:R-:W-:Y:S01]  /*32e40*/  LOP3.LUT R92, R92, 0xffff, RZ, 0xc0, !PT ;  /* 0x0000ffff5c5c7812 */ /* 0x000fe200078ec0ff */
[----:B------:R-:W0:Y:S04]  /*32e50*/  LDS.128 R56, [R83] ;  /* 0x0000000053387984 */ /* 0x000e280000000c00 */
[----:B------:R-:W-:Y:S01]  /*32e60*/  LDS.128 R68, [R83+0x800] ;  /* 0x0008000053447984 */ /* 0x000fe20000000c00 */
[--C-:B------:R-:W-:Y:S02]  /*32e70*/  PRMT R6, R80, 0x4210, R93.reuse ;  /* 0x0000421050067816 */ /* 0x100fe4000000005d */
[----:B------:R-:W-:-:S02]  /*32e80*/  PRMT R54, R10, 0x5210, R93 ;  /* 0x000052100a367816 */ /* 0x000fc4000000005d */
[--C-:B------:R-:W-:Y:S01]  /*32e90*/  PRMT R7, R81, 0x4210, R92.reuse ;  /* 0x0000421051077816 */ /* 0x100fe2000000005c */
[----:B------:R-:W-:Y:S01]  /*32ea0*/  BAR.SYNC.DEFER_BLOCKING 0x0 ;  /* 0x0000000000007b1d */ /* 0x000fe20000010000 */
[----:B------:R-:W-:Y:S02]  /*32eb0*/  PRMT R55, R9, 0x5210, R92 ;  /* 0x0000521009377816 */ /* 0x000fe4000000005c */
[C---:B------:R-:W-:Y:S01]  /*32ec0*/  ISETP.LT.AND P3, PT, R82.reuse, UR19, !P0 ;  /* 0x0000001352007c0c */ /* 0x040fe2000c761270 */
[----:B---3--:R-:W-:Y:S01]  /*32ed0*/  IMAD R82, R82, R8, RZ ;  /* 0x0000000852527224 */ /* 0x008fe200078e02ff */
[----:B------:R-:W-:-:S04]  /*32ee0*/  IADD3 R2, P4, PT, R3, UR16, RZ ;  /* 0x0000001003027c10 */ /* 0x000fc8000ff9e0ff */
[----:B------:R-:W-:Y:S01]  /*32ef0*/  LEA.HI.X.SX32 R3, R3, UR17, 0x1, P4 ;  /* 0x0000001103037c11 */ /* 0x000fe2000a0f0eff */
[----:B------:R3:W-:Y:S04]  /*32f00*/  STS.128 [R0], R4 ;  /* 0x0000000400007388 */ /* 0x0007e80000000c00 */
[----:B------:R0:W-:Y:S01]  /*32f10*/  STS.128 [R0+0x400], R52 ;  /* 0x0004003400007388 */ /* 0x0001e20000000c00 */
[----:B------:R-:W-:Y:S01]  /*32f20*/  PRMT R10, R16, 0x7771, RZ ;  /* 0x00007771100a7816 */ /* 0x000fe200000000ff */
[----:B------:R-:W-:Y:S01]  /*32f30*/  BAR.SYNC.DEFER_BLOCKING 0x0 ;  /* 0x0000000000007b1d */ /* 0x000fe20000010000 */
[----:B------:R-:W-:-:S05]  /*32f40*/  ISETP.LT.AND P5, PT, R76, UR4, !P0 ;  /* 0x000000044c007c0c */ /* 0x000fca000c7a1270 */
[----:B------:R-:W4:Y:S01]  /*32f50*/  LDCU UR4, c[0x0][0x39c] ;  /* 0x00007380ff0477ac */ /* 0x000f220008000800 */
[----:B---3--:R-:W-:Y:S01]  /*32f60*/  IADD3 R6, P4, PT, R82, R2, RZ ;  /* 0x0000000252067210 */ /* 0x008fe20007f9e0ff */
[----:B0-----:R-:W-:-:S03]  /*32f70*/  IMAD R0, R76, R8, RZ ;  /* 0x000000084c007224 */ /* 0x001fc600078e02ff */
[-C--:B------:R-:W-:Y:S01]  /*32f80*/  LEA.HI.X.SX32 R7, R82, R3.reuse, 0x1, P4 ;  /* 0x0000000352077211 */ /* 0x080fe200020f0eff */
[----:B------:R-:W3:Y:S01]  /*32f90*/  LDL.LU R52, [R1+0xad4] ;  /* 0x000ad40001347983 */ /* 0x000ee20000300800 */
[----:B------:R-:W-:Y:S02]  /*32fa0*/  PRMT R5, R16, 0x7770, RZ ;  /* 0x0000777010057816 */ /* 0x000fe400000000ff */
[C---:B------:R-:W-:Y:S01]  /*32fb0*/  IADD3 R4, P6, PT, R0.reuse, R2, RZ ;  /* 0x0000000200047210 */ /* 0x040fe20007fde0ff */
[----:B------:R-:W2:Y:S04]  /*32fc0*/  LDL.LU R55, [R1+0xad8] ;  /* 0x000ad80001377983 */ /* 0x000ea80000300800 */
[----:B------:R-:W2:Y:S04]  /*32fd0*/  LDL.LU R53, [R1+0xadc] ;  /* 0x000adc0001357983 */ /* 0x000ea80000300800 */
[----:B------:R0:W-:Y:S04]  /*32fe0*/  @P3 STG.E.U8 desc[UR22][R6.64], R5 ;  /* 0x0000000506003986 */ /* 0x0001e8000c101116 */
[----:B------:R-:W2:Y:S01]  /*32ff0*/  LDL.LU R54, [R1+0xae0] ;  /* 0x000ae00001367983 */ /* 0x000ea20000300800 */
[C---:B------:R-:W-:Y:S01]  /*33000*/  IMAD R9, R75.reuse, R8, RZ ;  /* 0x000000084b097224 */ /* 0x040fe200078e02ff */
[----:B------:R-:W-:Y:S01]  /*33010*/  ISETP.LT.AND P4, PT, R75, UR5, !P0 ;  /* 0x000000054b007c0c */ /* 0x000fe2000c781270 */
[----:B------:R-:W3:Y:S01]  /*33020*/  LDCU UR5, c[0x0][0x39c] ;  /* 0x00007380ff0577ac */ /* 0x000ee20008000800 */
[----:B0-----:R-:W-:-:S02]  /*33030*/  LEA.HI.X.SX32 R5, R0, R3, 0x1, P6 ;  /* 0x0000000300057211 */ /* 0x001fc400030f0eff */
[----:B------:R-:W-:-:S03]  /*33040*/  IADD3 R6, P3, PT, R9, R2, RZ ;  /* 0x0000000209067210 */ /* 0x000fc60007f7e0ff */
[----:B------:R0:W-:Y:S01]  /*33050*/  @P5 STG.E.U8 desc[UR22][R4.64], R10 ;  /* 0x0000000a04005986 */ /* 0x0001e2000c101116 */
[----:B------:R-:W-:Y:S02]  /*33060*/  LEA.HI.X.SX32 R7, R9, R3, 0x1, P3 ;  /* 0x0000000309077211 */ /* 0x000fe400018f0eff */
[----:B------:R-:W-:Y:S01]  /*33070*/  PRMT R9, R16, 0x7772, RZ ;  /* 0x0000777210097816 */ /* 0x000fe200000000ff */
[----:B0-----:R-:W-:-:S04]  /*33080*/  IMAD R5, R73, R8, RZ ;  /* 0x0000000849057224 */ /* 0x001fc800078e02ff */
[----:B------:R0:W-:Y:S01]  /*33090*/  @P4 STG.E.U8 desc[UR22][R6.64], R9 ;  /* 0x0000000906004986 */ /* 0x0001e2000c101116 */
[----:B------:R-:W-:-:S04]  /*330a0*/  IADD3 R4, P5, PT, R5, R2, RZ ;  /* 0x0000000205047210 */ /* 0x000fc80007fbe0ff */
[----:B------:R-:W-:Y:S02]  /*330b0*/  LEA.HI.X.SX32 R5, R5, R3, 0x1, P5 ;  /* 0x0000000305057211 */ /* 0x000fe400028f0eff */
[C---:B----4-:R-:W-:Y:S01]  /*330c0*/  ISETP.LT.AND P5, PT, R11.reuse, UR4, !P0 ;  /* 0x000000040b007c0c */ /* 0x050fe2000c7a1270 */
[-C--:B0-----:R-:W-:Y:S01]  /*330d0*/  IMAD R9, R11, R8.reuse, RZ ;  /* 0x000000080b097224 */ /* 0x081fe200078e02ff */
[C---:B------:R-:W-:Y:S01]  /*330e0*/  ISETP.LT.AND P6, PT, R74.reuse, UR6, !P0 ;  /* 0x000000064a007c0c */ /* 0x040fe2000c7c1270 */
[----:B------:R-:W4:Y:S01]  /*330f0*/  LDL.LU R11, [R1+0xae4] ;  /* 0x000ae400010b7983 */ /* 0x000f220000300800 */
[----:B------:R-:W-:Y:S01]  /*33100*/  IMAD R0, R74, R8, RZ ;  /* 0x000000084a007224 */ /* 0x000fe200078e02ff */
[----:B------:R-:W-:Y:S01]  /*33110*/  PRMT R16, R16, 0x7773, RZ ;  /* 0x0000777310107816 */ /* 0x000fe200000000ff */
[----:B------:R-:W0:Y:S03]  /*33120*/  LDCU UR6, c[0x0][0x39c] ;  /* 0x00007380ff0677ac */ /* 0x000e260008000800 */
[----:B------:R-:W-:Y:S01]  /*33130*/  IADD3 R6, P3, PT, R0, R2, RZ ;  /* 0x0000000200067210 */ /* 0x000fe20007f7e0ff */
[----:B------:R-:W0:Y:S01]  /*33140*/  LDCU UR4, c[0x0][0x39c] ;  /* 0x00007380ff0477ac */ /* 0x000e220008000800 */
[----:B------:R-:W-:-:S02]  /*33150*/  ISETP.LT.AND P4, PT, R73, UR7, !P0 ;  /* 0x0000000749007c0c */ /* 0x000fc4000c781270 */
[----:B------:R-:W-:Y:S01]  /*33160*/  LEA.HI.X.SX32 R7, R0, R3, 0x1, P3 ;  /* 0x0000000300077211 */ /* 0x000fe200018f0eff */
[C---:B------:R-:W-:Y:S01]  /*33170*/  IMAD R0, R72.reuse, R8, RZ ;  /* 0x0000000848007224 */ /* 0x040fe200078e02ff */
[----:B------:R-:W-:Y:S01]  /*33180*/  ISETP.LT.AND P3, PT, R72, UR8, !P0 ;  /* 0x0000000848007c0c */ /* 0x000fe2000c761270 */
[----:B------:R-:W0:Y:S02]  /*33190*/  LDCU UR7, c[0x0][0x39c] ;  /* 0x00007380ff0777ac */ /* 0x000e240008000800 */
[----:B------:R1:W-:Y:S01]  /*331a0*/  @P6 STG.E.U8 desc[UR22][R6.64], R16 ;  /* 0x0000001006006986 */ /* 0x0003e2000c101116 */
[----:B------:R-:W-:Y:S01]  /*331b0*/  PRMT R10, R17, 0x7770, RZ ;  /* 0x00007770110a7816 */ /* 0x000fe200000000ff */
[----:B------:R-:W4:Y:S01]  /*331c0*/  LDCU UR8, c[0x0][0x39c] ;  /* 0x00007380ff0877ac */ /* 0x000f220008000800 */
[----:B-1----:R-:W-:-:S04]  /*331d0*/  IADD3 R6, P6, PT, R0, R2, RZ ;  /* 0x0000000200067210 */ /* 0x002fc80007fde0ff */
[----:B------:R-:W-:Y:S02]  /*331e0*/  LEA.HI.X.SX32 R7, R0, R3, 0x1, P6 ;  /* 0x0000000300077211 */ /* 0x000fe400030f0eff */
[C---:B------:R-:W-:Y:S01]  /*331f0*/  PRMT R0, R17.reuse, 0x7771, RZ ;  /* 0x0000777111007816 */ /* 0x040fe200000000ff */
[----:B------:R1:W-:Y:S04]  /*33200*/  @P4 STG.E.U8 desc[UR22][R4.64], R10 ;  /* 0x0000000a04004986 */ /* 0x0003e8000c101116 */
[----:B------:R0:W-:Y:S01]  /*33210*/  @P3 STG.E.U8 desc[UR22][R6.64], R0 ;  /* 0x0000000006003986 */ /* 0x0001e2000c101116 */
[----:B-1----:R-:W-:Y:S02]  /*33220*/  PRMT R5, R17, 0x7772, RZ ;  /* 0x0000777211057816 */ /* 0x002fe400000000ff */
[----:B0-----:R-:W-:-:S04]  /*33230*/  IADD3 R6, P3, PT, R9, R2, RZ ;  /* 0x0000000209067210 */ /* 0x001fc80007f7e0ff */
[----:B------:R-:W-:-:S05]  /*33240*/  LEA.HI.X.SX32 R7, R9, R3, 0x1, P3 ;  /* 0x0000000309077211 */ /* 0x000fca00018f0eff */
[----:B------:R0:W-:Y:S01]  /*33250*/  @P5 STG.E.U8 desc[UR22][R6.64], R5 ;  /* 0x0000000506005986 */ /* 0x0001e2000c101116 */
[----:B------:R-:W-:Y:S02]  /*33260*/  PRMT R17, R17, 0x7773, RZ ;  /* 0x0000777311117816 */ /* 0x000fe400000000ff */
[C---:B---3--:R-:W-:Y:S01]  /*33270*/  ISETP.LT.AND P4, PT, R52.reuse, UR5, !P0 ;  /* 0x0000000534007c0c */ /* 0x048fe2000c781270 */
[-C--:B------:R-:W-:Y:S01]  /*33280*/  IMAD R0, R52, R8.reuse, RZ ;  /* 0x0000000834007224 */ /* 0x080fe200078e02ff */
[----:B------:R-:W1:Y:S01]  /*33290*/  LDCU UR5, c[0x0][0x39c] ;  /* 0x00007380ff0577ac */ /* 0x000e620008000800 */
[----:B------:R-:W1:Y:S01]  /*332a0*/  LDL.LU R52, [R1+0xae8] ;  /* 0x000ae80001347983 */ /* 0x000e620000300800 */
[C---:B--2---:R-:W-:Y:S01]  /*332b0*/  IMAD R9, R55.reuse, R8, RZ ;  /* 0x0000000837097224 */ /* 0x044fe200078e02ff */
[----:B------:R-:W-:Y:S01]  /*332c0*/  ISETP.LT.AND P3, PT, R55, UR6, !P0 ;  /* 0x0000000637007c0c */ /* 0x000fe2000c761270 */
[----:B------:R-:W2:Y:S01]  /*332d0*/  LDCU UR6, c[0x0][0x39c] ;  /* 0x00007380ff0677ac */ /* 0x000ea20008000800 */
[----:B------:R-:W-:-:S02]  /*332e0*/  IADD3 R4, P6, PT, R0, R2, RZ ;  /* 0x0000000200047210 */ /* 0x000fc40007fde0ff */
[----:B0-----:R-:W-:Y:S02]  /*332f0*/  IADD3 R6, P5, PT, R9, R2, RZ ;  /* 0x0000000209067210 */ /* 0x001fe40007fbe0ff */
[-C--:B------:R-:W-:Y:S01]  /*33300*/  LEA.HI.X.SX32 R5, R0, R3.reuse, 0x1, P6 ;  /* 0x0000000300057211 */ /* 0x080fe200030f0eff */
[C---:B------:R-:W-:Y:S01]  /*33310*/  IMAD R0, R53.reuse, R8, RZ ;  /* 0x0000000835007224 */ /* 0x040fe200078e02ff */
[----:B------:R-:W-:Y:S01]  /*33320*/  ISETP.LT.AND P6, PT, R53, UR7, !P0 ;  /* 0x0000000735007c0c */ /* 0x000fe2000c7c1270 */
[----:B------:R-:W0:Y:S01]  /*33330*/  LDCU UR7, c[0x0][0x39c] ;  /* 0x00007380ff0777ac */ /* 0x000e220008000800 */
[----:B------:R-:W-:Y:S01]  /*33340*/  LEA.HI.X.SX32 R7, R9, R3, 0x1, P5 ;  /* 0x0000000309077211 */ /* 0x000fe200028f0eff */
[----:B------:R-:W3:Y:S01]  /*33350*/  LDL.LU R53, [R1+0xaf0] ;  /* 0x000af00001357983 */ /* 0x000ee20000300800 */
[----:B------:R-:W-:-:S03]  /*33360*/  PRMT R9, R18, 0x7770, RZ ;  /* 0x0000777012097816 */ /* 0x000fc600000000ff */
[----:B------:R-:W2:Y:S04]  /*33370*/  LDL.LU R16, [R1+0xaf4] ;  /* 0x000af40001107983 */ /* 0x000ea80000300800 */
[----:B------:R-:W-:Y:S04]  /*33380*/  @P4 STG.E.U8 desc[UR22][R4.64], R17 ;  /* 0x0000001104004986 */ /* 0x000fe8000c101116 */
[----:B------:R0:W-:Y:S02]  /*33390*/  @P3 STG.E.U8 desc[UR22][R6.64], R9 ;  /* 0x0000000906003986 */ /* 0x0001e4000c101116 */
[----:B0-----:R-:W-:-:S04]  /*333a0*/  IADD3 R6, P3, PT, R0, R2, RZ ;  /* 0x0000000200067210 */ /* 0x001fc80007f7e0ff */
[-C--:B------:R-:W-:Y:S02]  /*333b0*/  LEA.HI.X.SX32 R7, R0, R3.reuse, 0x1, P3 ;  /* 0x0000000300077211 */ /* 0x080fe400018f0eff */
[C---:B----4-:R-:W-:Y:S01]  /*333c0*/  ISETP.LT.AND P3, PT, R11.reuse, UR8, !P0 ;  /* 0x000000080b007c0c */ /* 0x050fe2000c761270 */
[-C--:B------:R-:W-:Y:S02]  /*333d0*/  IMAD R0, R11, R8.reuse, RZ ;  /* 0x000000080b007224 */ /* 0x080fe400078e02ff */
[C---:B------:R-:W-:Y:S01]  /*333e0*/  IMAD R5, R54.reuse, R8, RZ ;  /* 0x0000000836057224 */ /* 0x040fe200078e02ff */
[----:B------:R-:W4:Y:S01]  /*333f0*/  LDL.LU R11, [R1+0xaf8] ;  /* 0x000af800010b7983 */ /* 0x000f220000300800 */
[----:B------:R-:W-:Y:S01]  /*33400*/  ISETP.LT.AND P4, PT, R54, UR4, !P0 ;  /* 0x0000000436007c0c */ /* 0x000fe2000c781270 */
[----:B------:R-:W2:Y:S01]  /*33410*/  LDCU UR4, c[0x0][0x39c] ;  /* 0x00007380ff0477ac */ /* 0x000ea20008000800 */
[C---:B------:R-:W-:Y:S02]  /*33420*/  PRMT R9, R18.reuse, 0x7771, RZ ;  /* 0x0000777112097816 */ /* 0x040fe400000000ff */
[C---:B------:R-:W-:Y:S01]  /*33430*/  IADD3 R4, P5, PT, R5.reuse, R2, RZ ;  /* 0x0000000205047210 */ /* 0x040fe20007fbe0ff */
[----:B------:R-:W0:Y:S01]  /*33440*/  LDCU UR8, c[0x0][0x39c] ;  /* 0x00007380ff0877ac */ /* 0x000e220008000800 */
[----:B------:R-:W-:Y:S01]  /*33450*/  PRMT R10, R18, 0x7772, RZ ;  /* 0x00007772120a7816 */ /* 0x000fe200000000ff */
[----:B------:R0:W-:Y:S01]  /*33460*/  @P6 STG.E.U8 desc[UR22][R6.64], R9 ;  /* 0x0000000906006986 */ /* 0x0001e2000c101116 */
[----:B------:R-:W-:-:S02]  /*33470*/  LEA.HI.X.SX32 R5, R5, R3, 0x1, P5 ;  /* 0x0000000305057211 */ /* 0x000fc400028f0eff */
[----:B------:R-:W-:-:S03]  /*33480*/  PRMT R18, R18, 0x7773, RZ ;  /* 0x0000777312127816 */ /* 0x000fc600000000ff */
[----:B------:R1:W-:Y:S01]  /*33490*/  @P4 STG.E.U8 desc[UR22][R4.64], R10 ;  /* 0x0000000a04004986 */ /* 0x0003e2000c101116 */
[----:B0-----:R-:W-:-:S04]  /*334a0*/  IADD3 R6, P6, PT, R0, R2, RZ ;  /* 0x0000000200067210 */ /* 0x001fc80007fde0ff */
[----:B------:R-:W-:Y:S02]  /*334b0*/  LEA.HI.X.SX32 R7, R0, R3, 0x1, P6 ;  /* 0x0000000300077211 */ /* 0x000fe400030f0eff */
[----:B------:R-:W-:-:S03]  /*334c0*/  PRMT R0, R19, 0x7770, RZ ;  /* 0x0000777013007816 */ /* 0x000fc600000000ff */
[----:B------:R3:W-:Y:S01]  /*334d0*/  @P3 STG.E.U8 desc[UR22][R6.64], R18 ;  /* 0x0000001206003986 */ /* 0x0007e2000c101116 */
[C---:B-1----:R-:W-:Y:S01]  /*334e0*/  ISETP.LT.AND P5, PT, R52.reuse, UR5, !P0 ;  /* 0x0000000534007c0c */ /* 0x042fe2000c7a1270 */
[----:B------:R-:W-:Y:S01]  /*334f0*/  IMAD R9, R52, R8, RZ ;  /* 0x0000000834097224 */ /* 0x000fe200078e02ff */
[----:B------:R-:W4:Y:S01]  /*33500*/  LDCU UR5, c[0x0][0x39c] ;  /* 0x00007380ff0577ac */ /* 0x000f220008000800 */
[----:B------:R-:W4:Y:S04]  /*33510*/  LDL.LU R52, [R1+0xafc] ;  /* 0x000afc0001347983 */ /* 0x000f280000300800 */
[----:B------:R-:W4:Y:S01]  /*33520*/  LDL.LU R17, [R1+0xb00] ;  /* 0x000b000001117983 */ /* 0x000f220000300800 */
[----:B------:R-:W-:-:S04]  /*33530*/  IADD3 R4, P4, PT, R9, R2, RZ ;  /* 0x0000000209047210 */ /* 0x000fc80007f9e0ff */
[----:B------:R-:W-:Y:S01]  /*33540*/  LEA.HI.X.SX32 R5, R9, R3, 0x1, P4 ;  /* 0x0000000309057211 */ /* 0x000fe200020f0eff */
[CC--:B---3--:R-:W-:Y:S01]  /*33550*/  IMAD R7, R53.reuse, R8.reuse, RZ ;  /* 0x0000000835077224 */ /* 0x0c8fe200078e02ff */
[C---:B--2---:R-:W-:Y:S01]  /*33560*/  ISETP.LT.AND P4, PT, R16.reuse, UR4, !P0 ;  /* 0x0000000410007c0c */ /* 0x044fe2000c781270 */
[----:B------:R-:W-:Y:S02]  /*33570*/  IMAD R9, R16, R8, RZ ;  /* 0x0000000810097224 */ /* 0x000fe400078e02ff */
[----:B------:R0:W-:Y:S01]  /*33580*/  @P5 STG.E.U8 desc[UR22][R4.64], R0 ;  /* 0x0000000004005986 */ /* 0x0001e2000c101116 */
[----:B------:R-:W-:Y:S01]  /*33590*/  ISETP.LT.AND P3, PT, R53, UR6, !P0 ;  /* 0x0000000635007c0c */ /* 0x000fe2000c761270 */
[----:B------:R-:W1:Y:S02]  /*335a0*/  LDCU UR4, c[0x0][0x39c] ;  /* 0x00007380ff0477ac */ /* 0x000e640008000800 */
[----:B------:R-:W2:Y:S01]  /*335b0*/  LDL.LU R16, [R1+0xb08] ;  /* 0x000b080001107983 */ /* 0x000ea20000300800 */
[-C--:B------:R-:W-:Y:S01]  /*335c0*/  IADD3 R6, P6, PT, R9, R2.reuse, RZ ;  /* 0x0000000209067210 */ /* 0x080fe20007fde0ff */
[----:B------:R-:W2:Y:S02]  /*335d0*/  LDCU UR6, c[0x0][0x39c] ;  /* 0x00007380ff0677ac */ /* 0x000ea40008000800 */
[----:B------:R-:W3:Y:S01]  /*335e0*/  LDL.LU R18, [R1+0xb0c] ;  /* 0x000b0c0001127983 */ /* 0x000ee20000300800 */
[----:B0-----:R-:W-:-:S04]  /*335f0*/  IADD3 R4, P5, PT, R7, R2, RZ ;  /* 0x0000000207047210 */ /* 0x001fc80007fbe0ff */
[-C--:B------:R-:W-:Y:S02]  /*33600*/  LEA.HI.X.SX32 R5, R7, R3.reuse, 0x1, P5 ;  /* 0x0000000307057211 */ /* 0x080fe400028f0eff */
[----:B------:R-:W-:Y:S02]  /*33610*/  LEA.HI.X.SX32 R7, R9, R3, 0x1, P6 ;  /* 0x0000000309077211 */ /* 0x000fe400030f0eff */
[C---:B----4-:R-:W-:Y:S01]  /*33620*/  ISETP.LT.AND P5, PT, R11.reuse, UR5, !P0 ;  /* 0x000000050b007c0c */ /* 0x050fe2000c7a1270 */
[----:B------:R-:W-:Y:S01]  /*33630*/  IMAD R9, R11, R8, RZ ;  /* 0x000000080b097224 */ /* 0x000fe200078e02ff */
[C---:B------:R-:W-:Y:S01]  /*33640*/  PRMT R0, R19.reuse, 0x7773, RZ ;  /* 0x0000777313007816 */ /* 0x040fe200000000ff */
[----:B------:R-:W4:Y:S01]  /*33650*/  LDL.LU R11, [R1+0xb10] ;  /* 0x000b1000010b7983 */ /* 0x000f220000300800 */
[C---:B------:R-:W-:Y:S01]  /*33660*/  PRMT R10, R19.reuse, 0x7772, RZ ;  /* 0x00007772130a7816 */ /* 0x040fe200000000ff */
[----:B------:R-:W0:Y:S01]  /*33670*/  LDCU UR5, c[0x0][0x39c] ;  /* 0x00007380ff0577ac */ /* 0x000e220008000800 */
[----:B------:R-:W-:-:S05]  /*33680*/  PRMT R19, R19, 0x7771, RZ ;  /* 0x0000777113137816 */ /* 0x000fca00000000ff */
[----:B------:R-:W-:Y:S04]  /*33690*/  @P3 STG.E.U8 desc[UR22][R4.64], R19 ;  /* 0x0000001304003986 */ /* 0x000fe8000c101116 */
[----:B------:R0:W-:Y:S02]  /*336a0*/  @P4 STG.E.U8 desc[UR22][R6.64], R10 ;  /* 0x0000000a06004986 */ /* 0x0001e4000c101116 */
[----:B0-----:R-:W-:-:S04]  /*336b0*/  IADD3 R6, P3, PT, R9, R2, RZ ;  /* 0x0000000209067210 */ /* 0x001fc80007f7e0ff */
[----:B------:R-:W-:-:S05]  /*336c0*/  LEA.HI.X.SX32 R7, R9, R3, 0x1, P3 ;  /* 0x0000000309077211 */ /* 0x000fca00018f0eff */
[----:B------:R0:W-:Y:S01]  /*336d0*/  @P5 STG.E.U8 desc[UR22][R6.64], R0 ;  /* 0x0000000006005986 */ /* 0x0001e2000c101116 */
[----:B------:R-:W-:Y:S01]  /*336e0*/  PRMT R10, R24, 0x7770, RZ ;  /* 0x00007770180a7816 */ /* 0x000fe200000000ff */
[CC--:B------:R-:W-:Y:S01]  /*336f0*/  IMAD R5, R52.reuse, R8.reuse, RZ ;  /* 0x0000000834057224 */ /* 0x0c0fe200078e02ff */
[----:B------:R-:W-:Y:S01]  /*33700*/  ISETP.LT.AND P4, PT, R52, UR7, !P0 ;  /* 0x0000000734007c0c */ /* 0x000fe2000c781270 */
[----:B------:R-:W4:Y:S01]  /*33710*/  LDCU UR7, c[0x0][0x39c] ;  /* 0x00007380ff0777ac */ /* 0x000f220008000800 */
[C---:B-1----:R-:W-:Y:S01]  /*33720*/  ISETP.LT.AND P3, PT, R17.reuse, UR4, !P0 ;  /* 0x0000000411007c0c */ /* 0x042fe2000c761270 */
[----:B------:R-:W-:Y:S01]  /*33730*/  IMAD R9, R17, R8, RZ ;  /* 0x0000000811097224 */ /* 0x000fe200078e02ff */
[-C--:B------:R-:W-:Y:S01]  /*33740*/  IADD3 R4, P6, PT, R5, R2.reuse, RZ ;  /* 0x0000000205047210 */ /* 0x080fe20007fde0ff */
[----:B------:R-:W4:Y:S01]  /*33750*/  LDL.LU R17, [R1+0xb18] ;  /* 0x000b180001117983 */ /* 0x000f220000300800 */
[----:B------:R-:W1:Y:S02]  /*33760*/  LDCU UR4, c[0x0][0x39c] ;  /* 0x00007380ff0477ac */ /* 0x000e640008000800 */
[----:B0-----:R-:W-:Y:S01]  /*33770*/  IADD3 R6, P5, PT, R9, R2, RZ ;  /* 0x0000000209067210 */ /* 0x001fe20007fbe0ff */
[----:B------:R-:W4:Y:S01]  /*33780*/  LDL.LU R19, [R1+0xb1c] ;  /* 0x000b1c0001137983 */ /* 0x000f220000300800 */
[----:B------:R-:W-:-:S02]  /*33790*/  LEA.HI.X.SX32 R5, R5, R3, 0x1, P6 ;  /* 0x0000000305057211 */ /* 0x000fc400030f0eff */
[----:B------:R-:W-:Y:S02]  /*337a0*/  LEA.HI.X.SX32 R7, R9, R3, 0x1, P5 ;  /* 0x0000000309077211 */ /* 0x000fe400028f0eff */
[----:B------:R-:W-:Y:S02]  /*337b0*/  PRMT R9, R24, 0x7771, RZ ;  /* 0x0000777118097816 */ /* 0x000fe400000000ff */
[C---:B--2---:R-:W-:Y:S01]  /*337c0*/  ISETP.LT.AND P6, PT, R16.reuse, UR6, !P0 ;  /* 0x0000000610007c0c */ /* 0x044fe2000c7c1270 */
[----:B------:R-:W-:Y:S01]  /*337d0*/  IMAD R0, R16, R8, RZ ;  /* 0x0000000810007224 */ /* 0x000fe200078e02ff */
[----:B------:R-:W-:Y:S01]  /*337e0*/  @P4 STG.E.U8 desc[UR22][R4.64], R10 ;  /* 0x0000000a04004986 */ /* 0x000fe2000c101116 */
[----:B------:R-:W0:Y:S03]  /*337f0*/  LDCU UR6, c[0x0][0x39c] ;  /* 0x00007380ff0677ac */ /* 0x000e260008000800 */
[----:B------:R-:W2:Y:S04]  /*33800*/  LDL.LU R16, [R1+0xb24] ;  /* 0x000b240001107983 */ /* 0x000ea80000300800 */
[----:B------:R0:W-:Y:S02]  /*33810*/  @P3 STG.E.U8 desc[UR22][R6.64], R9 ;  /* 0x0000000906003986 */ /* 0x0001e4000c101116 */
[----:B0-----:R-:W-:-:S04]  /*33820*/  IADD3 R6, P3, PT, R0, R2, RZ ;  /* 0x0000000200067210 */ /* 0x001fc80007f7e0ff */
[-C--:B------:R-:W-:Y:S01]  /*33830*/  LEA.HI.X.SX32 R7, R0, R3.reuse, 0x1, P3 ;  /* 0x0000000300077211 */ /* 0x080fe200018f0eff */
[CC--:B---3--:R-:W-:Y:S01]  /*33840*/  IMAD R5, R18.reuse, R8.reuse, RZ ;  /* 0x0000000812057224 */ /* 0x0c8fe200078e02ff */
[----:B------:R-:W-:Y:S01]  /*33850*/  ISETP.LT.AND P4, PT, R18, UR5, !P0 ;  /* 0x0000000512007c0c */ /* 0x000fe2000c781270 */
[----:B------:R-:W0:Y:S01]  /*33860*/  LDCU UR5, c[0x0][0x39c] ;  /* 0x00007380ff0577ac */ /* 0x000e220008000800 */
[C---:B----4-:R-:W-:Y:S01]  /*33870*/  ISETP.LT.AND P3, PT, R11.reuse, UR7, !P0 ;  /* 0x000000070b007c0c */ /* 0x050fe2000c761270 */
[----:B------:R-:W-:Y:S01]  /*33880*/  IMAD R0, R11, R8, RZ ;  /* 0x000000080b007224 */ /* 0x000fe200078e02ff */
[----:B------:R-:W-:Y:S01]  /*33890*/  PRMT R9, R24, 0x7772, RZ ;  /* 0x0000777218097816 */ /* 0x000fe200000000ff */
[----:B------:R-:W0:Y:S01]  /*338a0*/  LDL.LU R11, [R1+0xb28] ;  /* 0x000b2800010b7983 */ /* 0x000e220000300800 */
[C---:B------:R-:W-:Y:S01]  /*338b0*/  IADD3 R4, P5, PT, R5.reuse, R2, RZ ;  /* 0x0000000205047210 */ /* 0x040fe20007fbe0ff */
[----:B------:R-:W3:Y:S02]  /*338c0*/  LDCU UR7, c[0x0][0x39c] ;  /* 0x00007380ff0777ac */ /* 0x000ee40008000800 */
[----:B------:R-:W4:Y:S04]  /*338d0*/  LDL.LU R18, [R1+0xb2c] ;  /* 0x000b2c0001127983 */ /* 0x000f280000300800 */
[----:B------:R1:W-:Y:S01]  /*338e0*/  @P6 STG.E.U8 desc[UR22][R6.64], R9 ;  /* 0x0000000906006986 */ /* 0x0003e2000c101116 */
[----:B------:R-:W-:-:S02]  /*338f0*/  LEA.HI.X.SX32 R5, R5, R3, 0x1, P5 ;  /* 0x0000000305057211 */ /* 0x000fc400028f0eff */
[----:B------:R-:W-:Y:S02]  /*33900*/  PRMT R24, R24, 0x7773, RZ ;  /* 0x0000777318187816 */ /* 0x000fe400000000ff */
[----:B-1----:R-:W-:-:S04]  /*33910*/  IADD3 R6, P6, PT, R0, R2, RZ ;  /* 0x0000000200067210 */ /* 0x002fc80007fde0ff */
[----:B------:R-:W-:Y:S02]  /*33920*/  LEA.HI.X.SX32 R7, R0, R3, 0x1, P6 ;  /* 0x0000000300077211 */ /* 0x000fe400030f0eff */
[C---:B------:R-:W-:Y:S01]  /*33930*/  PRMT R0, R25.reuse, 0x7770, RZ ;  /* 0x0000777019007816 */ /* 0x040fe200000000ff */
[----:B------:R1:W-:Y:S04]  /*33940*/  @P4 STG.E.U8 desc[UR22][R4.64], R24 ;  /* 0x0000001804004986 */ /* 0x0003e8000c101116 */
[----:B------:R3:W-:Y:S01]  /*33950*/  @P3 STG.E.U8 desc[UR22][R6.64], R0 ;  /* 0x0000000006003986 */ /* 0x0007e2000c101116 */
[C---:B-1----:R-:W-:Y:S02]  /*33960*/  PRMT R5, R25.reuse, 0x7771, RZ ;  /* 0x0000777119057816 */ /* 0x042fe400000000ff */
[----:B------:R-:W-:Y:S01]  /*33970*/  PRMT R10, R25, 0x7772, RZ ;  /* 0x00007772190a7816 */ /* 0x000fe200000000ff */
[C---:B------:R-:W-:Y:S01]  /*33980*/  IMAD R9, R17.reuse, R8, RZ ;  /* 0x0000000811097224 */ /* 0x040fe200078e02ff */
[----:B------:R-:W-:Y:S01]  /*33990*/  ISETP.LT.AND P5, PT, R17, UR4, !P0 ;  /* 0x0000000411007c0c */ /* 0x000fe2000c7a1270 */
[----:B------:R-:W4:Y:S01]  /*339a0*/  LDCU UR4, c[0x0][0x39c] ;  /* 0x00007380ff0477ac */ /* 0x000f220008000800 */
[----:B------:R-:W4:Y:S02]  /*339b0*/  LDL.LU R17, [R1+0xb30] ;  /* 0x000b300001117983 */ /* 0x000f240000300800 */
[----:B---3--:R-:W-:Y:S01]  /*339c0*/  IADD3 R6, P3, PT, R9, R2, RZ ;  /* 0x0000000209067210 */ /* 0x008fe20007f7e0ff */
[----:B------:R-:W-:-:S03]  /*339d0*/  IMAD R0, R19, R8, RZ ;  /* 0x0000000813007224 */ /* 0x000fc600078e02ff */
[-C--:B------:R-:W-:Y:S02]  /*339e0*/  LEA.HI.X.SX32 R7, R9, R3.reuse, 0x1, P3 ;  /* 0x0000000309077211 */ /* 0x080fe400018f0eff */
[----:B------:R-:W-:Y:S01]  /*339f0*/  ISETP.LT.AND P4, PT, R19, UR6, !P0 ;  /* 0x0000000613007c0c */ /* 0x000fe2000c781270 */
[----:B------:R-:W1:Y:S01]  /*33a00*/  LDCU UR6, c[0x0][0x39c] ;  /* 0x00007380ff0677ac */ /* 0x000e620008000800 */
[C---:B--2---:R-:W-:Y:S01]  /*33a10*/  ISETP.LT.AND P3, PT, R16.reuse, UR8, !P0 ;  /* 0x0000000810007c0c */ /* 0x044fe2000c761270 */
[----:B------:R-:W-:Y:S01]  /*33a20*/  IMAD R9, R16, R8, RZ ;  /* 0x0000000810097224 */ /* 0x000fe200078e02ff */
[C---:B------:R-:W-:Y:S01]  /*33a30*/  IADD3 R4, P6, PT, R0.reuse, R2, RZ ;  /* 0x0000000200047210 */ /* 0x040fe20007fde0ff */
[----:B------:R-:W1:Y:S01]  /*33a40*/  LDL.LU R16, [R1+0xb38] ;  /* 0x000b380001107983 */ /* 0x000e620000300800 */
[----:B------:R-:W-:Y:S01]  /*33a50*/  PRMT R25, R25, 0x7773, RZ ;  /* 0x0000777319197816 */ /* 0x000fe200000000ff */
[----:B------:R-:W2:Y:S02]  /*33a60*/  LDCU UR8, c[0x0][0x39c] ;  /* 0x00007380ff0877ac */ /* 0x000ea40008000800 */
[----:B------:R3:W-:Y:S04]  /*33a70*/  @P5 STG.E.U8 desc[UR22][R6.64], R5 ;  /* 0x0000000506005986 */ /* 0x0007e8000c101116 */
[----:B------:R-:W2:Y:S01]  /*33a80*/  LDL.LU R24, [R1+0xb40] ;  /* 0x000b400001187983 */ /* 0x000ea20000300800 */
[----:B---3--:R-:W-:-:S05]  /*33a90*/  LEA.HI.X.SX32 R5, R0, R3, 0x1, P6 ;  /* 0x0000000300057211 */ /* 0x008fca00030f0eff */
[----:B------:R3:W-:Y:S01]  /*33aa0*/  @P4 STG.E.U8 desc[UR22][R4.64], R10 ;  /* 0x0000000a04004986 */ /* 0x0007e2000c101116 */
[C---:B0-----:R-:W-:Y:S01]  /*33ab0*/  ISETP.LT.AND P6, PT, R11.reuse, UR5, !P0 ;  /* 0x000000050b007c0c */ /* 0x041fe2000c7c1270 */
[----:B------:R-:W-:Y:S01]  /*33ac0*/  IMAD R0, R11, R8, RZ ;  /* 0x000000080b007224 */ /* 0x000fe200078e02ff */
[C---:B------:R-:W-:Y:S01]  /*33ad0*/  IADD3 R6, P5, PT, R9.reuse, R2, RZ ;  /* 0x0000000209067210 */ /* 0x040fe20007fbe0ff */
[----:B------:R-:W2:Y:S01]  /*33ae0*/  LDL.LU R11, [R1+0xb44] ;  /* 0x000b4400010b7983 */ /* 0x000ea20000300800 */
[C---:B----4-:R-:W-:Y:S01]  /*33af0*/  ISETP.LT.AND P4, PT, R18.reuse, UR4, !P0 ;  /* 0x0000000412007c0c */ /* 0x050fe2000c781270 */
[----:B---3--:R-:W-:Y:S01]  /*33b00*/  IMAD R5, R18, R8, RZ ;  /* 0x0000000812057224 */ /* 0x008fe200078e02ff */
[----:B------:R-:W-:Y:S01]  /*33b10*/  LEA.HI.X.SX32 R7, R9, R3, 0x1, P5 ;  /* 0x0000000309077211 */ /* 0x000fe200028f0eff */
[----:B------:R-:W3:Y:S01]  /*33b20*/  LDL.LU R18, [R1+0xb48] ;  /* 0x000b480001127983 */ /* 0x000ee20000300800 */
[C---:B------:R-:W-:Y:S01]  /*33b30*/  PRMT R10, R26.reuse, 0x7771, RZ ;  /* 0x000077711a0a7816 */ /* 0x040fe200000000ff */
[----:B------:R-:W3:Y:S02]  /*33b40*/  LDCU UR4, c[0x0][0x39c] ;  /* 0x00007380ff0477ac */ /* 0x000ee40008000800 */
[----:B------:R0:W-:Y:S01]  /*33b50*/  @P3 STG.E.U8 desc[UR22][R6.64], R25 ;  /* 0x0000001906003986 */ /* 0x0001e2000c101116 */
[----:B------:R-:W-:Y:S01]  /*33b60*/  PRMT R9, R26, 0x7770, RZ ;  /* 0x000077701a097816 */ /* 0x000fe200000000ff */
[----:B------:R-:W4:Y:S01]  /*33b70*/  LDCU UR5, c[0x0][0x39c] ;  /* 0x00007380ff0577ac */ /* 0x000f220008000800 */
[----:B------:R-:W-:-:S02]  /*33b80*/  IADD3 R4, P5, PT, R5, R2, RZ ;  /* 0x0000000205047210 */ /* 0x000fc40007fbe0ff */
[----:B0-----:R-:W-:-:S04]  /*33b90*/  IADD3 R6, P3, PT, R0, R2, RZ ;  /* 0x0000000200067210 */ /* 0x001fc80007f7e0ff */
[----:B------:R-:W-:-:S05]  /*33ba0*/  LEA.HI.X.SX32 R7, R0, R3, 0x1, P3 ;  /* 0x0000000300077211 */ /* 0x000fca00018f0eff */
[----:B------:R0:W-:Y:S01]  /*33bb0*/  @P6 STG.E.U8 desc[UR22][R6.64], R9 ;  /* 0x0000000906006986 */ /* 0x0001e2000c101116 */
[----:B------:R-:W-:-:S05]  /*33bc0*/  LEA.HI.X.SX32 R5, R5, R3, 0x1, P5 ;  /* 0x0000000305057211 */ /* 0x000fca00028f0eff */
[----:B------:R-:W-:Y:S01]  /*33bd0*/  @P4 STG.E.U8 desc[UR22][R4.64], R10 ;  /* 0x0000000a04004986 */ /* 0x000fe2000c101116 */
[C---:B------:R-:W-:Y:S01]  /*33be0*/  IMAD R0, R17.reuse, R8, RZ ;  /* 0x0000000811007224 */ /* 0x040fe200078e02ff */
[----:B------:R-:W-:Y:S01]  /*33bf0*/  ISETP.LT.AND P3, PT, R17, UR7, !P0 ;  /* 0x0000000711007c0c */ /* 0x000fe2000c761270 */
[----:B------:R-:W2:Y:S01]  /*33c00*/  LDCU UR7, c[0x0][0x39c] ;  /* 0x00007380ff0777ac */ /* 0x000ea20008000800 */
[----:B------:R-:W4:Y:S02]  /*33c10*/  LDL.LU R17, [R1+0xb4c] ;  /* 0x000b4c0001117983 */ /* 0x000f240000300800 */
[C---:B0-----:R-:W-:Y:S02]  /*33c20*/  IADD3 R6, P6, PT, R0.reuse, R2, RZ ;  /* 0x0000000200067210 */ /* 0x041fe40007fde0ff */
[----:B------:R-:W4:Y:S02]  /*33c30*/  LDL.LU R19, [R1+0xb50] ;  /* 0x000b500001137983 */ /* 0x000f240000300800 */
[----:B------:R-:W-:-:S02]  /*33c40*/  LEA.HI.X.SX32 R7, R0, R3, 0x1, P6 ;  /* 0x0000000300077211 */ /* 0x000fc400030f0eff */
[----:B------:R-:W-:Y:S02]  /*33c50*/  PRMT R0, R26, 0x7772, RZ ;  /* 0x000077721a007816 */ /* 0x000fe400000000ff */
[C---:B-1----:R-:W-:Y:S01]  /*33c60*/  ISETP.LT.AND P5, PT, R16.reuse, UR6, !P0 ;  /* 0x0000000610007c0c */ /* 0x042fe2000c7a1270 */
[----:B------:R-:W-:Y:S02]  /*33c70*/  IMAD R9, R16, R8, RZ ;  /* 0x0000000810097224 */ /* 0x000fe400078e02ff */
[----:B------:R0:W-:Y:S01]  /*33c80*/  @P3 STG.E.U8 desc[UR22][R6.64], R0 ;  /* 0x0000000006003986 */ /* 0x0001e2000c101116 */
[----:B------:R-:W-:Y:S01]  /*33c90*/  PRMT R26, R26, 0x7773, RZ ;  /* 0x000077731a1a7816 */ /* 0x000fe200000000ff */
[----:B------:R-:W1:Y:S02]  /*33ca0*/  LDCU UR6, c[0x0][0x39c] ;  /* 0x00007380ff0677ac */ /* 0x000e640008000800 */
[----:B------:R-:W4:Y:S01]  /*33cb0*/  LDL.LU R16, [R1+0xbd8] ;  /* 0x000bd80001107983 */ /* 0x000f220000300800 */
[----:B0-----:R-:W-:Y:S01]  /*33cc0*/  IADD3 R6, P3, PT, R9, R2, RZ ;  /* 0x0000000209067210 */ /* 0x001fe20007f7e0ff */
[----:B--2---:R-:W-:-:S03]  /*33cd0*/  IMAD R0, R24, R8, RZ ;  /* 0x0000000818007224 */ /* 0x004fc600078e02ff */
[----:B------:R-:W-:Y:S02]  /*33ce0*/  LEA.HI.X.SX32 R7, R9, R3, 0x1, P3 ;  /* 0x0000000309077211 */ /* 0x000fe400018f0eff */
[----:B------:R-:W-:-:S04]  /*33cf0*/  IADD3 R4, P6, PT, R0, R2, RZ ;  /* 0x0000000200047210 */ /* 0x000fc80007fde0ff */
[----:B------:R-:W-:Y:S02]  /*33d00*/  LEA.HI.X.SX32 R5, R0, R3, 0x1, P6 ;  /* 0x0000000300057211 */ /* 0x000fe400030f0eff */
[C---:B------:R-:W-:Y:S01]  /*33d10*/  ISETP.LT.AND P3, PT, R11.reuse, UR8, !P0 ;  /* 0x000000080b007c0c */ /* 0x040fe2000c761270 */
[-C--:B------:R-:W-:Y:S02]  /*33d20*/  IMAD R9, R11, R8.reuse, RZ ;  /* 0x000000080b097224 */ /* 0x080fe400078e02ff */
[----:B------:R-:W2:Y:S01]  /*33d30*/  LDL.LU R11, [R1+0xbdc] ;  /* 0x000bdc00010b7983 */ /* 0x000ea20000300800 */
[C---:B---3--:R-:W-:Y:S01]  /*33d40*/  ISETP.LT.AND P6, PT, R18.reuse, UR4, !P0 ;  /* 0x0000000412007c0c */ /* 0x048fe2000c7c1270 */
[----:B------:R-:W-:Y:S01]  /*33d50*/  IMAD R0, R18, R8, RZ ;  /* 0x0000000812007224 */ /* 0x000fe200078e02ff */
[----:B----4-:R-:W-:Y:S01]  /*33d60*/  ISETP.LT.AND P4, PT, R24, UR5, !P0 ;  /* 0x0000000518007c0c */ /* 0x010fe2000c781270 */
[----:B------:R-:W3:Y:S01]  /*33d70*/  LDL.LU R18, [R1+0xbe4] ;  /* 0x000be40001127983 */ /* 0x000ee20000300800 */
[----:B------:R-:W0:Y:S03]  /*33d80*/  LDCU UR5, c[0x0][0x39c] ;  /* 0x00007380ff0577ac */ /* 0x000e260008000800 */
[----:B------:R4:W-:Y:S01]  /*33d90*/  @P5 STG.E.U8 desc[UR22][R6.64], R26 ;  /* 0x0000001a06005986 */ /* 0x0009e2000c101116 */
[----:B------:R-:W-:Y:S01]  /*33da0*/  PRMT R10, R27, 0x7770, RZ ;  /* 0x000077701b0a7816 */ /* 0x000fe200000000ff */
[----:B------:R-:W2:Y:S01]  /*33db0*/  LDCU UR4, c[0x0][0x39c] ;  /* 0x00007380ff0477ac */ /* 0x000ea20008000800 */
[----:B----4-:R-:W-:-:S04]  /*33dc0*/  IADD3 R6, P5, PT, R9, R2, RZ ;  /* 0x0000000209067210 */ /* 0x010fc80007fbe0ff */
[----:B------:R-:W-:Y:S02]  /*33dd0*/  LEA.HI.X.SX32 R7, R9, R3, 0x1, P5 ;  /* 0x0000000309077211 */ /* 0x000fe400028f0eff */
[C---:B------:R-:W-:Y:S01]  /*33de0*/  PRMT R9, R27.reuse, 0x7771, RZ ;  /* 0x000077711b097816 */ /* 0x040fe200000000ff */
[----:B------:R-:W-:Y:S04]  /*33df0*/  @P4 STG.E.U8 desc[UR22][R4.64], R10 ;  /* 0x0000000a04004986 */ /* 0x000fe8000c101116 */
[----:B------:R4:W-:Y:S02]  /*33e00*/  @P3 STG.E.U8 desc[UR22][R6.64], R9 ;  /* 0x0000000906003986 */ /* 0x0009e4000c101116 */
[----:B----4-:R-:W-:Y:S02]  /*33e10*/  IADD3 R6, P4, PT, R0, R2, RZ ;  /* 0x0000000200067210 */ /* 0x010fe40007f9e0ff */
[----:B------:R-:W-:-:S02]  /*33e20*/  PRMT R9, R27, 0x7772, RZ ;  /* 0x000077721b097816 */ /* 0x000fc400000000ff */
[----:B------:R-:W-:-:S05]  /*33e30*/  LEA.HI.X.SX32 R7, R0, R3, 0x1, P4 ;  /* 0x0000000300077211 */ /* 0x000fca00020f0eff */
[----:B------:R4:W-:Y:S01]  /*33e40*/  @P6 STG.E.U8 desc[UR22][R6.64], R9 ;  /* 0x0000000906006986 */ /* 0x0009e2000c101116 */
[----:B------:R-:W-:Y:S01]  /*33e50*/  PRMT R27, R27, 0x7773, RZ ;  /* 0x000077731b1b7816 */ /* 0x000fe200000000ff */
[CC--:B------:R-:W-:Y:S01]  /*33e60*/  IMAD R5, R17.reuse, R8.reuse, RZ ;  /* 0x0000000811057224 */ /* 0x0c0fe200078e02ff */
[----:B-1----:R-:W-:Y:S01]  /*33e70*/  ISETP.LT.AND P3, PT, R17, UR6, !P0 ;  /* 0x0000000611007c0c */ /* 0x002fe2000c761270 */
[----:B------:R-:W1:Y:S01]  /*33e80*/  LDCU UR6, c[0x0][0x39c] ;  /* 0x00007380ff0677ac */ /* 0x000e620008000800 */
[----:B------:R-:W1:Y:S01]  /*33e90*/  LDL.LU R17, [R1+0xc44] ;  /* 0x000c440001117983 */ /* 0x000e620000300800 */
[----:B------:R-:W-:Y:S01]  /*33ea0*/  IMAD R0, R19, R8, RZ ;  /* 0x0000000813007224 */ /* 0x000fe200078e02ff */
[-C--:B------:R-:W-:Y:S02]  /*33eb0*/  IADD3 R4, P5, PT, R5, R2.reuse, RZ ;  /* 0x0000000205047210 */ /* 0x080fe40007fbe0ff */
[----:B------:R-:W-:Y:S01]  /*33ec0*/  ISETP.LT.AND P4, PT, R19, UR7, !P0 ;  /* 0x0000000713007c0c */ /* 0x000fe2000c781270 */
[----:B----4-:R-:W-:Y:S01]  /*33ed0*/  IMAD R9, R8, 0x2, R0 ;  /* 0x0000000208097824 */ /* 0x010fe200078e0200 */
[----:B------:R-:W-:Y:S01]  /*33ee0*/  LEA.HI.X.SX32 R5, R5, R3, 0x1, P5 ;  /* 0x0000000305057211 */ /* 0x000fe200028f0eff */
[----:B------:R-:W4:Y:S01]  /*33ef0*/  LDCU UR7, c[0x0][0x39c] ;  /* 0x00007380ff0777ac */ /* 0x000f220008000800 */
[----:B------:R-:W-:-:S02]  /*33f00*/  IADD3 R6, P5, PT, R0, R2, RZ ;  /* 0x0000000200067210 */ /* 0x000fc40007fbe0ff */
[----:B0-----:R-:W-:Y:S01]  /*33f10*/  ISETP.LT.AND P6, PT, R16, UR5, !P0 ;  /* 0x0000000510007c0c */ /* 0x001fe2000c7c1270 */
[----:B------:R-:W3:Y:S01]  /*33f20*/  LDCU UR5, c[0x0][0x39c] ;  /* 0x00007380ff0577ac */ /* 0x000ee20008000800 */
[----:B------:R0:W-:Y:S01]  /*33f30*/  @P3 STG.E.U8 desc[UR22][R4.64], R27 ;  /* 0x0000001b04003986 */ /* 0x0001e2000c101116 */
[----:B------:R-:W-:Y:S02]  /*33f40*/  LEA.HI.X.SX32 R7, R0, R3, 0x1, P5 ;  /* 0x0000000300077211 */ /* 0x000fe400028f0eff */
[----:B------:R-:W-:Y:S01]  /*33f50*/  PRMT R0, R32, 0x7770, RZ ;  /* 0x0000777020007816 */ /* 0x000fe200000000ff */
[----:B------:R-:W4:Y:S04]  /*33f60*/  LDL.LU R16, [R1+0xcd4] ;  /* 0x000cd40001107983 */ /* 0x000f280000300800 */
[----:B------:R0:W-:Y:S01]  /*33f70*/  @P4 STG.E.U8 desc[UR22][R6.64], R0 ;  /* 0x0000000006004986 */ /* 0x0001e2000c101116 */
[----:B--2---:R-:W-:Y:S01]  /*33f80*/  ISETP.LT.AND P3, PT, R11, UR4, !P0 ;  /* 0x000000040b007c0c */ /* 0x004fe2000c761270 */
[----:B------:R-:W2:Y:S02]  /*33f90*/  LDCU UR4, c[0x0][0x39c] ;  /* 0x00007380ff0477ac */ /* 0x000ea40008000800 */
[----:B------:R-:W2:Y:S01]  /*33fa0*/  LDL.LU R11, [R1+0xbf8] ;  /* 0x000bf800010b7983 */ /* 0x000ea20000300800 */
[----:B---3--:R-:W-:Y:S01]  /*33fb0*/  ISETP.LT.AND P4, PT, R18, UR5, !P0 ;  /* 0x0000000512007c0c */ /* 0x008fe2000c781270 */
[----:B------:R-:W2:Y:S02]  /*33fc0*/  LDCU UR5, c[0x0][0x39c] ;  /* 0x00007380ff0577ac */ /* 0x000ea40008000800 */
[----:B------:R-:W3:Y:S04]  /*33fd0*/  LDL.LU R10, [R1+0xb5c] ;  /* 0x000b5c00010a7983 */ /* 0x000ee80000300800 */
[----:B------:R-:W3:Y:S01]  /*33fe0*/  LDL.LU R18, [R1+0xca0] ;  /* 0x000ca00001127983 */ /* 0x000ee20000300800 */
[----:B0-----:R-:W-:-:S02]  /*33ff0*/  IADD3 R4, P5, PT, R9, R2, RZ ;  /* 0x0000000209047210 */ /* 0x001fc40007fbe0ff */
[----:B------:R-:W-:Y:S01]  /*34000*/  PRMT R0, R32, 0x7771, RZ ;  /* 0x0000777120007816 */ /* 0x000fe200000000ff */
[----:B------:R-:W3:Y:S01]  /*34010*/  LDL.LU R19, [R1+0xce8] ;  /* 0x000ce80001137983 */ /* 0x000ee20000300800 */
[----:B------:R-:W-:Y:S01]  /*34020*/  LEA.HI.X.SX32 R5, R9, R3, 0x1, P5 ;  /* 0x0000000309057211 */ /* 0x000fe200028f0eff */
[----:B------:R-:W-:-:S04]  /*34030*/  IMAD R9, R8, 0x2, R9 ;  /* 0x0000000208097824 */ /* 0x000fc800078e0209 */
[----:B------:R0:W-:Y:S01]  /*34040*/  @P2 STG.E.U8 desc[UR22][R4.64], R0 ;  /* 0x0000000004002986 */ /* 0x0001e2000c101116 */
[----:B------:R-:W-:Y:S01]  /*34050*/  IMAD R7, R8, 0x2, R9 ;  /* 0x0000000208077824 */ /* 0x000fe200078e0209 */
[----:B0-----:R-:W-:-:S03]  /*34060*/  IADD3 R4, P5, PT, R9, R2, RZ ;  /* 0x0000000209047210 */ /* 0x001fc60007fbe0ff */
[----:B------:R-:W-:Y:S01]  /*34070*/  IMAD R0, R8, 0x2, R7 ;  /* 0x0000000208007824 */ /* 0x000fe200078e0207 */
[-C--:B------:R-:W-:Y:S02]  /*34080*/  LEA.HI.X.SX32 R5, R9, R3.reuse, 0x1, P5 ;  /* 0x0000000309057211 */ /* 0x080fe400028f0eff */
[CC--:B------:R-:W-:Y:S02]  /*34090*/  IADD3 R6, P5, PT, R7.reuse, R2.reuse, RZ ;  /* 0x0000000207067210 */ /* 0x0c0fe40007fbe0ff */
[C---:B------:R-:W-:Y:S02]  /*340a0*/  PRMT R9, R32.reuse, 0x7772, RZ ;  /* 0x0000777220097816 */ /* 0x040fe400000000ff */
[----:B------:R-:W-:Y:S02]  /*340b0*/  LEA.HI.X.SX32 R7, R7, R3, 0x1, P5 ;  /* 0x0000000307077211 */ /* 0x000fe400028f0eff */
[----:B------:R-:W-:Y:S01]  /*340c0*/  PRMT R32, R32, 0x7773, RZ ;  /* 0x0000777320207816 */ /* 0x000fe200000000ff */
[----:B------:R0:W-:Y:S04]  /*340d0*/  @P1 STG.E.U8 desc[UR22][R4.64], R9 ;  /* 0x0000000904001986 */ /* 0x0001e8000c101116 */
[----:B------:R0:W-:Y:S02]  /*340e0*/  @P6 STG.E.U8 desc[UR22][R6.64], R32 ;  /* 0x0000002006006986 */ /* 0x0001e4000c101116 */
[----:B0-----:R-:W-:Y:S01]  /*340f0*/  IADD3 R4, P1, PT, R0, R2, RZ ;  /* 0x0000000200047210 */ /* 0x001fe20007f3e0ff */
[----:B------:R-:W-:-:S03]  /*34100*/  IMAD R7, R8, 0x2, R0 ;  /* 0x0000000208077824 */ /* 0x000fc600078e0200 */
[----:B------:R-:W-:Y:S02]  /*34110*/  LEA.HI.X.SX32 R5, R0, R3, 0x1, P1 ;  /* 0x0000000300057211 */ /* 0x000fe400008f0eff */
[----:B------:R-:W-:Y:S02]  /*34120*/  PRMT R0, R33, 0x7770, RZ ;  /* 0x0000777021007816 */ /* 0x000fe400000000ff */
[----:B------:R-:W-:-:S03]  /*34130*/  IADD3 R6, P6, PT, R7, R2, RZ ;  /* 0x0000000207067210 */ /* 0x000fc60007fde0ff */
[----:B------:R0:W-:Y:S01]  /*34140*/  @P3 STG.E.U8 desc[UR22][R4.64], R0 ;  /* 0x0000000004003986 */ /* 0x0001e2000c101116 */
[----:B-1----:R-:W-:Y:S01]  /*34150*/  ISETP.LT.AND P2, PT, R17, UR6, !P0 ;  /* 0x0000000611007c0c */ /* 0x002fe2000c741270 */
[----:B------:R-:W3:Y:S02]  /*34160*/  LDCU UR6, c[0x0][0x39c] ;  /* 0x00007380ff0677ac */ /* 0x000ee40008000800 */
[----:B------:R-:W3:Y:S01]  /*34170*/  LDL.LU R17, [R1+0xd34] ;  /* 0x000d340001117983 */ /* 0x000ee20000300800 */
[----:B0-----:R-:W-:Y:S01]  /*34180*/  IMAD R0, R8, 0x2, R7 ;  /* 0x0000000208007824 */ /* 0x001fe200078e0207 */
[----:B------:R-:W-:Y:S02]  /*34190*/  LEA.HI.X.SX32 R7, R7, R3, 0x1, P6 ;  /* 0x0000000307077211 */ /* 0x000fe400030f0eff */
[----:B----4-:R-:W-:Y:S01]  /*341a0*/  ISETP.LT.AND P5, PT, R16, UR7, !P0 ;  /* 0x0000000710007c0c */ /* 0x010fe2000c7a1270 */
[----:B------:R-:W0:Y:S01]  /*341b0*/  LDCU UR7, c[0x0][0x39c] ;  /* 0x00007380ff0777ac */ /* 0x000e220008000800 */
[----:B------:R-:W4:Y:S01]  /*341c0*/  LDL.LU R16, [R1+0xdb4] ;  /* 0x000db40001107983 */ /* 0x000f220000300800 */
[----:B--2---:R-:W-:Y:S01]  /*341d0*/  ISETP.LT.AND P1, PT, R11, UR5, !P0 ;  /* 0x000000050b007c0c */ /* 0x004fe2000c721270 */
[----:B------:R-:W1:Y:S01]  /*341e0*/  LDCU UR5, c[0x0][0x39c] ;  /* 0x00007380ff0577ac */ /* 0x000e620008000800 */
[----:B------:R-:W-:-:S05]  /*341f0*/  PRMT R11, R33, 0x7771, RZ ;  /* 0x00007771210b7816 */ /* 0x000fca00000000ff */
[----:B------:R2:W-:Y:S01]  /*34200*/  @P4 STG.E.U8 desc[UR22][R6.64], R11 ;  /* 0x0000000b06004986 */ /* 0x0005e2000c101116 */
[----:B---3--:R-:W-:Y:S01]  /*34210*/  ISETP.LT.AND P4, PT, R18, UR6, !P0 ;  /* 0x0000000612007c0c */ /* 0x008fe2000c781270 */
[----:B------:R-:W-:Y:S01]  /*34220*/  IMAD R9, R10, R8, RZ ;  /* 0x000000080a097224 */ /* 0x000fe200078e02ff */
[-C--:B------:R-:W-:Y:S01]  /*34230*/  IADD3 R4, P6, PT, R0, R2.reuse, RZ ;  /* 0x0000000200047210 */ /* 0x080fe20007fde0ff */
[----:B------:R-:W3:Y:S01]  /*34240*/  LDL.LU R18, [R1+0xc24] ;  /* 0x000c240001127983 */ /* 0x000ee20000300800 */
[----:B------:R-:W-:Y:S01]  /*34250*/  ISETP.LT.AND P3, PT, R10, UR4, !P0 ;  /* 0x000000040a007c0c */ /* 0x000fe2000c761270 */
[----:B------:R-:W4:Y:S01]  /*34260*/  LDCU UR4, c[0x0][0x39c] ;  /* 0x00007380ff0477ac */ /* 0x000f220008000800 */
[----:B------:R-:W0:Y:S01]  /*34270*/  LDCU UR6, c[0x0][0x39c] ;  /* 0x00007380ff0677ac */ /* 0x000e220008000800 */
[----:B--2---:R-:W2:Y:S01]  /*34280*/  LDL.LU R11, [R1+0xe04] ;  /* 0x000e0400010b7983 */ /* 0x004ea20000300800 */
[----:B------:R-:W-:Y:S02]  /*34290*/  LEA.HI.X.SX32 R5, R0, R3, 0x1, P6 ;  /* 0x0000000300057211 */ /* 0x000fe400030f0eff */
[----:B------:R-:W-:-:S02]  /*342a0*/  IADD3 R6, P6, PT, R9, R2, RZ ;  /* 0x0000000209067210 */ /* 0x000fc40007fde0ff */
[----:B------:R-:W-:Y:S01]  /*342b0*/  PRMT R10, R33, 0x7772, RZ ;  /* 0x00007772210a7816 */ /* 0x000fe200000000ff */
[C---:B------:R-:W-:Y:S01]  /*342c0*/  IMAD R0, R8.reuse, 0x4, R0 ;  /* 0x0000000408007824 */ /* 0x040fe200078e0200 */
[----:B------:R-:W-:Y:S02]  /*342d0*/  LEA.HI.X.SX32 R7, R9, R3, 0x1, P6 ;  /* 0x0000000309077211 */ /* 0x000fe400030f0eff */
[----:B------:R-:W-:Y:S01]  /*342e0*/  PRMT R33, R33, 0x7773, RZ ;  /* 0x0000777321217816 */ /* 0x000fe200000000ff */
[----:B------:R0:W-:Y:S04]  /*342f0*/  @P2 STG.E.U8 desc[UR22][R4.64], R10 ;  /* 0x0000000a04002986 */ /* 0x0001e8000c101116 */
[----:B------:R1:W-:Y:S01]  /*34300*/  @P3 STG.E.U8 desc[UR22][R6.64], R33 ;  /* 0x0000002106003986 */ /* 0x0003e2000c101116 */
[----:B0-----:R-:W-:Y:S01]  /*34310*/  IMAD R5, R8, 0x2, R0 ;  /* 0x0000000208057824 */ /* 0x001fe200078e0200 */
[----:B-1----:R-:W-:-:S02]  /*34320*/  IADD3 R6, P6, PT, R0, R2, RZ ;  /* 0x0000000200067210 */ /* 0x002fc40007fde0ff */
[----:B------:R-:W-:Y:S02]  /*34330*/  PRMT R10, R34, 0x7770, RZ ;  /* 0x00007770220a7816 */ /* 0x000fe400000000ff */
[-C--:B------:R-:W-:Y:S01]  /*34340*/  LEA.HI.X.SX32 R7, R0, R3.reuse, 0x1, P6 ;  /* 0x0000000300077211 */ /* 0x080fe200030f0eff */
[----:B------:R-:W-:Y:S01]  /*34350*/  IMAD R0, R8, 0x2, R5 ;  /* 0x0000000208007824 */ /* 0x000fe200078e0205 */
[C---:B------:R-:W-:Y:S02]  /*34360*/  IADD3 R4, P6, PT, R5.reuse, R2, RZ ;  /* 0x0000000205047210 */ /* 0x040fe40007fde0ff */
[----:B------:R-:W-:Y:S01]  /*34370*/  PRMT R9, R34, 0x7771, RZ ;  /* 0x0000777122097816 */ /* 0x000fe200000000ff */
[----:B------:R0:W-:Y:S01]  /*34380*/  @P5 STG.E.U8 desc[UR22][R6.64], R10 ;  /* 0x0000000a06005986 */ /* 0x0001e2000c101116 */
[----:B------:R-:W-:-:S05]  /*34390*/  LEA.HI.X.SX32 R5, R5, R3, 0x1, P6 ;  /* 0x0000000305057211 */ /* 0x000fca00030f0eff */
[----:B------:R1:W-:Y:S01]  /*343a0*/  @P1 STG.E.U8 desc[UR22][R4.64], R9 ;  /* 0x0000000904001986 */ /* 0x0003e2000c101116 */
[----:B0-----:R-:W-:-:S04]  /*343b0*/  IADD3 R6, P6, PT, R0, R2, RZ ;  /* 0x0000000200067210 */ /* 0x001fc80007fde0ff */
[----:B------:R-:W-:Y:S02]  /*343c0*/  LEA.HI.X.SX32 R7, R0, R3, 0x1, P6 ;  /* 0x0000000300077211 */ /* 0x000fe400030f0eff */
[----:B-1----:R-:W-:Y:S02]  /*343d0*/  PRMT R4, R34, 0x7772, RZ ;  /* 0x0000777222047816 */ /* 0x002fe400000000ff */
[----:B------:R-:W-:-:S03]  /*343e0*/  ISETP.LT.AND P3, PT, R17, UR7, !P0 ;  /* 0x0000000711007c0c */ /* 0x000fc6000c761270 */
[----:B------:R0:W-:Y:S01]  /*343f0*/  @P4 STG.E.U8 desc[UR22][R6.64], R4 ;  /* 0x0000000406004986 */ /* 0x0001e2000c101116 */
[----:B------:R-:W-:Y:S01]  /*34400*/  ISETP.LT.AND P2, PT, R19, UR5, !P0 ;  /* 0x0000000513007c0c */ /* 0x000fe2000c741270 */
[----:B------:R-:W3:Y:S02]  /*34410*/  LDCU UR5, c[0x0][0x39c] ;  /* 0x00007380ff0577ac */ /* 0x000ee40008000800 */
[----:B------:R-:W3:Y:S01]  /*34420*/  LDL.LU R17, [R1+0xe08] ;  /* 0x000e080001117983 */ /* 0x000ee20000300800 */
[----:B----4-:R-:W-:Y:S01]  /*34430*/  ISETP.LT.AND P5, PT, R16, UR4, !P0 ;  /* 0x0000000410007c0c */ /* 0x010fe2000c7a1270 */
[----:B------:R-:W1:Y:S02]  /*34440*/  LDCU UR7, c[0x0][0x39c] ;  /* 0x00007380ff0777ac */ /* 0x000e640008000800 */
[----:B------:R-:W4:Y:S01]  /*34450*/  LDL.LU R16, [R1+0xb68] ;  /* 0x000b680001107983 */ /* 0x000f220000300800 */
[----:B------:R-:W-:Y:S01]  /*34460*/  IMAD R5, R8, 0x2, R0 ;  /* 0x0000000208057824 */ /* 0x000fe200078e0200 */
[----:B------:R-:W-:Y:S01]  /*34470*/  PRMT R34, R34, 0x7773, RZ ;  /* 0x0000777322227816 */ /* 0x000fe200000000ff */
[----:B------:R-:W0:Y:S01]  /*34480*/  LDCU UR4, c[0x0][0x39c] ;  /* 0x00007380ff0477ac */ /* 0x000e220008000800 */
[----:B------:R-:W4:Y:S01]  /*34490*/  LDL.LU R10, [R1+0xd88] ;  /* 0x000d8800010a7983 */ /* 0x000f220000300800 */
[----:B--2---:R-:W-:Y:S01]  /*344a0*/  ISETP.LT.AND P4, PT, R11, UR6, !P0 ;  /* 0x000000060b007c0c */ /* 0x004fe2000c781270 */
[----:B------:R-:W-:-:S02]  /*344b0*/  IMAD R0, R8, 0x2, R5 ;  /* 0x0000000208007824 */ /* 0x000fc400078e0205 */
[----:B------:R-:W2:Y:S01]  /*344c0*/  LDL.LU R11, [R1+0xc40] ;  /* 0x000c4000010b7983 */ /* 0x000ea20000300800 */
[CC--:B0-----:R-:W-:Y:S01]  /*344d0*/  IADD3 R4, P6, PT, R5.reuse, R2.reuse, RZ ;  /* 0x0000000205047210 */ /* 0x0c1fe20007fde0ff */
[----:B------:R-:W2:Y:S01]  /*344e0*/  LDCU UR6, c[0x0][0x39c] ;  /* 0x00007380ff0677ac */ /* 0x000ea20008000800 */
[----:B---3--:R-:W-:Y:S01]  /*344f0*/  ISETP.LT.AND P1, PT, R18, UR5, !P0 ;  /* 0x0000000512007c0c */ /* 0x008fe2000c721270 */
[----:B------:R-:W-:Y:S01]  /*34500*/  IMAD R9, R8, 0x2, R0 ;  /* 0x0000000208097824 */ /* 0x000fe200078e0200 */
[-C--:B------:R-:W-:Y:S01]  /*34510*/  LEA.HI.X.SX32 R5, R5, R3.reuse, 0x1, P6 ;  /* 0x0000000305057211 */ /* 0x080fe200030f0eff */
[----:B------:R-:W4:Y:S01]  /*34520*/  LDCU UR5, c[0x0][0x39c] ;  /* 0x00007380ff0577ac */ /* 0x000f220008000800 */
[C---:B------:R-:W-:Y:S01]  /*34530*/  IADD3 R6, P6, PT, R0.reuse, R2, RZ ;  /* 0x0000000200067210 */ /* 0x040fe20007fde0ff */
[----:B------:R-:W3:Y:S03]  /*34540*/  LDL.LU R19, [R1+0xc88] ;  /* 0x000c880001137983 */ /* 0x000ee60000300800 */
[----:B------:R-:W-:Y:S01]  /*34550*/  LEA.HI.X.SX32 R7, R0, R3, 0x1, P6 ;  /* 0x0000000300077211 */ /* 0x000fe200030f0eff */
[----:B------:R0:W-:Y:S01]  /*34560*/  @P2 STG.E.U8 desc[UR22][R4.64], R34 ;  /* 0x0000002204002986 */ /* 0x0001e2000c101116 */
[----:B------:R-:W-:-:S05]  /*34570*/  PRMT R0, R35, 0x7770, RZ ;  /* 0x0000777023007816 */ /* 0x000fca00000000ff */
[----:B------:R1:W-:Y:S01]  /*34580*/  @P3 STG.E.U8 desc[UR22][R6.64], R0 ;  /* 0x0000000006003986 */ /* 0x0003e2000c101116 */
[----:B0-----:R-:W-:-:S04]  /*34590*/  IADD3 R4, P6, PT, R9, R2, RZ ;  /* 0x0000000209047210 */ /* 0x001fc80007fde0ff */
[----:B------:R-:W-:Y:S01]  /*345a0*/  LEA.HI.X.SX32 R5, R9, R3, 0x1, P6 ;  /* 0x0000000309057211 */ /* 0x000fe200030f0eff */
[----:B-1----:R-:W-:Y:S01]  /*345b0*/  IMAD R0, R8, 0x2, R9 ;  /* 0x0000000208007824 */ /* 0x002fe200078e0209 */
[----:B------:R-:W-:-:S04]  /*345c0*/  PRMT R7, R35, 0x7771, RZ ;  /* 0x0000777123077816 */ /* 0x000fc800000000ff */
[C---:B------:R-:W-:Y:S01]  /*345d0*/  IADD3 R6, P6, PT, R0.reuse, R2, RZ ;  /* 0x0000000200067210 */ /* 0x040fe20007fde0ff */
[----:B------:R0:W-:Y:S03]  /*345e0*/  @P5 STG.E.U8 desc[UR22][R4.64], R7 ;  /* 0x0000000704005986 */ /* 0x0001e6000c101116 */
[----:B0-----:R-:W-:Y:S02]  /*345f0*/  LEA.HI.X.SX32 R7, R0, R3, 0x1, P6 ;  /* 0x0000000300077211 */ /* 0x001fe400030f0eff */
[----:B------:R-:W-:Y:S02]  /*34600*/  ISETP.LT.AND P2, PT, R17, UR7, !P0 ;  /* 0x0000000711007c0c */ /* 0x000fe4000c741270 */
[----:B----4-:R-:W-:Y:S01]  /*34610*/  ISETP.LT.AND P5, PT, R10, UR5, !P0 ;  /* 0x000000050a007c0c */ /* 0x010fe2000c7a1270 */
[----:B------:R-:W4:Y:S01]  /*34620*/  LDL.LU R17, [R1+0xcd0] ;  /* 0x000cd00001117983 */ /* 0x000f220000300800 */
[C---:B------:R-:W-:Y:S01]  /*34630*/  PRMT R10, R35.reuse, 0x7773, RZ ;  /* 0x00007773230a7816 */ /* 0x040fe200000000ff */
[C---:B------:R-:W-:Y:S01]  /*34640*/  IMAD R9, R16.reuse, R8, RZ ;  /* 0x0000000810097224 */ /* 0x040fe200078e02ff */
[----:B------:R-:W-:Y:S01]  /*34650*/  PRMT R35, R35, 0x7772, RZ ;  /* 0x0000777223237816 */ /* 0x000fe200000000ff */
[----:B------:R-:W4:Y:S01]  /*34660*/  LDL.LU R18, [R1+0xd64] ;  /* 0x000d640001127983 */ /* 0x000f220000300800 */
[----:B------:R-:W-:Y:S01]  /*34670*/  ISETP.LT.AND P3, PT, R16, UR4, !P0 ;  /* 0x0000000410007c0c */ /* 0x000fe2000c761270 */
[----:B------:R-:W3:Y:S02]  /*34680*/  LDCU UR4, c[0x0][0x39c] ;  /* 0x00007380ff0477ac */ /* 0x000ee40008000800 */
[----:B------:R-:W4:Y:S01]  /*34690*/  LDL.LU R16, [R1+0xbf0] ;  /* 0x000bf00001107983 */ /* 0x000f220000300800 */
[----:B------:R-:W4:Y:S03]  /*346a0*/  LDCU UR5, c[0x0][0x39c] ;  /* 0x00007380ff0577ac */ /* 0x000f260008000800 */
[----:B------:R0:W-:Y:S01]  /*346b0*/  @P1 STG.E.U8 desc[UR22][R6.64], R35 ;  /* 0x0000002306001986 */ /* 0x0001e2000c101116 */
[----:B------:R-:W-:Y:S01]  /*346c0*/  IMAD R0, R8, 0x4, R0 ;  /* 0x0000000408007824 */ /* 0x000fe200078e0200 */
[----:B------:R-:W1:Y:S01]  /*346d0*/  LDCU UR7, c[0x0][0x39c] ;  /* 0x00007380ff0777ac */ /* 0x000e620008000800 */
[----:B--2---:R-:W-:Y:S01]  /*346e0*/  ISETP.LT.AND P1, PT, R11, UR6, !P0 ;  /* 0x000000060b007c0c */ /* 0x004fe2000c721270 */
[----:B------:R-:W2:Y:S01]  /*346f0*/  LDCU UR6, c[0x0][0x39c] ;  /* 0x00007380ff0677ac */ /* 0x000ea20008000800 */
[----:B------:R-:W2:Y:S01]  /*34700*/  LDL.LU R11, [R1+0xc14] ;  /* 0x000c1400010b7983 */ /* 0x000ea20000300800 */
[----:B------:R-:W-:-:S04]  /*34710*/  IADD3 R4, P6, PT, R9, R2, RZ ;  /* 0x0000000209047210 */ /* 0x000fc80007fde0ff */
[----:B------:R-:W-:Y:S02]  /*34720*/  LEA.HI.X.SX32 R5, R9, R3, 0x1, P6 ;  /* 0x0000000309057211 */ /* 0x000fe400030f0eff */
[----:B0-----:R-:W-:-:S03]  /*34730*/  IADD3 R6, P6, PT, R0, R2, RZ ;  /* 0x0000000200067210 */ /* 0x001fc60007fde0ff */
[----:B------:R0:W-:Y:S01]  /*34740*/  @P3 STG.E.U8 desc[UR22][R4.64], R10 ;  /* 0x0000000a04003986 */ /* 0x0001e2000c101116 */
[----:B------:R-:W-:Y:S01]  /*34750*/  LEA.HI.X.SX32 R7, R0, R3, 0x1, P6 ;  /* 0x0000000300077211 */ /* 0x000fe200030f0eff */
[----:B------:R-:W-:Y:S01]  /*34760*/  IMAD R0, R8, 0x2, R0 ;  /* 0x0000000208007824 */ /* 0x000fe200078e0200 */
[----:B---3--:R-:W-:Y:S01]  /*34770*/  ISETP.LT.AND P3, PT, R19, UR4, !P0 ;  /* 0x0000000413007c0c */ /* 0x008fe2000c761270 */
[----:B------:R-:W3:Y:S01]  /*34780*/  LDCU UR4, c[0x0][0x39c] ;  /* 0x00007380ff0477ac */ /* 0x000ee20008000800 */
[----:B0-----:R-:W-:Y:S01]  /*34790*/  PRMT R4, R40, 0x7770, RZ ;  /* 0x0000777028047816 */ /* 0x001fe200000000ff */
[----:B------:R-:W-:-:S04]  /*347a0*/  IMAD R5, R8, 0x2, R0 ;  /* 0x0000000208057824 */ /* 0x000fc800078e0200 */
[----:B------:R0:W-:Y:S01]  /*347b0*/  @P4 STG.E.U8 desc[UR22][R6.64], R4 ;  /* 0x0000000406004986 */ /* 0x0001e2000c101116 */
[----:B------:R-:W-:Y:S02]  /*347c0*/  PRMT R10, R40, 0x7771, RZ ;  /* 0x00007771280a7816 */ /* 0x000fe400000000ff */
[----:B0-----:R-:W-:-:S04]  /*347d0*/  IADD3 R6, P6, PT, R0, R2, RZ ;  /* 0x0000000200067210 */ /* 0x001fc80007fde0ff */
[----:B------:R-:W-:Y:S01]  /*347e0*/  LEA.HI.X.SX32 R7, R0, R3, 0x1, P6 ;  /* 0x0000000300077211 */ /* 0x000fe200030f0eff */
[----:B------:R-:W-:Y:S01]  /*347f0*/  IMAD R0, R8, 0x2, R5 ;  /* 0x0000000208007824 */ /* 0x000fe200078e0205 */
[----:B------:R-:W-:-:S03]  /*34800*/  IADD3 R4, P6, PT, R5, R2, RZ ;  /* 0x0000000205047210 */ /* 0x000fc60007fde0ff */
[----:B------:R0:W-:Y:S01]  /*34810*/  @P2 STG.E.U8 desc[UR22][R6.64], R10 ;  /* 0x0000000a06002986 */ /* 0x0001e2000c101116 */
[-C--:B------:R-:W-:Y:S02]  /*34820*/  LEA.HI.X.SX32 R5, R5, R3.reuse, 0x1, P6 ;  /* 0x0000000305057211 */ /* 0x080fe400030f0eff */
[C---:B------:R-:W-:Y:S02]  /*34830*/  PRMT R9, R40.reuse, 0x7772, RZ ;  /* 0x0000777228097816 */ /* 0x040fe400000000ff */
[----:B------:R-:W-:Y:S02]  /*34840*/  PRMT R40, R40, 0x7773, RZ ;  /* 0x0000777328287816 */ /* 0x000fe400000000ff */
[C---:B0-----:R-:W-:Y:S01]  /*34850*/  IADD3 R6, P6, PT, R0.reuse, R2, RZ ;  /* 0x0000000200067210 */ /* 0x041fe20007fde0ff */
[----:B------:R-:W-:Y:S03]  /*34860*/  @P5 STG.E.U8 desc[UR22][R4.64], R9 ;  /* 0x0000000904005986 */ /* 0x000fe6000c101116 */
[----:B------:R-:W-:-:S05]  /*34870*/  LEA.HI.X.SX32 R7, R0, R3, 0x1, P6 ;  /* 0x0000000300077211 */ /* 0x000fca00030f0eff */
[----:B------:R0:W-:Y:S01]  /*34880*/  @P1 STG.E.U8 desc[UR22][R6.64], R40 ;  /* 0x0000002806001986 */ /* 0x0001e2000c101116 */
[----:B----4-:R-:W-:Y:S01]  /*34890*/  ISETP.LT.AND P4, PT, R17, UR5, !P0 ;  /* 0x0000000511007c0c */ /* 0x010fe2000c781270 */
[----:B------:R-:W2:Y:S02]  /*348a0*/  LDCU UR5, c[0x0][0x39c] ;  /* 0x00007380ff0577ac */ /* 0x000ea40008000800 */
[----:B------:R-:W4:Y:S04]  /*348b0*/  LDL.LU R17, [R1+0xb7c] ;  /* 0x000b7c0001117983 */ /* 0x000f280000300800 */
[----:B------:R-:W4:Y:S01]  /*348c0*/  LDL.LU R19, [R1+0xce4] ;  /* 0x000ce40001137983 */ /* 0x000f220000300800 */
[----:B---3--:R-:W-:Y:S01]  /*348d0*/  ISETP.LT.AND P5, PT, R16, UR4, !P0 ;  /* 0x0000000410007c0c */ /* 0x008fe2000c7a1270 */
[----:B------:R-:W-:-:S02]  /*348e0*/  IMAD R0, R8, 0x2, R0 ;  /* 0x0000000208007824 */ /* 0x000fc400078e0200 */
[----:B------:R-:W3:Y:S01]  /*348f0*/  LDL.LU R16, [R1+0xd30] ;  /* 0x000d300001107983 */ /* 0x000ee20000300800 */
[----:B------:R-:W4:Y:S01]  /*34900*/  LDCU UR4, c[0x0][0x39c] ;  /* 0x00007380ff0477ac */ /* 0x000f220008000800 */
[----:B--2---:R-:W-:Y:S01]  /*34910*/  ISETP.LT.AND P1, PT, R11, UR5, !P0 ;  /* 0x000000050b007c0c */ /* 0x004fe2000c721270 */
[----:B0-----:R-:W-:Y:S01]  /*34920*/  IMAD R7, R8, 0x2, R0 ;  /* 0x0000000208077824 */ /* 0x001fe200078e0200 */
[----:B------:R-:W2:Y:S01]  /*34930*/  LDL.LU R11, [R1+0xdb0] ;  /* 0x000db000010b7983 */ /* 0x000ea20000300800 */
[CC--:B------:R-:W-:Y:S01]  /*34940*/  IADD3 R4, P6, PT, R0.reuse, R2.reuse, RZ ;  /* 0x0000000200047210 */ /* 0x0c0fe20007fde0ff */
[----:B------:R-:W3:Y:S03]  /*34950*/  LDCU UR5, c[0x0][0x39c] ;  /* 0x00007380ff0577ac */ /* 0x000ee60008000800 */
[----:B------:R-:W-:Y:S02]  /*34960*/  LEA.HI.X.SX32 R5, R0, R3, 0x1, P6 ;  /* 0x0000000300057211 */ /* 0x000fe400030f0eff */
[----:B------:R-:W-:Y:S01]  /*34970*/  IADD3 R6, P6, PT, R7, R2, RZ ;  /* 0x0000000207067210 */ /* 0x000fe20007fde0ff */
[----:B------:R-:W-:Y:S01]  /*34980*/  IMAD R0, R8, 0x2, R7 ;  /* 0x0000000208007824 */ /* 0x000fe200078e0207 */
[----:B------:R-:W-:-:S02]  /*34990*/  PRMT R10, R41, 0x7770, RZ ;  /* 0x00007770290a7816 */ /* 0x000fc400000000ff */
[----:B------:R-:W-:Y:S02]  /*349a0*/  LEA.HI.X.SX32 R7, R7, R3, 0x1, P6 ;  /* 0x0000000307077211 */ /* 0x000fe400030f0eff */
[----:B------:R-:W-:Y:S01]  /*349b0*/  PRMT R9, R41, 0x7771, RZ ;  /* 0x0000777129097816 */ /* 0x000fe200000000ff */
[----:B------:R0:W-:Y:S01]  /*349c0*/  @P3 STG.E.U8 desc[UR22][R4.64], R10 ;  /* 0x0000000a04003986 */ /* 0x0001e2000c101116 */
[----:B------:R-:W-:Y:S01]  /*349d0*/  ISETP.LT.AND P2, PT, R18, UR6, !P0 ;  /* 0x0000000612007c0c */ /* 0x000fe2000c741270 */
[----:B------:R-:W1:Y:S02]  /*349e0*/  LDCU UR6, c[0x0][0x39c] ;  /* 0x00007380ff0677ac */ /* 0x000e640008000800 */
[----:B------:R1:W-:Y:S04]  /*349f0*/  @P4 STG.E.U8 desc[UR22][R6.64], R9 ;  /* 0x0000000906004986 */ /* 0x0003e8000c101116 */
[----:B------:R-:W2:Y:S01]  /*34a00*/  LDL.LU R18, [R1+0xc20] ;  /* 0x000c200001127983 */ /* 0x000ea20000300800 */
[----:B0-----:R-:W-:-:S04]  /*34a10*/  IADD3 R4, P6, PT, R0, R2, RZ ;  /* 0x0000000200047210 */ /* 0x001fc80007fde0ff */
[----:B------:R-:W-:Y:S02]  /*34a20*/  LEA.HI.X.SX32 R5, R0, R3, 0x1, P6 ;  /* 0x0000000300057211 */ /* 0x000fe400030f0eff */
[C---:B-1----:R-:W-:Y:S02]  /*34a30*/  PRMT R9, R41.reuse, 0x7772, RZ ;  /* 0x0000777229097816 */ /* 0x042fe400000000ff */
[----:B------:R-:W-:-:S03]  /*34a40*/  PRMT R41, R41, 0x7773, RZ ;  /* 0x0000777329297816 */ /* 0x000fc600000000ff */
[----:B------:R0:W-:Y:S01]  /*34a50*/  @P2 STG.E.U8 desc[UR22][R4.64], R9 ;  /* 0x0000000904002986 */ /* 0x0001e2000c101116 */
[C---:B----4-:R-:W-:Y:S01]  /*34a60*/  ISETP.LT.AND P3, PT, R17.reuse, UR4, !P0 ;  /* 0x0000000411007c0c */ /* 0x050fe2000c761270 */
[----:B------:R-:W-:Y:S01]  /*34a70*/  IMAD R7, R17, R8, RZ ;  /* 0x0000000811077224 */ /* 0x000fe200078e02ff */
[----:B------:R-:W2:Y:S01]  /*34a80*/  LDCU UR4, c[0x0][0x39c] ;  /* 0x00007380ff0477ac */ /* 0x000ea20008000800 */
[----:B------:R-:W4:Y:S03]  /*34a90*/  LDL.LU R17, [R1+0xc70] ;  /* 0x000c700001117983 */ /* 0x000f260000300800 */
[----:B------:R-:W-:-:S04]  /*34aa0*/  IADD3 R6, P6, PT, R7, R2, RZ ;  /* 0x0000000207067210 */ /* 0x000fc80007fde0ff */
[-C--:B------:R-:W-:Y:S02]  /*34ab0*/  LEA.HI.X.SX32 R7, R7, R3.reuse, 0x1, P6 ;  /* 0x0000000307077211 */ /* 0x080fe400030f0eff */
[----:B---3--:R-:W-:Y:S01]  /*34ac0*/  ISETP.LT.AND P2, PT, R16, UR5, !P0 ;  /* 0x0000000510007c0c */ /* 0x008fe2000c741270 */
[C---:B0-----:R-:W-:Y:S01]  /*34ad0*/  IMAD R5, R8.reuse, 0x4, R0 ;  /* 0x0000000408057824 */ /* 0x041fe200078e0200 */
[----:B------:R-:W3:Y:S01]  /*34ae0*/  LDL.LU R16, [R1+0xd04] ;  /* 0x000d040001107983 */ /* 0x000ee20000300800 */
[----:B------:R-:W-:Y:S01]  /*34af0*/  ISETP.LT.AND P4, PT, R19, UR6, !P0 ;  /* 0x0000000613007c0c */ /* 0x000fe2000c781270 */
[----:B------:R-:W0:Y:S02]  /*34b00*/  LDCU UR6, c[0x0][0x39c] ;  /* 0x00007380ff0677ac */ /* 0x000e240008000800 */
[----:B------:R1:W-:Y:S01]  /*34b10*/  @P3 STG.E.U8 desc[UR22][R6.64], R41 ;  /* 0x0000002906003986 */ /* 0x0003e2000c101116 */
[----:B------:R-:W4:Y:S01]  /*34b20*/  LDCU UR5, c[0x0][0x39c] ;  /* 0x00007380ff0577ac */ /* 0x000f220008000800 */
[----:B--2---:R-:W-:Y:S01]  /*34b30*/  ISETP.LT.AND P3, PT, R11, UR4, !P0 ;  /* 0x000000040b007c0c */ /* 0x004fe2000c761270 */
[----:B------:R-:W-:Y:S01]  /*34b40*/  IMAD R0, R8, 0x2, R5 ;  /* 0x0000000208007824 */ /* 0x000fe200078e0205 */
[----:B------:R-:W2:Y:S01]  /*34b50*/  LDL.LU R11, [R1+0xd44] ;  /* 0x000d4400010b7983 */ /* 0x000ea20000300800 */
[C---:B------:R-:W-:Y:S01]  /*34b60*/  IADD3 R4, P6, PT, R5.reuse, R2, RZ ;  /* 0x0000000205047210 */ /* 0x040fe20007fde0ff */
[----:B------:R-:W0:Y:S01]  /*34b70*/  LDCU UR4, c[0x0][0x39c] ;  /* 0x00007380ff0477ac */ /* 0x000e220008000800 */
[----:B------:R-:W-:Y:S01]  /*34b80*/  PRMT R9, R42, 0x7770, RZ ;  /* 0x000077702a097816 */ /* 0x000fe200000000ff */
[----:B------:R-:W2:Y:S01]  /*34b90*/  LDL.LU R10, [R1+0xb70] ;  /* 0x000b7000010a7983 */ /* 0x000ea20000300800 */
[----:B------:R-:W-:-:S02]  /*34ba0*/  LEA.HI.X.SX32 R5, R5, R3, 0x1, P6 ;  /* 0x0000000305057211 */ /* 0x000fc400030f0eff */
[----:B-1----:R-:W-:-:S03]  /*34bb0*/  IADD3 R6, P6, PT, R0, R2, RZ ;  /* 0x0000000200067210 */ /* 0x002fc60007fde0ff */
[----:B------:R1:W-:Y:S01]  /*34bc0*/  @P5 STG.E.U8 desc[UR22][R4.64], R9 ;  /* 0x0000000904005986 */ /* 0x0003e2000c101116 */
[----:B------:R-:W-:Y:S01]  /*34bd0*/  LEA.HI.X.SX32 R7, R0, R3, 0x1, P6 ;  /* 0x0000000300077211 */ /* 0x000fe200030f0eff */
[----:B------:R-:W-:Y:S01]  /*34be0*/  IMAD R0, R8, 0x2, R0 ;  /* 0x0000000208007824 */ /* 0x000fe200078e0200 */
[----:B-1----:R-:W-:Y:S02]  /*34bf0*/  PRMT R4, R42, 0x7771, RZ ;  /* 0x000077712a047816 */ /* 0x002fe400000000ff */
[----:B0-----:R-:W-:Y:S01]  /*34c00*/  ISETP.LT.AND P6, PT, R18, UR6, !P0 ;  /* 0x0000000612007c0c */ /* 0x001fe2000c7c1270 */
[----:B------:R-:W2:Y:S02]  /*34c10*/  LDCU UR6, c[0x0][0x39c] ;  /* 0x00007380ff0677ac */ /* 0x000ea40008000800 */
[----:B------:R0:W-:Y:S01]  /*34c20*/  @P1 STG.E.U8 desc[UR22][R6.64], R4 ;  /* 0x0000000406001986 */ /* 0x0001e2000c101116 */
[----:B------:R-:W-:Y:S01]  /*34c30*/  IMAD R5, R8, 0x2, R0 ;  /* 0x0000000208057824 */ /* 0x000fe200078e0200 */
[----:B------:R-:W-:-:S02]  /*34c40*/  PRMT R9, R42, 0x7772, RZ ;  /* 0x000077722a097816 */ /* 0x000fc400000000ff */
[----:B0-----:R-:W-:-:S04]  /*34c50*/  IADD3 R6, P5, PT, R0, R2, RZ ;  /* 0x0000000200067210 */ /* 0x001fc80007fbe0ff */
[-C--:B------:R-:W-:Y:S02]  /*34c60*/  LEA.HI.X.SX32 R7, R0, R3.reuse, 0x1, P5 ;  /* 0x0000000300077211 */ /* 0x080fe400028f0eff */
[C---:B------:R-:W-:Y:S01]  /*34c70*/  IADD3 R4, P5, PT, R5.reuse, R2, RZ ;  /* 0x0000000205047210 */ /* 0x040fe20007fbe0ff */
[----:B------:R-:W-:Y:S01]  /*34c80*/  IMAD R0, R8, 0x2, R5 ;  /* 0x0000000208007824 */ /* 0x000fe200078e0205 */
[----:B------:R-:W-:Y:S02]  /*34c90*/  PRMT R42, R42, 0x7773, RZ ;  /* 0x000077732a2a7816 */ /* 0x000fe400000000ff */
[----:B------:R-:W-:Y:S01]  /*34ca0*/  LEA.HI.X.SX32 R5, R5, R3, 0x1, P5 ;  /* 0x0000000305057211 */ /* 0x000fe200028f0eff */
[----:B------:R0:W-:Y:S04]  /*34cb0*/  @P4 STG.E.U8 desc[UR22][R6.64], R9 ;  /* 0x0000000906004986 */ /* 0x0001e8000c101116 */
[----:B------:R1:W-:Y:S01]  /*34cc0*/  @P2 STG.E.U8 desc[UR22][R4.64], R42 ;  /* 0x0000002a04002986 */ /* 0x0003e2000c101116 */
[----:B----4-:R-:W-:Y:S01]  /*34cd0*/  ISETP.LT.AND P1, PT, R17, UR5, !P0 ;  /* 0x0000000511007c0c */ /* 0x010fe2000c721270 */
[----:B------:R-:W4:Y:S02]  /*34ce0*/  LDCU UR5, c[0x0][0x39c] ;  /* 0x00007380ff0577ac */ /* 0x000f240008000800 */
[----:B------:R-:W4:Y:S04]  /*34cf0*/  LDL.LU R17, [R1+0xc3c] ;  /* 0x000c3c0001117983 */ /* 0x000f280000300800 */
[----:B------:R-:W4:Y:S01]  /*34d00*/  LDL.LU R19, [R1+0xc84] ;  /* 0x000c840001137983 */ /* 0x000f220000300800 */
[----:B---3--:R-:W-:-:S02]  /*34d10*/  ISETP.LT.AND P5, PT, R16, UR7, !P0 ;  /* 0x0000000710007c0c */ /* 0x008fc4000c7a1270 */
[----:B0-----:R-:W-:Y:S01]  /*34d20*/  IADD3 R6, P4, PT, R0, R2, RZ ;  /* 0x0000000200067210 */ /* 0x001fe20007f9e0ff */
[----:B------:R-:W3:Y:S01]  /*34d30*/  LDL.LU R16, [R1+0xccc] ;  /* 0x000ccc0001107983 */ /* 0x000ee20000300800 */
[----:B-1----:R-:W-:Y:S01]  /*34d40*/  PRMT R5, R43, 0x7770, RZ ;  /* 0x000077702b057816 */ /* 0x002fe200000000ff */
[----:B------:R-:W-:Y:S01]  /*34d50*/  IMAD R4, R8, 0x2, R0 ;  /* 0x0000000208047824 */ /* 0x000fe200078e0200 */
[----:B--2---:R-:W-:Y:S01]  /*34d60*/  ISETP.LT.AND P2, PT, R11, UR6, !P0 ;  /* 0x000000060b007c0c */ /* 0x004fe2000c741270 */
[----:B------:R-:W0:Y:S01]  /*34d70*/  LDCU UR6, c[0x0][0x39c] ;  /* 0x00007380ff0677ac */ /* 0x000e220008000800 */
[----:B------:R-:W2:Y:S01]  /*34d80*/  LDL.LU R11, [R1+0xd60] ;  /* 0x000d6000010b7983 */ /* 0x000ea20000300800 */
[----:B------:R-:W-:Y:S01]  /*34d90*/  LEA.HI.X.SX32 R7, R0, R3, 0x1, P4 ;  /* 0x0000000300077211 */ /* 0x000fe200020f0eff */
[----:B------:R-:W-:Y:S01]  /*34da0*/  IMAD R0, R8, 0x2, R4 ;  /* 0x0000000208007824 */ /* 0x000fe200078e0204 */
[----:B------:R-:W1:Y:S01]  /*34db0*/  LDCU UR7, c[0x0][0x39c] ;  /* 0x00007380ff0777ac */ /* 0x000e620008000800 */
[C---:B------:R-:W-:Y:S01]  /*34dc0*/  IMAD R9, R10.reuse, R8, RZ ;  /* 0x000000080a097224 */ /* 0x040fe200078e02ff */
[----:B------:R-:W2:Y:S04]  /*34dd0*/  LDL.LU R18, [R1+0xd84] ;  /* 0x000d840001127983 */ /* 0x000ea80000300800 */
[----:B------:R0:W-:Y:S01]  /*34de0*/  @P3 STG.E.U8 desc[UR22][R6.64], R5 ;  /* 0x0000000506003986 */ /* 0x0001e2000c101116 */
[----:B------:R-:W-:Y:S01]  /*34df0*/  ISETP.LT.AND P3, PT, R10, UR4, !P0 ;  /* 0x000000040a007c0c */ /* 0x000fe2000c761270 */
[----:B------:R-:W3:Y:S01]  /*34e00*/  LDCU UR4, c[0x0][0x39c] ;  /* 0x00007380ff0477ac */ /* 0x000ee20008000800 */
[----:B0-----:R-:W-:-:S02]  /*34e10*/  IADD3 R6, P4, PT, R4, R2, RZ ;  /* 0x0000000204067210 */ /* 0x001fc40007f9e0ff */
[----:B------:R-:W-:Y:S02]  /*34e20*/  PRMT R5, R43, 0x7771, RZ ;  /* 0x000077712b057816 */ /* 0x000fe400000000ff */
[----:B------:R-:W-:Y:S02]  /*34e30*/  LEA.HI.X.SX32 R7, R4, R3, 0x1, P4 ;  /* 0x0000000304077211 */ /* 0x000fe400020f0eff */
[----:B------:R-:W-:-:S03]  /*34e40*/  IADD3 R4, P4, PT, R0, R2, RZ ;  /* 0x0000000200047210 */ /* 0x000fc60007f9e0ff */
[----:B------:R0:W-:Y:S01]  /*34e50*/  @P6 STG.E.U8 desc[UR22][R6.64], R5 ;  /* 0x0000000506006986 */ /* 0x0001e2000c101116 */
[C---:B------:R-:W-:Y:S02]  /*34e60*/  PRMT R10, R43.reuse, 0x7772, RZ ;  /* 0x000077722b0a7816 */ /* 0x040fe400000000ff */
[----:B------:R-:W-:Y:S02]  /*34e70*/  PRMT R43, R43, 0x7773, RZ ;  /* 0x000077732b2b7816 */ /* 0x000fe400000000ff */
[C---:B0-----:R-:W-:Y:S02]  /*34e80*/  IADD3 R6, P6, PT, R9.reuse, R2, RZ ;  /* 0x0000000209067210 */ /* 0x041fe40007fde0ff */
[-C--:B------:R-:W-:Y:S01]  /*34e90*/  LEA.HI.X.SX32 R5, R0, R3.reuse, 0x1, P4 ;  /* 0x0000000300057211 */ /* 0x080fe200020f0eff */
[----:B------:R-:W-:Y:S01]  /*34ea0*/  IMAD R0, R8, 0x4, R0 ;  /* 0x0000000408007824 */ /* 0x000fe200078e0200 */
[----:B------:R-:W-:-:S03]  /*34eb0*/  LEA.HI.X.SX32 R7, R9, R3, 0x1, P6 ;  /* 0x0000000309077211 */ /* 0x000fc600030f0eff */
[----:B------:R0:W-:Y:S04]  /*34ec0*/  @P1 STG.E.U8 desc[UR22][R4.64], R10 ;  /* 0x0000000a04001986 */ /* 0x0001e8000c101116 */
[----:B------:R1:W-:Y:S01]  /*34ed0*/  @P3 STG.E.U8 desc[UR22][R6.64], R43 ;  /* 0x0000002b06003986 */ /* 0x0003e2000c101116 */
[----:B0-----:R-:W-:Y:S01]  /*34ee0*/  IMAD R5, R8, 0x2, R0 ;  /* 0x0000000208057824 */ /* 0x001fe200078e0200 */
[----:B-1----:R-:W-:-:S04]  /*34ef0*/  IADD3 R6, P6, PT, R0, R2, RZ ;  /* 0x0000000200067210 */ /* 0x002fc80007fde0ff */
[----:B------:R-:W-:Y:S02]  /*34f00*/  LEA.HI.X.SX32 R7, R0, R3, 0x1, P6 ;  /* 0x0000000300077211 */ /* 0x000fe400030f0eff */
[----:B------:R-:W-:Y:S01]  /*34f10*/  IADD3 R4, P6, PT, R5, R2, RZ ;  /* 0x0000000205047210 */ /* 0x000fe20007fde0ff */
[----:B------:R-:W-:-:S03]  /*34f20*/  IMAD R0, R8, 0x2, R5 ;  /* 0x0000000208007824 */ /* 0x000fc600078e0205 */
[----:B------:R-:W-:Y:S02]  /*34f30*/  LEA.HI.X.SX32 R5, R5, R3, 0x1, P6 ;  /* 0x0000000305057211 */ /* 0x000fe400030f0eff */
[----:B----4-:R-:W-:Y:S01]  /*34f40*/  ISETP.LT.AND P4, PT, R17, UR5, !P0 ;  /* 0x0000000511007c0c */ /* 0x010fe2000c781270 */
[----:B------:R-:W2:Y:S01]  /*34f50*/  LDCU UR5, c[0x0][0x39c] ;  /* 0x00007380ff0577ac */ /* 0x000ea20008000800 */
[----:B------:R-:W4:Y:S01]  /*34f60*/  LDL.LU R17, [R1+0xc10] ;  /* 0x000c100001117983 */ /* 0x000f220000300800 */
[----:B---3--:R-:W-:Y:S01]  /*34f70*/  ISETP.LT.AND P3, PT, R16, UR4, !P0 ;  /* 0x0000000410007c0c */ /* 0x008fe2000c761270 */
[----:B------:R-:W0:Y:S02]  /*34f80*/  LDCU UR4, c[0x0][0x39c] ;  /* 0x00007380ff0477ac */ /* 0x000e240008000800 */
[----:B------:R-:W3:Y:S01]  /*34f90*/  LDL.LU R16, [R1+0xc80] ;  /* 0x000c800001107983 */ /* 0x000ee20000300800 */
[----:B--2---:R-:W-:Y:S01]  /*34fa0*/  ISETP.LT.AND P6, PT, R11, UR5, !P0 ;  /* 0x000000050b007c0c */ /* 0x004fe2000c7c1270 */
[----:B------:R-:W3:Y:S02]  /*34fb0*/  LDCU UR5, c[0x0][0x39c] ;  /* 0x00007380ff0577ac */ /* 0x000ee40008000800 */
[----:B------:R-:W0:Y:S01]  /*34fc0*/  LDL.LU R11, [R1+0xb64] ;  /* 0x000b6400010b7983 */ /* 0x000e220000300800 */
[----:B------:R-:W-:Y:S01]  /*34fd0*/  ISETP.LT.AND P1, PT, R19, UR6, !P0 ;  /* 0x0000000613007c0c */ /* 0x000fe2000c721270 */
[----:B------:R-:W1:Y:S01]  /*34fe0*/  LDCU UR6, c[0x0][0x39c] ;  /* 0x00007380ff0677ac */ /* 0x000e620008000800 */
[----:B------:R-:W-:-:S05]  /*34ff0*/  PRMT R10, R44, 0x7770, RZ ;  /* 0x000077702c0a7816 */ /* 0x000fca00000000ff */
[----:B------:R2:W-:Y:S01]  /*35000*/  @P5 STG.E.U8 desc[UR22][R6.64], R10 ;  /* 0x0000000a06005986 */ /* 0x0005e2000c101116 */
[----:B------:R-:W-:-:S03]  /*35010*/  PRMT R9, R44, 0x7771, RZ ;  /* 0x000077712c097816 */ /* 0x000fc600000000ff */
[----:B--2---:R-:W2:Y:S01]  /*35020*/  LDL.LU R10, [R1+0xd4c] ;  /* 0x000d4c00010a7983 */ /* 0x004ea20000300800 */
[----:B------:R-:W-:-:S03]  /*35030*/  IADD3 R6, P5, PT, R0, R2, RZ ;  /* 0x0000000200067210 */ /* 0x000fc60007fbe0ff */
[----:B------:R1:W-:Y:S01]  /*35040*/  @P2 STG.E.U8 desc[UR22][R4.64], R9 ;  /* 0x0000000904002986 */ /* 0x0003e2000c101116 */
[----:B------:R-:W-:Y:S01]  /*35050*/  LEA.HI.X.SX32 R7, R0, R3, 0x1, P5 ;  /* 0x0000000300077211 */ /* 0x000fe200028f0eff */
[----:B------:R-:W-:Y:S01]  /*35060*/  IMAD R0, R8, 0x2, R0 ;  /* 0x0000000208007824 */ /* 0x000fe200078e0200 */
[----:B-1----:R-:W-:Y:S01]  /*35070*/  ISETP.LT.AND P2, PT, R18, UR6, !P0 ;  /* 0x0000000612007c0c */ /* 0x002fe2000c741270 */
[----:B------:R-:W2:Y:S01]  /*35080*/  LDCU UR6, c[0x0][0x39c] ;  /* 0x00007380ff0677ac */ /* 0x000ea20008000800 */
[----:B------:R-:W2:Y:S01]  /*35090*/  LDL.LU R18, [R1+0xdac] ;  /* 0x000dac0001127983 */ /* 0x000ea20000300800 */
[----:B------:R-:W-:-:S05]  /*350a0*/  PRMT R4, R44, 0x7772, RZ ;  /* 0x000077722c047816 */ /* 0x000fca00000000ff */
[----:B------:R1:W-:Y:S01]  /*350b0*/  @P4 STG.E.U8 desc[UR22][R6.64], R4 ;  /* 0x0000000406004986 */ /* 0x0003e2000c101116 */
[----:B------:R-:W-:Y:S02]  /*350c0*/  PRMT R44, R44, 0x7773, RZ ;  /* 0x000077732c2c7816 */ /* 0x000fe400000000ff */
[----:B------:R-:W-:Y:S02]  /*350d0*/  PRMT R9, R45, 0x7770, RZ ;  /* 0x000077702d097816 */ /* 0x000fe400000000ff */
[----:B-1----:R-:W-:Y:S01]  /*350e0*/  IADD3 R4, P4, PT, R0, R2, RZ ;  /* 0x0000000200047210 */ /* 0x002fe20007f9e0ff */
[----:B------:R-:W-:-:S03]  /*350f0*/  IMAD R7, R8, 0x2, R0 ;  /* 0x0000000208077824 */ /* 0x000fc600078e0200 */
[----:B------:R-:W-:Y:S01]  /*35100*/  LEA.HI.X.SX32 R5, R0, R3, 0x1, P4 ;  /* 0x0000000300057211 */ /* 0x000fe200020f0eff */
[----:B------:R-:W-:Y:S01]  /*35110*/  IMAD R0, R8, 0x2, R7 ;  /* 0x0000000208007824 */ /* 0x000fe200078e0207 */
[----:B------:R-:W-:-:S03]  /*35120*/  IADD3 R6, P4, PT, R7, R2, RZ ;  /* 0x0000000207067210 */ /* 0x000fc60007f9e0ff */
[----:B------:R1:W-:Y:S01]  /*35130*/  @P1 STG.E.U8 desc[UR22][R4.64], R44 ;  /* 0x0000002c04001986 */ /* 0x0003e2000c101116 */
[----:B------:R-:W-:-:S05]  /*35140*/  LEA.HI.X.SX32 R7, R7, R3, 0x1, P4 ;  /* 0x0000000307077211 */ /* 0x000fca00020f0eff */
[----:B------:R4:W-:Y:S01]  /*35150*/  @P3 STG.E.U8 desc[UR22][R6.64], R9 ;  /* 0x0000000906003986 */ /* 0x0009e2000c101116 */
[----:B-1----:R-:W-:-:S04]  /*35160*/  IADD3 R4, P4, PT, R0, R2, RZ ;  /* 0x0000000200047210 */ /* 0x002fc80007f9e0ff */
[-C--:B------:R-:W-:Y:S02]  /*35170*/  LEA.HI.X.SX32 R5, R0, R3.reuse, 0x1, P4 ;  /* 0x0000000300057211 */ /* 0x080fe400020f0eff */
[----:B----4-:R-:W-:Y:S01]  /*35180*/  ISETP.LT.AND P5, PT, R17, UR7, !P0 ;  /* 0x0000000711007c0c */ /* 0x010fe2000c7a1270 */
[----:B------:R-:W-:Y:S01]  /*35190*/  IMAD R9, R8, 0x2, R0 ;  /* 0x0000000208097824 */ /* 0x000fe200078e0200 */
[----:B------:R-:W4:Y:S01]  /*351a0*/  LDL.LU R17, [R1+0xc0c] ;  /* 0x000c0c0001117983 */ /* 0x000f220000300800 */
[----:B---3--:R-:W-:Y:S01]  /*351b0*/  ISETP.LT.AND P1, PT, R16, UR5, !P0 ;  /* 0x0000000510007c0c */ /* 0x008fe2000c721270 */
[----:B------:R-:W1:Y:S02]  /*351c0*/  LDCU UR5, c[0x0][0x39c] ;  /* 0x00007380ff0577ac */ /* 0x000e640008000800 */
[----:B------:R-:W3:Y:S01]  /*351d0*/  LDL.LU R16, [R1+0xc6c] ;  /* 0x000c6c0001107983 */ /* 0x000ee20000300800 */
[----:B------:R-:W-:Y:S01]  /*351e0*/  PRMT R7, R45, 0x7771, RZ ;  /* 0x000077712d077816 */ /* 0x000fe200000000ff */
[----:B------:R-:W0:Y:S02]  /*351f0*/  LDCU UR7, c[0x0][0x39c] ;  /* 0x00007380ff0777ac */ /* 0x000e240008000800 */
[----:B------:R-:W3:Y:S01]  /*35200*/  LDL.LU R19, [R1+0xce0] ;  /* 0x000ce00001137983 */ /* 0x000ee20000300800 */
[C---:B0-----:R-:W-:Y:S01]  /*35210*/  ISETP.LT.AND P3, PT, R11.reuse, UR4, !P0 ;  /* 0x000000040b007c0c */ /* 0x041fe2000c761270 */
[----:B------:R-:W-:Y:S01]  /*35220*/  IMAD R0, R11, R8, RZ ;  /* 0x000000080b007224 */ /* 0x000fe200078e02ff */
[C---:B------:R-:W-:Y:S01]  /*35230*/  IADD3 R6, P4, PT, R9.reuse, R2, RZ ;  /* 0x0000000209067210 */ /* 0x040fe20007f9e0ff */
[----:B------:R-:W3:Y:S01]  /*35240*/  LDL.LU R11, [R1+0xd40] ;  /* 0x000d4000010b7983 */ /* 0x000ee20000300800 */
[----:B------:R-:W4:Y:S03]  /*35250*/  LDCU UR4, c[0x0][0x39c] ;  /* 0x00007380ff0477ac */ /* 0x000f260008000800 */
[----:B------:R0:W-:Y:S02]  /*35260*/  @P6 STG.E.U8 desc[UR22][R4.64], R7 ;  /* 0x0000000704006986 */ /* 0x0001e4000c101116 */
[----:B0-----:R-:W-:-:S02]  /*35270*/  LEA.HI.X.SX32 R7, R9, R3, 0x1, P4 ;  /* 0x0000000309077211 */ /* 0x001fc400020f0eff */
[----:B--2---:R-:W-:Y:S01]  /*35280*/  ISETP.LT.AND P4, PT, R10, UR6, !P0 ;  /* 0x000000060a007c0c */ /* 0x004fe2000c781270 */
[----:B------:R-:W-:Y:S01]  /*35290*/  IMAD R9, R8, 0x4, R9 ;  /* 0x0000000408097824 */ /* 0x000fe200078e0209 */
[C---:B------:R-:W-:Y:S01]  /*352a0*/  PRMT R10, R45.reuse, 0x7772, RZ ;  /* 0x000077722d0a7816 */ /* 0x040fe200000000ff */
[----:B------:R-:W3:Y:S01]  /*352b0*/  LDCU UR6, c[0x0][0x39c] ;  /* 0x00007380ff0677ac */ /* 0x000ee20008000800 */
[C---:B------:R-:W-:Y:S02]  /*352c0*/  IADD3 R4, P6, PT, R0.reuse, R2, RZ ;  /* 0x0000000200047210 */ /* 0x040fe40007fde0ff */
[----:B------:R-:W-:Y:S01]  /*352d0*/  PRMT R45, R45, 0x7773, RZ ;  /* 0x000077732d2d7816 */ /* 0x000fe200000000ff */
[----:B------:R0:W-:Y:S01]  /*352e0*/  @P2 STG.E.U8 desc[UR22][R6.64], R10 ;  /* 0x0000000a06002986 */ /* 0x0001e2000c101116 */
[----:B------:R-:W-:Y:S02]  /*352f0*/  LEA.HI.X.SX32 R5, R0, R3, 0x1, P6 ;  /* 0x0000000300057211 */ /* 0x000fe400030f0eff */
[----:B------:R-:W-:-:S02]  /*35300*/  PRMT R0, R46, 0x7770, RZ ;  /* 0x000077702e007816 */ /* 0x000fc400000000ff */
[----:B-1----:R-:W-:Y:S01]  /*35310*/  ISETP.LT.AND P2, PT, R18, UR5, !P0 ;  /* 0x0000000512007c0c */ /* 0x002fe2000c741270 */
[----:B------:R1:W-:Y:S01]  /*35320*/  @P3 STG.E.U8 desc[UR22][R4.64], R45 ;  /* 0x0000002d04003986 */ /* 0x0003e2000c101116 */
[----:B------:R-:W2:Y:S01]  /*35330*/  LDCU UR5, c[0x0][0x39c] ;  /* 0x00007380ff0577ac */ /* 0x000ea20008000800 */
[----:B0-----:R-:W-:-:S04]  /*35340*/  IADD3 R6, P6, PT, R9, R2, RZ ;  /* 0x0000000209067210 */ /* 0x001fc80007fde0ff */
[----:B------:R-:W-:Y:S01]  /*35350*/  LEA.HI.X.SX32 R7, R9, R3, 0x1, P6 ;  /* 0x0000000309077211 */ /* 0x000fe200030f0eff */
[----:B------:R-:W-:-:S04]  /*35360*/  IMAD R9, R8, 0x2, R9 ;  /* 0x0000000208097824 */ /* 0x000fc800078e0209 */
[----:B------:R0:W-:Y:S01]  /*35370*/  @P5 STG.E.U8 desc[UR22][R6.64], R0 ;  /* 0x0000000006005986 */ /* 0x0001e2000c101116 */
[----:B-1----:R-:W-:Y:S01]  /*35380*/  IMAD R5, R8, 0x2, R9 ;  /* 0x0000000208057824 */ /* 0x002fe200078e0209 */
[----:B------:R-:W-:Y:S02]  /*35390*/  PRMT R10, R46, 0x7771, RZ ;  /* 0x000077712e0a7816 */ /* 0x000fe400000000ff */
[----:B0-----:R-:W-:-:S04]  /*353a0*/  IADD3 R6, P6, PT, R9, R2, RZ ;  /* 0x0000000209067210 */ /* 0x001fc80007fde0ff */
[-C--:B------:R-:W-:Y:S02]  /*353b0*/  LEA.HI.X.SX32 R7, R9, R3.reuse, 0x1, P6 ;  /* 0x0000000309077211 */ /* 0x080fe400030f0eff */
[C---:B------:R-:W-:Y:S01]  /*353c0*/  IADD3 R4, P6, PT, R5.reuse, R2, RZ ;  /* 0x0000000205047210 */ /* 0x040fe20007fde0ff */
[----:B------:R-:W-:Y:S01]  /*353d0*/  IMAD R9, R8, 0x2, R5 ;  /* 0x0000000208097824 */ /* 0x000fe200078e0205 */
[----:B------:R-:W-:Y:S02]  /*353e0*/  PRMT R0, R46, 0x7772, RZ ;  /* 0x000077722e007816 */ /* 0x000fe400000000ff */
[----:B------:R-:W-:Y:S01]  /*353f0*/  LEA.HI.X.SX32 R5, R5, R3, 0x1, P6 ;  /* 0x0000000305057211 */ /* 0x000fe200030f0eff */
[----:B------:R-:W-:Y:S04]  /*35400*/  @P1 STG.E.U8 desc[UR22][R6.64], R10 ;  /* 0x0000000a06001986 */ /* 0x000fe8000c101116 */
[----:B------:R0:W-:Y:S01]  /*35410*/  @P4 STG.E.U8 desc[UR22][R4.64], R0 ;  /* 0x0000000004004986 */ /* 0x0001e2000c101116 */
[----:B----4-:R-:W-:-:S02]  /*35420*/  ISETP.LT.AND P3, PT, R17, UR4, !P0 ;  /* 0x0000000411007c0c */ /* 0x010fc4000c761270 */
[----:B---3--:R-:W-:Y:S01]  /*35430*/  ISETP.LT.AND P5, PT, R16, UR6, !P0 ;  /* 0x0000000610007c0c */ /* 0x008fe2000c7a1270 */
[----:B------:R-:W3:Y:S01]  /*35440*/  LDL.LU R17, [R1+0xbf4] ;  /* 0x000bf40001117983 */ /* 0x000ee20000300800 */
[----:B------:R-:W3:Y:S03]  /*35450*/  LDCU UR6, c[0x0][0x39c] ;  /* 0x00007380ff0677ac */ /* 0x000ee60008000800 */
[----:B------:R-:W4:Y:S01]  /*35460*/  LDL.LU R18, [R1+0xb74] ;  /* 0x000b740001127983 */ /* 0x000f220000300800 */
[----:B--2---:R-:W-:Y:S01]  /*35470*/  ISETP.LT.AND P1, PT, R19, UR5, !P0 ;  /* 0x0000000513007c0c */ /* 0x004fe2000c721270 */
[----:B0-----:R-:W-:Y:S01]  /*35480*/  IMAD R0, R8, 0x2, R9 ;  /* 0x0000000208007824 */ /* 0x001fe200078e0209 */
[----:B------:R-:W-:Y:S01]  /*35490*/  IADD3 R6, P6, PT, R9, R2, RZ ;  /* 0x0000000209067210 */ /* 0x000fe20007fde0ff */
[----:B------:R-:W2:Y:S01]  /*354a0*/  LDL.LU R16, [R1+0xc68] ;  /* 0x000c680001107983 */ /* 0x000ea20000300800 */
[----:B------:R-:W-:Y:S01]  /*354b0*/  PRMT R46, R46, 0x7773, RZ ;  /* 0x000077732e2e7816 */ /* 0x000fe200000000ff */
[----:B------:R-:W0:Y:S02]  /*354c0*/  LDCU UR4, c[0x0][0x39c] ;  /* 0x00007380ff0477ac */ /* 0x000e240008000800 */
[----:B------:R-:W2:Y:S01]  /*354d0*/  LDL.LU R19, [R1+0xd00] ;  /* 0x000d000001137983 */ /* 0x000ea20000300800 */
[----:B------:R-:W-:Y:S01]  /*354e0*/  ISETP.LT.AND P4, PT, R11, UR7, !P0 ;  /* 0x000000070b007c0c */ /* 0x000fe2000c781270 */
[----:B------:R-:W2:Y:S02]  /*354f0*/  LDCU UR5, c[0x0][0x39c] ;  /* 0x00007380ff0577ac */ /* 0x000ea40008000800 */
[----:B------:R-:W2:Y:S01]  /*35500*/  LDL.LU R11, [R1+0xd2c] ;  /* 0x000d2c00010b7983 */ /* 0x000ea20000300800 */
[----:B------:R-:W-:-:S02]  /*35510*/  LEA.HI.X.SX32 R7, R9, R3, 0x1, P6 ;  /* 0x0000000309077211 */ /* 0x000fc400030f0eff */
[C---:B------:R-:W-:Y:S01]  /*35520*/  IADD3 R4, P6, PT, R0.reuse, R2, RZ ;  /* 0x0000000200047210 */ /* 0x040fe20007fde0ff */
[----:B------:R-:W1:Y:S02]  /*35530*/  LDCU UR7, c[0x0][0x39c] ;  /* 0x00007380ff0777ac */ /* 0x000e640008000800 */
[----:B------:R0:W-:Y:S01]  /*35540*/  @P2 STG.E.U8 desc[UR22][R6.64], R46 ;  /* 0x0000002e06002986 */ /* 0x0001e2000c101116 */
[----:B------:R-:W-:Y:S01]  /*35550*/  LEA.HI.X.SX32 R5, R0, R3, 0x1, P6 ;  /* 0x0000000300057211 */ /* 0x000fe200030f0eff */
[----:B0-----:R-:W-:Y:S01]  /*35560*/  IMAD R7, R8, 0x2, R0 ;  /* 0x0000000208077824 */ /* 0x001fe200078e0200 */
[----:B------:R-:W-:-:S04]  /*35570*/  PRMT R0, R47, 0x7770, RZ ;  /* 0x000077702f007816 */ /* 0x000fc800000000ff */
[CC--:B------:R-:W-:Y:S01]  /*35580*/  IADD3 R6, P6, PT, R7.reuse, R2.reuse, RZ ;  /* 0x0000000207067210 */ /* 0x0c0fe20007fde0ff */
[----:B------:R0:W-:Y:S02]  /*35590*/  @P3 STG.E.U8 desc[UR22][R4.64], R0 ;  /* 0x0000000004003986 */ /* 0x0001e4000c101116 */
[----:B0-----:R-:W-:Y:S01]  /*355a0*/  IMAD R0, R8, 0x2, R7 ;  /* 0x0000000208007824 */ /* 0x001fe200078e0207 */
[----:B------:R-:W-:Y:S02]  /*355b0*/  LEA.HI.X.SX32 R7, R7, R3, 0x1, P6 ;  /* 0x0000000307077211 */ /* 0x000fe400030f0eff */
[----:B------:R-:W-:Y:S02]  /*355c0*/  PRMT R5, R47, 0x7771, RZ ;  /* 0x000077712f057816 */ /* 0x000fe400000000ff */
[----:B------:R-:W-:-:S03]  /*355d0*/  IADD3 R4, P6, PT, R0, R2, RZ ;  /* 0x0000000200047210 */ /* 0x000fc60007fde0ff */
[----:B------:R0:W-:Y:S01]  /*355e0*/  @P5 STG.E.U8 desc[UR22][R6.64], R5 ;  /* 0x0000000506005986 */ /* 0x0001e2000c101116 */
[C---:B------:R-:W-:Y:S02]  /*355f0*/  PRMT R10, R47.reuse, 0x7773, RZ ;  /* 0x000077732f0a7816 */ /* 0x040fe400000000ff */
[----:B------:R-:W-:Y:S02]  /*35600*/  PRMT R47, R47, 0x7772, RZ ;  /* 0x000077722f2f7816 */ /* 0x000fe400000000ff */
[----:B0-----:R-:W-:-:S05]  /*35610*/  LEA.HI.X.SX32 R5, R0, R3, 0x1, P6 ;  /* 0x0000000300057211 */ /* 0x001fca00030f0eff */
[----:B------:R0:W-:Y:S01]  /*35620*/  @P1 STG.E.U8 desc[UR22][R4.64], R47 ;  /* 0x0000002f04001986 */ /* 0x0001e2000c101116 */
[----:B---3--:R-:W-:Y:S01]  /*35630*/  ISETP.LT.AND P2, PT, R17, UR6, !P0 ;  /* 0x0000000611007c0c */ /* 0x008fe2000c741270 */
[----:B------:R-:W3:Y:S02]  /*35640*/  LDCU UR6, c[0x0][0x39c] ;  /* 0x00007380ff0677ac */ /* 0x000ee40008000800 */
[----:B------:R-:W3:Y:S01]  /*35650*/  LDL.LU R17, [R1+0xd80] ;  /* 0x000d800001117983 */ /* 0x000ee20000300800 */
[C---:B----4-:R-:W-:Y:S01]  /*35660*/  IMAD R9, R18.reuse, R8, RZ ;  /* 0x0000000812097224 */ /* 0x050fe200078e02ff */
[----:B------:R-:W-:Y:S01]  /*35670*/  ISETP.LT.AND P3, PT, R18, UR4, !P0 ;  /* 0x0000000412007c0c */ /* 0x000fe2000c761270 */
[----:B------:R-:W4:Y:S01]  /*35680*/  LDCU UR4, c[0x0][0x39c] ;  /* 0x00007380ff0477ac */ /* 0x000f220008000800 */
[----:B------:R-:W3:Y:S02]  /*35690*/  LDL.LU R18, [R1+0xc38] ;  /* 0x000c380001127983 */ /* 0x000ee40000300800 */
[----:B------:R-:W-:-:S04]  /*356a0*/  IADD3 R6, P6, PT, R9, R2, RZ ;  /* 0x0000000209067210 */ /* 0x000fc80007fde0ff */
[----:B------:R-:W-:Y:S02]  /*356b0*/  LEA.HI.X.SX32 R7, R9, R3, 0x1, P6 ;  /* 0x0000000309077211 */ /* 0x000fe400030f0eff */
[----:B--2---:R-:W-:Y:S01]  /*356c0*/  ISETP.LT.AND P5, PT, R16, UR5, !P0 ;  /* 0x0000000510007c0c */ /* 0x004fe2000c7a1270 */
[----:B------:R-:W-:Y:S01]  /*356d0*/  IMAD R0, R8, 0x4, R0 ;  /* 0x0000000408007824 */ /* 0x000fe200078e0200 */
[----:B------:R-:W2:Y:S01]  /*356e0*/  LDL.LU R16, [R1+0xc64] ;  /* 0x000c640001107983 */ /* 0x000ea20000300800 */
[----:B------:R-:W0:Y:S03]  /*356f0*/  LDCU UR5, c[0x0][0x39c] ;  /* 0x00007380ff0577ac */ /* 0x000e260008000800 */
[----:B------:R0:W-:Y:S01]  /*35700*/  @P3 STG.E.U8 desc[UR22][R6.64], R10 ;  /* 0x0000000a06003986 */ /* 0x0001e2000c101116 */
[----:B-1----:R-:W-:Y:S01]  /*35710*/  ISETP.LT.AND P3, PT, R11, UR7, !P0 ;  /* 0x000000070b007c0c */ /* 0x002fe2000c761270 */
[----:B------:R-:W1:Y:S02]  /*35720*/  LDCU UR7, c[0x0][0x39c] ;  /* 0x00007380ff0777ac */ /* 0x000e640008000800 */
[----:B------:R-:W1:Y:S01]  /*35730*/  LDL.LU R11, [R1+0xcc8] ;  /* 0x000cc800010b7983 */ /* 0x000e620000300800 */
[----:B0-----:R-:W-:-:S02]  /*35740*/  IADD3 R4, P6, PT, R0, R2, RZ ;  /* 0x0000000200047210 */ /* 0x001fc40007fde0ff */
[----:B------:R-:W-:Y:S02]  /*35750*/  PRMT R6, R60, 0x7770, RZ ;  /* 0x000077703c067816 */ /* 0x000fe400000000ff */
[----:B------:R-:W-:Y:S01]  /*35760*/  LEA.HI.X.SX32 R5, R0, R3, 0x1, P6 ;  /* 0x0000000300057211 */ /* 0x000fe200030f0eff */
[----:B------:R-:W-:Y:S01]  /*35770*/  IMAD R0, R8, 0x2, R0 ;  /* 0x0000000208007824 */ /* 0x000fe200078e0200 */
[----:B---3--:R-:W-:Y:S01]  /*35780*/  ISETP.LT.AND P1, PT, R19, UR6, !P0 ;  /* 0x0000000613007c0c */ /* 0x008fe2000c721270 */
[----:B------:R-:W2:Y:S02]  /*35790*/  LDCU UR6, c[0x0][0x39c] ;  /* 0x00007380ff0677ac */ /* 0x000ea40008000800 */
[----:B------:R0:W-:Y:S01]  /*357a0*/  @P4 STG.E.U8 desc[UR22][R4.64], R6 ;  /* 0x0000000604004986 */ /* 0x0001e2000c101116 */
[----:B------:R-:W-:Y:S02]  /*357b0*/  PRMT R10, R60, 0x7771, RZ ;  /* 0x000077713c0a7816 */ /* 0x000fe400000000ff */
[----:B0-----:R-:W-:Y:S01]  /*357c0*/  IADD3 R6, P6, PT, R0, R2, RZ ;  /* 0x0000000200067210 */ /* 0x001fe20007fde0ff */
[----:B------:R-:W-:-:S03]  /*357d0*/  IMAD R5, R8, 0x2, R0 ;  /* 0x0000000208057824 */ /* 0x000fc600078e0200 */
[----:B------:R-:W-:Y:S01]  /*357e0*/  LEA.HI.X.SX32 R7, R0, R3, 0x1, P6 ;  /* 0x0000000300077211 */ /* 0x000fe200030f0eff */
[----:B------:R-:W-:Y:S01]  /*357f0*/  IMAD R9, R8, 0x2, R5 ;  /* 0x0000000208097824 */ /* 0x000fe200078e0205 */
[----:B------:R-:W-:-:S03]  /*35800*/  IADD3 R4, P6, PT, R5, R2, RZ ;  /* 0x0000000205047210 */ /* 0x000fc60007fde0ff */
[----:B------:R0:W-:Y:S01]  /*35810*/  @P2 STG.E.U8 desc[UR22][R6.64], R10 ;  /* 0x0000000a06002986 */ /* 0x0001e2000c101116 */
[----:B------:R-:W-:Y:S02]  /*35820*/  LEA.HI.X.SX32 R5, R5, R3, 0x1, P6 ;  /* 0x0000000305057211 */ /* 0x000fe400030f0eff */
[C---:B------:R-:W-:Y:S02]  /*35830*/  PRMT R0, R60.reuse, 0x7772, RZ ;  /* 0x000077723c007816 */ /* 0x040fe400000000ff */
[----:B------:R-:W-:Y:S02]  /*35840*/  PRMT R60, R60, 0x7773, RZ ;  /* 0x000077733c3c7816 */ /* 0x000fe400000000ff */
[----:B0-----:R-:W-:-:S04]  /*35850*/  IADD3 R6, P6, PT, R9, R2, RZ ;  /* 0x0000000209067210 */ /* 0x001fc80007fde0ff */
[----:B------:R-:W-:Y:S01]  /*35860*/  LEA.HI.X.SX32 R7, R9, R3, 0x1, P6 ;  /* 0x0000000309077211 */ /* 0x000fe200030f0eff */
[----:B------:R-:W-:Y:S04]  /*35870*/  @P5 STG.E.U8 desc[UR22][R4.64], R0 ;  /* 0x0000000004005986 */ /* 0x000fe8000c101116 */
[----:B------:R0:W-:Y:S01]  /*35880*/  @P1 STG.E.U8 desc[UR22][R6.64], R60 ;  /* 0x0000003c06001986 */ /* 0x0001e2000c101116 */
[----:B----4-:R-:W-:Y:S01]  /*35890*/  ISETP.LT.AND P4, PT, R17, UR4, !P0 ;  /* 0x0000000411007c0c */ /* 0x010fe2000c781270 */
[----:B------:R-:W3:Y:S02]  /*358a0*/  LDCU UR4, c[0x0][0x39c] ;  /* 0x00007380ff0477ac */ /* 0x000ee40008000800 */
[----:B------:R-:W3:Y:S04]  /*358b0*/  LDL.LU R17, [R1+0xb6c] ;  /* 0x000b6c0001117983 */ /* 0x000ee80000300800 */
[----:B------:R-:W4:Y:S01]  /*358c0*/  LDL.LU R19, [R1+0xd94] ;  /* 0x000d940001137983 */ /* 0x000f220000300800 */
[----:B--2---:R-:W-:Y:S01]  /*358d0*/  ISETP.LT.AND P5, PT, R16, UR6, !P0 ;  /* 0x0000000610007c0c */ /* 0x004fe2000c7a1270 */
[----:B------:R-:W-:-:S02]  /*358e0*/  IMAD R9, R8, 0x2, R9 ;  /* 0x0000000208097824 */ /* 0x000fc400078e0209 */
[----:B------:R-:W2:Y:S01]  /*358f0*/  LDL.LU R16, [R1+0xc08] ;  /* 0x000c080001107983 */ /* 0x000ea20000300800 */
[----:B------:R-:W-:Y:S01]  /*35900*/  PRMT R10, R61, 0x7770, RZ ;  /* 0x000077703d0a7816 */ /* 0x000fe200000000ff */
[----:B------:R-:W2:Y:S01]  /*35910*/  LDCU UR6, c[0x0][0x39c] ;  /* 0x00007380ff0677ac */ /* 0x000ea20008000800 */
[----:B-1----:R-:W-:Y:S01]  /*35920*/  ISETP.LT.AND P1, PT, R11, UR7, !P0 ;  /* 0x000000070b007c0c */ /* 0x002fe2000c721270 */
[C---:B0-----:R-:W-:Y:S01]  /*35930*/  IMAD R7, R8.reuse, 0x2, R9 ;  /* 0x0000000208077824 */ /* 0x041fe200078e0209 */
[----:B------:R-:W4:Y:S01]  /*35940*/  LDL.LU R11, [R1+0xc9c] ;  /* 0x000c9c00010b7983 */ /* 0x000f220000300800 */
[C---:B------:R-:W-:Y:S01]  /*35950*/  IADD3 R4, P6, PT, R9.reuse, R2, RZ ;  /* 0x0000000209047210 */ /* 0x040fe20007fde0ff */
[----:B------:R-:W0:Y:S01]  /*35960*/  LDCU UR7, c[0x0][0x39c] ;  /* 0x00007380ff0777ac */ /* 0x000e220008000800 */
[----:B------:R-:W-:Y:S02]  /*35970*/  IMAD R0, R8, 0x2, R7 ;  /* 0x0000000208007824 */ /* 0x000fe400078e0207 */
[----:B------:R-:W-:-:S02]  /*35980*/  LEA.HI.X.SX32 R5, R9, R3, 0x1, P6 ;  /* 0x0000000309057211 */ /* 0x000fc400030f0eff */
[CC--:B------:R-:W-:Y:S02]  /*35990*/  IADD3 R6, P6, PT, R7.reuse, R2.reuse, RZ ;  /* 0x0000000207067210 */ /* 0x0c0fe40007fde0ff */
[----:B------:R-:W-:Y:S01]  /*359a0*/  ISETP.LT.AND P2, PT, R18, UR5, !P0 ;  /* 0x0000000512007c0c */ /* 0x000fe2000c741270 */
[----:B------:R1:W-:Y:S01]  /*359b0*/  @P3 STG.E.U8 desc[UR22][R4.64], R10 ;  /* 0x0000000a04003986 */ /* 0x0003e2000c101116 */
[----:B------:R-:W-:Y:S01]  /*359c0*/  LEA.HI.X.SX32 R7, R7, R3, 0x1, P6 ;  /* 0x0000000307077211 */ /* 0x000fe200030f0eff */
[----:B------:R-:W0:Y:S01]  /*359d0*/  LDCU UR5, c[0x0][0x39c] ;  /* 0x00007380ff0577ac */ /* 0x000e220008000800 */
[----:B------:R-:W-:Y:S01]  /*359e0*/  PRMT R9, R61, 0x7771, RZ ;  /* 0x000077713d097816 */ /* 0x000fe200000000ff */
[----:B------:R-:W4:Y:S04]  /*359f0*/  LDL.LU R18, [R1+0xcc4] ;  /* 0x000cc40001127983 */ /* 0x000f280000300800 */
[----:B------:R0:W-:Y:S01]  /*35a00*/  @P4 STG.E.U8 desc[UR22][R6.64], R9 ;  /* 0x0000000906004986 */ /* 0x0001e2000c101116 */
[----:B-1----:R-:W-:-:S04]  /*35a10*/  IADD3 R4, P3, PT, R0, R2, RZ ;  /* 0x0000000200047210 */ /* 0x002fc80007f7e0ff */
[----:B------:R-:W-:Y:S02]  /*35a20*/  LEA.HI.X.SX32 R5, R0, R3, 0x1, P3 ;  /* 0x0000000300057211 */ /* 0x000fe400018f0eff */
[----:B0-----:R-:W-:-:S05]  /*35a30*/  PRMT R9, R61, 0x7772, RZ ;  /* 0x000077723d097816 */ /* 0x001fca00000000ff */
[----:B------:R0:W-:Y:S02]  /*35a40*/  @P2 STG.E.U8 desc[UR22][R4.64], R9 ;  /* 0x0000000904002986 */ /* 0x0001e4000c101116 */
[----:B0-----:R-:W-:-:S05]  /*35a50*/  IMAD R5, R8, 0x4, R0 ;  /* 0x0000000408057824 */ /* 0x001fca00078e0200 */
[----:B------:R-:W-:Y:S01]  /*35a60*/  IADD3 R4, P2, PT, R5, R2, RZ ;  /* 0x0000000205047210 */ /* 0x000fe20007f5e0ff */
[----:B------:R-:W-:-:S03]  /*35a70*/  IMAD R0, R8, 0x2, R5 ;  /* 0x0000000208007824 */ /* 0x000fc600078e0205 */
[----:B------:R-:W-:Y:S02]  /*35a80*/  LEA.HI.X.SX32 R5, R5, R3, 0x1, P2 ;  /* 0x0000000305057211 */ /* 0x000fe400010f0eff */
[C---:B---3--:R-:W-:Y:S01]  /*35a90*/  ISETP.LT.AND P6, PT, R17.reuse, UR4, !P0 ;  /* 0x0000000411007c0c */ /* 0x048fe2000c7c1270 */
[----:B------:R-:W4:Y:S01]  /*35aa0*/  LDCU UR4, c[0x0][0x39c] ;  /* 0x00007380ff0477ac */ /* 0x000f220008000800 */
[----:B------:R-:W-:Y:S02]  /*35ab0*/  IMAD R7, R17, R8, RZ ;  /* 0x0000000811077224 */ /* 0x000fe400078e02ff */
[----:B------:R-:W3:Y:S03]  /*35ac0*/  LDL.LU R17, [R1+0xd28] ;  /* 0x000d280001117983 */ /* 0x000ee60000300800 */
[----:B------:R-:W-:-:S04]  /*35ad0*/  IADD3 R6, P3, PT, R7, R2, RZ ;  /* 0x0000000207067210 */ /* 0x000fc80007f7e0ff */
[----:B------:R-:W-:Y:S02]  /*35ae0*/  LEA.HI.X.SX32 R7, R7, R3, 0x1, P3 ;  /* 0x0000000307077211 */ /* 0x000fe400018f0eff */
[----:B--2---:R-:W-:Y:S01]  /*35af0*/  ISETP.LT.AND P3, PT, R16, UR6, !P0 ;  /* 0x0000000610007c0c */ /* 0x004fe2000c761270 */
[----:B------:R-:W3:Y:S01]  /*35b00*/  LDCU UR6, c[0x0][0x39c] ;  /* 0x00007380ff0677ac */ /* 0x000ee20008000800 */
[----:B------:R-:W2:Y:S01]  /*35b10*/  LDL.LU R16, [R1+0xc00] ;  /* 0x000c000001107983 */ /* 0x000ea20000300800 */
[----:B----4-:R-:W-:Y:S01]  /*35b20*/  ISETP.LT.AND P2, PT, R11, UR4, !P0 ;  /* 0x000000040b007c0c */ /* 0x010fe2000c741270 */
[----:B------:R-:W0:Y:S02]  /*35b30*/  LDCU UR4, c[0x0][0x39c] ;  /* 0x00007380ff0477ac */ /* 0x000e240008000800 */
[----:B------:R-:W4:Y:S01]  /*35b40*/  LDL.LU R11, [R1+0xc1c] ;  /* 0x000c1c00010b7983 */ /* 0x000f220000300800 */
[----:B------:R-:W-:Y:S01]  /*35b50*/  ISETP.LT.AND P4, PT, R19, UR5, !P0 ;  /* 0x0000000513007c0c */ /* 0x000fe2000c781270 */
[----:B------:R-:W1:Y:S01]  /*35b60*/  LDCU UR5, c[0x0][0x39c] ;  /* 0x00007380ff0577ac */ /* 0x000e620008000800 */
[----:B------:R-:W-:Y:S01]  /*35b70*/  PRMT R61, R61, 0x7773, RZ ;  /* 0x000077733d3d7816 */ /* 0x000fe200000000ff */
[----:B------:R-:W4:Y:S01]  /*35b80*/  LDL.LU R10, [R1+0xb78] ;  /* 0x000b7800010a7983 */ /* 0x000f220000300800 */
[----:B------:R-:W-:-:S03]  /*35b90*/  PRMT R9, R62, 0x7770, RZ ;  /* 0x000077703e097816 */ /* 0x000fc600000000ff */
[----:B------:R0:W-:Y:S04]  /*35ba0*/  @P6 STG.E.U8 desc[UR22][R6.64], R61 ;  /* 0x0000003d06006986 */ /* 0x0001e8000c101116 */
[----:B------:R1:W-:Y:S04]  /*35bb0*/  @P5 STG.E.U8 desc[UR22][R4.64], R9 ;  /* 0x0000000904005986 */ /* 0x0003e8000c101116 */
[----:B------:R-:W4:Y:S01]  /*35bc0*/  LDL.LU R19, [R1+0xcfc] ;  /* 0x000cfc0001137983 */ /* 0x000f220000300800 */
[----:B0-----:R-:W-:-:S04]  /*35bd0*/  IADD3 R6, P6, PT, R0, R2, RZ ;  /* 0x0000000200067210 */ /* 0x001fc80007fde0ff */
[----:B------:R-:W-:Y:S01]  /*35be0*/  LEA.HI.X.SX32 R7, R0, R3, 0x1, P6 ;  /* 0x0000000300077211 */ /* 0x000fe200030f0eff */
[----:B------:R-:W-:Y:S01]  /*35bf0*/  IMAD R0, R8, 0x2, R0 ;  /* 0x0000000208007824 */ /* 0x000fe200078e0200 */
[----:B-1----:R-:W-:Y:S02]  /*35c00*/  PRMT R4, R62, 0x7771, RZ ;  /* 0x000077713e047816 */ /* 0x002fe400000000ff */
[----:B------:R-:W-:Y:S01]  /*35c10*/  ISETP.LT.AND P6, PT, R18, UR5, !P0 ;  /* 0x0000000512007c0c */ /* 0x000fe2000c7c1270 */
[----:B------:R-:W2:Y:S02]  /*35c20*/  LDCU UR5, c[0x0][0x39c] ;  /* 0x00007380ff0577ac */ /* 0x000ea40008000800 */
[----:B------:R0:W-:Y:S01]  /*35c30*/  @P1 STG.E.U8 desc[UR22][R6.64], R4 ;  /* 0x0000000406001986 */ /* 0x0001e2000c101116 */
[----:B------:R-:W-:Y:S01]  /*35c40*/  IMAD R5, R8, 0x2, R0 ;  /* 0x0000000208057824 */ /* 0x000fe200078e0200 */
[----:B------:R-:W-:Y:S02]  /*35c50*/  PRMT R9, R62, 0x7772, RZ ;  /* 0x000077723e097816 */ /* 0x000fe400000000ff */
[----:B0-----:R-:W-:-:S04]  /*35c60*/  IADD3 R6, P5, PT, R0, R2, RZ ;  /* 0x0000000200067210 */ /* 0x001fc80007fbe0ff */
[----:B------:R-:W-:Y:S01]  /*35c70*/  LEA.HI.X.SX32 R7, R0, R3, 0x1, P5 ;  /* 0x0000000300077211 */ /* 0x000fe200028f0eff */
[----:B------:R-:W-:Y:S01]  /*35c80*/  IMAD R0, R8, 0x2, R5 ;  /* 0x0000000208007824 */ /* 0x000fe200078e0205 */
[----:B------:R-:W-:-:S03]  /*35c90*/  IADD3 R4, P5, PT, R5, R2, RZ ;  /* 0x0000000205047210 */ /* 0x000fc60007fbe0ff */
[----:B------:R0:W-:Y:S01]  /*35ca0*/  @P4 STG.E.U8 desc[UR22][R6.64], R9 ;  /* 0x0000000906004986 */ /* 0x0001e2000c101116 */
[----:B------:R-:W-:Y:S02]  /*35cb0*/  LEA.HI.X.SX32 R5, R5, R3, 0x1, P5 ;  /* 0x0000000305057211 */ /* 0x000fe400028f0eff */
[----:B0-----:R-:W-:-:S04]  /*35cc0*/  IADD3 R6, P4, PT, R0, R2, RZ ;  /* 0x0000000200067210 */ /* 0x001fc80007f9e0ff */
[----:B------:R-:W-:Y:S02]  /*35cd0*/  LEA.HI.X.SX32 R7, R0, R3, 0x1, P4 ;  /* 0x0000000300077211 */ /* 0x000fe400020f0eff */
[----:B---3--:R-:W-:Y:S01]  /*35ce0*/  ISETP.LT.AND P1, PT, R17, UR6, !P0 ;  /* 0x0000000611007c0c */ /* 0x008fe2000c721270 */
[----:B------:R-:W0:Y:S01]  /*35cf0*/  LDCU UR6, c[0x0][0x39c] ;  /* 0x00007380ff0677ac */ /* 0x000e220008000800 */
[----:B------:R-:W0:Y:S01]  /*35d00*/  LDL.LU R17, [R1+0xd24] ;  /* 0x000d240001117983 */ /* 0x000e220000300800 */
[----:B--2---:R-:W-:Y:S01]  /*35d10*/  ISETP.LT.AND P5, PT, R16, UR5, !P0 ;  /* 0x0000000510007c0c */ /* 0x004fe2000c7a1270 */
[----:B------:R-:W1:Y:S02]  /*35d20*/  LDCU UR5, c[0x0][0x39c] ;  /* 0x00007380ff0577ac */ /* 0x000e640008000800 */
[----:B------:R-:W2:Y:S01]  /*35d30*/  LDL.LU R16, [R1+0xd7c] ;  /* 0x000d7c0001107983 */ /* 0x000ea20000300800 */
[----:B----4-:R-:W-:Y:S01]  /*35d40*/  ISETP.LT.AND P4, PT, R11, UR7, !P0 ;  /* 0x000000070b007c0c */ /* 0x010fe2000c781270 */
[----:B------:R-:W3:Y:S02]  /*35d50*/  LDCU UR7, c[0x0][0x39c] ;  /* 0x00007380ff0777ac */ /* 0x000ee40008000800 */
[----:B------:R-:W4:Y:S04]  /*35d60*/  LDL.LU R11, [R1+0xc34] ;  /* 0x000c3400010b7983 */ /* 0x000f280000300800 */
[----:B------:R-:W3:Y:S01]  /*35d70*/  LDL.LU R18, [R1+0xc60] ;  /* 0x000c600001127983 */ /* 0x000ee20000300800 */
[----:B------:R-:W-:-:S05]  /*35d80*/  PRMT R62, R62, 0x7773, RZ ;  /* 0x000077733e3e7816 */ /* 0x000fca00000000ff */
[----:B------:R1:W-:Y:S01]  /*35d90*/  @P3 STG.E.U8 desc[UR22][R4.64], R62 ;  /* 0x0000003e04003986 */ /* 0x0003e2000c101116 */
[----:B------:R-:W-:Y:S01]  /*35da0*/  IMAD R9, R10, R8, RZ ;  /* 0x000000080a097224 */ /* 0x000fe200078e02ff */
[----:B-1----:R-:W-:Y:S01]  /*35db0*/  PRMT R5, R63, 0x7770, RZ ;  /* 0x000077703f057816 */ /* 0x002fe200000000ff */
[----:B------:R-:W-:-:S04]  /*35dc0*/  IMAD R4, R8, 0x2, R0 ;  /* 0x0000000208047824 */ /* 0x000fc800078e0200 */
[----:B------:R1:W-:Y:S01]  /*35dd0*/  @P2 STG.E.U8 desc[UR22][R6.64], R5 ;  /* 0x0000000506002986 */ /* 0x0003e2000c101116 */
[----:B------:R-:W-:Y:S01]  /*35de0*/  IMAD R0, R8, 0x2, R4 ;  /* 0x0000000208007824 */ /* 0x000fe200078e0204 */
[----:B------:R-:W-:Y:S01]  /*35df0*/  ISETP.LT.AND P3, PT, R10, UR4, !P0 ;  /* 0x000000040a007c0c */ /* 0x000fe2000c761270 */
[----:B------:R-:W2:Y:S01]  /*35e00*/  LDCU UR4, c[0x0][0x39c] ;  /* 0x00007380ff0477ac */ /* 0x000ea20008000800 */
[CC--:B-1----:R-:W-:Y:S02]  /*35e10*/  IADD3 R6, P2, PT, R4.reuse, R2.reuse, RZ ;  /* 0x0000000204067210 */ /* 0x0c2fe40007f5e0ff */
[----:B------:R-:W-:Y:S02]  /*35e20*/  PRMT R5, R63, 0x7771, RZ ;  /* 0x000077713f057816 */ /* 0x000fe400000000ff */
[----:B------:R-:W-:Y:S02]  /*35e30*/  LEA.HI.X.SX32 R7, R4, R3, 0x1, P2 ;  /* 0x0000000304077211 */ /* 0x000fe400010f0eff */
[----:B------:R-:W-:-:S03]  /*35e40*/  IADD3 R4, P2, PT, R0, R2, RZ ;  /* 0x0000000200047210 */ /* 0x000fc60007f5e0ff */
[----:B------:R1:W-:Y:S01]  /*35e50*/  @P6 STG.E.U8 desc[UR22][R6.64], R5 ;  /* 0x0000000506006986 */ /* 0x0003e2000c101116 */
[C---:B------:R-:W-:Y:S02]  /*35e60*/  PRMT R10, R63.reuse, 0x7772, RZ ;  /* 0x000077723f0a7816 */ /* 0x040fe400000000ff */
[----:B------:R-:W-:Y:S02]  /*35e70*/  PRMT R63, R63, 0x7773, RZ ;  /* 0x000077733f3f7816 */ /* 0x000fe400000000ff */
[-C--:B-1----:R-:W-:Y:S02]  /*35e80*/  IADD3 R6, P6, PT, R9, R2.reuse, RZ ;  /* 0x0000000209067210 */ /* 0x082fe40007fde0ff */
[-C--:B------:R-:W-:Y:S02]  /*35e90*/  LEA.HI.X.SX32 R5, R0, R3.reuse, 0x1, P2 ;  /* 0x0000000300057211 */ /* 0x080fe400010f0eff */
[----:B------:R-:W-:Y:S01]  /*35ea0*/  ISETP.LT.AND P2, PT, R19, UR5, !P0 ;  /* 0x0000000513007c0c */ /* 0x000fe2000c741270 */
[----:B------:R-:W4:Y:S01]  /*35eb0*/  LDCU UR5, c[0x0][0x39c] ;  /* 0x00007380ff0577ac */ /* 0x000f220008000800 */
[----:B------:R-:W-:Y:S01]  /*35ec0*/  LEA.HI.X.SX32 R7, R9, R3, 0x1, P6 ;  /* 0x0000000309077211 */ /* 0x000fe200030f0eff */
[C---:B------:R-:W-:Y:S01]  /*35ed0*/  IMAD R0, R8.reuse, 0x4, R0 ;  /* 0x0000000408007824 */ /* 0x040fe200078e0200 */
[----:B------:R1:W-:Y:S04]  /*35ee0*/  @P1 STG.E.U8 desc[UR22][R4.64], R10 ;  /* 0x0000000a04001986 */ /* 0x0003e8000c101116 */
[----:B------:R1:W-:Y:S02]  /*35ef0*/  @P3 STG.E.U8 desc[UR22][R6.64], R63 ;  /* 0x0000003f06003986 */ /* 0x0003e4000c101116 */
[----:B-1----:R-:W-:Y:S01]  /*35f00*/  IMAD R5, R8, 0x2, R0 ;  /* 0x0000000208057824 */ /* 0x002fe200078e0200 */
[----:B------:R-:W-:-:S04]  /*35f10*/  IADD3 R6, P6, PT, R0, R2, RZ ;  /* 0x0000000200067210 */ /* 0x000fc80007fde0ff */
[----:B------:R-:W-:Y:S02]  /*35f20*/  LEA.HI.X.SX32 R7, R0, R3, 0x1, P6 ;  /* 0x0000000300077211 */ /* 0x000fe400030f0eff */
[----:B------:R-:W-:Y:S01]  /*35f30*/  IADD3 R4, P6, PT, R5, R2, RZ ;  /* 0x0000000205047210 */ /* 0x000fe20007fde0ff */
[----:B------:R-:W-:-:S03]  /*35f40*/  IMAD R9, R8, 0x2, R5 ;  /* 0x0000000208097824 */ /* 0x000fc600078e0205 */
[----:B------:R-:W-:Y:S02]  /*35f50*/  LEA.HI.X.SX32 R5, R5, R3, 0x1, P6 ;  /* 0x0000000305057211 */ /* 0x000fe400030f0eff */
[----:B------:R-:W-:Y:S02]  /*35f60*/  PRMT R10, R56, 0x7770, RZ ;  /* 0x00007770380a7816 */ /* 0x000fe400000000ff */
[----:B0-----:R-:W-:Y:S01]  /*35f70*/  ISETP.LT.AND P1, PT, R17, UR6, !P0 ;  /* 0x0000000611007c0c */ /* 0x001fe2000c721270 */
[----:B------:R-:W3:Y:S01]  /*35f80*/  LDCU UR6, c[0x0][0x39c] ;  /* 0x00007380ff0677ac */ /* 0x000ee20008000800 */
[----:B------:R-:W3:Y:S01]  /*35f90*/  LDL.LU R17, [R1+0xcc0] ;  /* 0x000cc00001117983 */ /* 0x000ee20000300800 */
[----:B--2---:R-:W-:-:S03]  /*35fa0*/  ISETP.LT.AND P3, PT, R16, UR4, !P0 ;  /* 0x0000000410007c0c */ /* 0x004fc6000c761270 */
[----:B------:R0:W-:Y:S01]  /*35fb0*/  @P5 STG.E.U8 desc[UR22][R6.64], R10 ;  /* 0x0000000a06005986 */ /* 0x0001e2000c101116 */
[----:B------:R-:W-:Y:S01]  /*35fc0*/  PRMT R0, R56, 0x7771, RZ ;  /* 0x0000777138007816 */ /* 0x000fe200000000ff */
[----:B------:R-:W1:Y:S02]  /*35fd0*/  LDCU UR4, c[0x0][0x39c] ;  /* 0x00007380ff0477ac */ /* 0x000e640008000800 */
[----:B------:R-:W2:Y:S04]  /*35fe0*/  LDL.LU R16, [R1+0xd3c] ;  /* 0x000d3c0001107983 */ /* 0x000ea80000300800 */
[----:B------:R0:W-:Y:S01]  /*35ff0*/  @P4 STG.E.U8 desc[UR22][R4.64], R0 ;  /* 0x0000000004004986 */ /* 0x0001e2000c101116 */
[----:B----4-:R-:W-:Y:S01]  /*36000*/  ISETP.LT.AND P6, PT, R11, UR5, !P0 ;  /* 0x000000050b007c0c */ /* 0x010fe2000c7c1270 */
[----:B------:R-:W2:Y:S02]  /*36010*/  LDCU UR5, c[0x0][0x39c] ;  /* 0x00007380ff0577ac */ /* 0x000ea40008000800 */
[----:B------:R-:W1:Y:S04]  /*36020*/  LDL.LU R11, [R1+0xb60] ;  /* 0x000b6000010b7983 */ /* 0x000e680000300800 */
[----:B0-----:R-:W4:Y:S01]  /*36030*/  LDL.LU R10, [R1+0xc2c] ;  /* 0x000c2c00010a7983 */ /* 0x001f220000300800 */
[----:B---3--:R-:W-:Y:S01]  /*36040*/  ISETP.LT.AND P4, PT, R18, UR6, !P0 ;  /* 0x0000000612007c0c */ /* 0x008fe2000c781270 */
[----:B------:R-:W4:Y:S02]  /*36050*/  LDCU UR6, c[0x0][0x39c] ;  /* 0x00007380ff0677ac */ /* 0x000f240008000800 */
[----:B------:R-:W3:Y:S04]  /*36060*/  LDL.LU R19, [R1+0xc7c] ;  /* 0x000c7c0001137983 */ /* 0x000ee80000300800 */
[----:B------:R-:W3:Y:S01]  /*36070*/  LDL.LU R18, [R1+0xcbc] ;  /* 0x000cbc0001127983 */ /* 0x000ee20000300800 */
[----:B------:R-:W-:-:S02]  /*36080*/  IADD3 R6, P5, PT, R9, R2, RZ ;  /* 0x0000000209067210 */ /* 0x000fc40007fbe0ff */
[----:B------:R-:W-:Y:S02]  /*36090*/  PRMT R0, R56, 0x7772, RZ ;  /* 0x0000777238007816 */ /* 0x000fe400000000ff */
[----:B------:R-:W-:Y:S01]  /*360a0*/  LEA.HI.X.SX32 R7, R9, R3, 0x1, P5 ;  /* 0x0000000309077211 */ /* 0x000fe200028f0eff */
[----:B------:R-:W-:-:S04]  /*360b0*/  IMAD R9, R8, 0x2, R9 ;  /* 0x0000000208097824 */ /* 0x000fc800078e0209 */
[----:B------:R0:W-:Y:S01]  /*360c0*/  @P2 STG.E.U8 desc[UR22][R6.64], R0 ;  /* 0x0000000006002986 */ /* 0x0001e2000c101116 */
[----:B------:R-:W-:-:S04]  /*360d0*/  IADD3 R4, P5, PT, R9, R2, RZ ;  /* 0x0000000209047210 */ /* 0x000fc80007fbe0ff */
[----:B------:R-:W-:Y:S01]  /*360e0*/  LEA.HI.X.SX32 R5, R9, R3, 0x1, P5 ;  /* 0x0000000309057211 */ /* 0x000fe200028f0eff */
[----:B0-----:R-:W-:Y:S01]  /*360f0*/  IMAD R7, R8, 0x2, R9 ;  /* 0x0000000208077824 */ /* 0x001fe200078e0209 */
[----:B------:R-:W-:-:S04]  /*36100*/  PRMT R56, R56, 0x7773, RZ ;  /* 0x0000777338387816 */ /* 0x000fc800000000ff */
[-C--:B------:R-:W-:Y:S01]  /*36110*/  IADD3 R6, P5, PT, R7, R2.reuse, RZ ;  /* 0x0000000207067210 */ /* 0x080fe20007fbe0ff */
[C---:B------:R-:W-:Y:S01]  /*36120*/  IMAD R9, R8.reuse, 0x2, R7 ;  /* 0x0000000208097824 */ /* 0x040fe200078e0207 */
[----:B------:R-:W-:Y:S02]  /*36130*/  PRMT R0, R57, 0x7770, RZ ;  /* 0x0000777039007816 */ /* 0x000fe400000000ff */
[----:B------:R-:W-:Y:S01]  /*36140*/  LEA.HI.X.SX32 R7, R7, R3, 0x1, P5 ;  /* 0x0000000307077211 */ /* 0x000fe200028f0eff */
[----:B------:R0:W-:Y:S04]  /*36150*/  @P1 STG.E.U8 desc[UR22][R4.64], R56 ;  /* 0x0000003804001986 */ /* 0x0001e8000c101116 */
[----:B------:R0:W-:Y:S02]  /*36160*/  @P3 STG.E.U8 desc[UR22][R6.64], R0 ;  /* 0x0000000006003986 */ /* 0x0001e4000c101116 */
[----:B0-----:R-:W-:Y:S01]  /*36170*/  IADD3 R4, P5, PT, R9, R2, RZ ;  /* 0x0000000209047210 */ /* 0x001fe20007fbe0ff */
[----:B------:R-:W-:-:S03]  /*36180*/  IMAD R0, R8, 0x2, R9 ;  /* 0x0000000208007824 */ /* 0x000fc600078e0209 */
[----:B------:R-:W-:Y:S02]  /*36190*/  LEA.HI.X.SX32 R5, R9, R3, 0x1, P5 ;  /* 0x0000000309057211 */ /* 0x000fe400028f0eff */
[----:B------:R-:W-:Y:S02]  /*361a0*/  PRMT R7, R57, 0x7771, RZ ;  /* 0x0000777139077816 */ /* 0x000fe400000000ff */
[----:B------:R-:W-:-:S03]  /*361b0*/  IADD3 R6, P5, PT, R0, R2, RZ ;  /* 0x0000000200067210 */ /* 0x000fc60007fbe0ff */
[----:B------:R0:W-:Y:S02]  /*361c0*/  @P6 STG.E.U8 desc[UR22][R4.64], R7 ;  /* 0x0000000704006986 */ /* 0x0001e4000c101116 */
[----:B0-----:R-:W-:Y:S02]  /*361d0*/  LEA.HI.X.SX32 R7, R0, R3, 0x1, P5 ;  /* 0x0000000300077211 */ /* 0x001fe400028f0eff */
[----:B------:R-:W-:Y:S02]  /*361e0*/  ISETP.LT.AND P2, PT, R17, UR7, !P0 ;  /* 0x0000000711007c0c */ /* 0x000fe4000c741270 */
[----:B--2---:R-:W-:Y:S01]  /*361f0*/  ISETP.LT.AND P1, PT, R16, UR5, !P0 ;  /* 0x0000000510007c0c */ /* 0x004fe2000c721270 */
[----:B------:R-:W2:Y:S01]  /*36200*/  LDL.LU R17, [R1+0xd20] ;  /* 0x000d200001117983 */ /* 0x000ea20000300800 */
[----:B------:R-:W0:Y:S01]  /*36210*/  LDCU UR5, c[0x0][0x39c] ;  /* 0x00007380ff0577ac */ /* 0x000e220008000800 */
[C---:B-1----:R-:W-:Y:S01]  /*36220*/  ISETP.LT.AND P3, PT, R11.reuse, UR4, !P0 ;  /* 0x000000040b007c0c */ /* 0x042fe2000c761270 */
[----:B------:R-:W3:Y:S01]  /*36230*/  LDCU UR4, c[0x0][0x39c] ;  /* 0x00007380ff0477ac */ /* 0x000ee20008000800 */
[----:B------:R-:W-:-:S02]  /*36240*/  IMAD R9, R11, R8, RZ ;  /* 0x000000080b097224 */ /* 0x000fc400078e02ff */
[----:B------:R-:W2:Y:S01]  /*36250*/  LDL.LU R11, [R1+0xd90] ;  /* 0x000d9000010b7983 */ /* 0x000ea20000300800 */
[----:B----4-:R-:W-:Y:S01]  /*36260*/  ISETP.LT.AND P5, PT, R10, UR6, !P0 ;  /* 0x000000060a007c0c */ /* 0x010fe2000c7a1270 */
[----:B------:R-:W-:Y:S01]  /*36270*/  IMAD R0, R8, 0x4, R0 ;  /* 0x0000000408007824 */ /* 0x000fe200078e0200 */
[-C--:B------:R-:W-:Y:S01]  /*36280*/  IADD3 R4, P6, PT, R9, R2.reuse, RZ ;  /* 0x0000000209047210 */ /* 0x080fe20007fde0ff */
[----:B------:R-:W4:Y:S01]  /*36290*/  LDL.LU R16, [R1+0xbfc] ;  /* 0x000bfc0001107983 */ /* 0x000f220000300800 */
[----:B------:R-:W-:Y:S01]  /*362a0*/  PRMT R10, R57, 0x7772, RZ ;  /* 0x00007772390a7816 */ /* 0x000fe200000000ff */
[----:B------:R-:W2:Y:S01]  /*362b0*/  LDCU UR6, c[0x0][0x39c] ;  /* 0x00007380ff0677ac */ /* 0x000ea20008000800 */
[----:B------:R-:W-:Y:S02]  /*362c0*/  LEA.HI.X.SX32 R5, R9, R3, 0x1, P6 ;  /* 0x0000000309057211 */ /* 0x000fe400030f0eff */
[----:B------:R-:W-:Y:S01]  /*362d0*/  PRMT R57, R57, 0x7773, RZ ;  /* 0x0000777339397816 */ /* 0x000fe200000000ff */
[----:B------:R1:W-:Y:S01]  /*362e0*/  @P4 STG.E.U8 desc[UR22][R6.64], R10 ;  /* 0x0000000a06004986 */ /* 0x0003e2000c101116 */
[----:B------:R-:W1:Y:S03]  /*362f0*/  LDCU UR7, c[0x0][0x39c] ;  /* 0x00007380ff0777ac */ /* 0x000e660008000800 */
[----:B------:R1:W-:Y:S01]  /*36300*/  @P3 STG.E.U8 desc[UR22][R4.64], R57 ;  /* 0x0000003904003986 */ /* 0x0003e2000c101116 */
[----:B---3--:R-:W-:Y:S01]  /*36310*/  ISETP.LT.AND P3, PT, R18, UR4, !P0 ;  /* 0x0000000412007c0c */ /* 0x008fe2000c761270 */
[----:B------:R-:W4:Y:S02]  /*36320*/  LDCU UR4, c[0x0][0x39c] ;  /* 0x00007380ff0477ac */ /* 0x000f240008000800 */
[----:B------:R-:W3:Y:S01]  /*36330*/  LDL.LU R18, [R1+0xcb8] ;  /* 0x000cb80001127983 */ /* 0x000ee20000300800 */
[----:B0-----:R-:W-:Y:S01]  /*36340*/  ISETP.LT.AND P4, PT, R19, UR5, !P0 ;  /* 0x0000000513007c0c */ /* 0x001fe2000c781270 */
[----:B------:R-:W0:Y:S02]  /*36350*/  LDCU UR5, c[0x0][0x39c] ;  /* 0x00007380ff0577ac */ /* 0x000e240008000800 */
[----:B------:R-:W3:Y:S04]  /*36360*/  LDL.LU R27, [R1+0xb58] ;  /* 0x000b5800011b7983 */ /* 0x000ee80000300800 */
[----:B------:R-:W3:Y:S04]  /*36370*/  LDL.LU R26, [R1+0xd8c] ;  /* 0x000d8c00011a7983 */ /* 0x000ee80000300800 */
[----:B------:R-:W3:Y:S04]  /*36380*/  LDL.LU R19, [R1+0xdcc] ;  /* 0x000dcc0001137983 */ /* 0x000ee80000300800 */
[----:B------:R-:W3:Y:S04]  /*36390*/  LDL.LU R25, [R1+0xc98] ;  /* 0x000c980001197983 */ /* 0x000ee80000300800 */
[----:B------:R-:W3:Y:S01]  /*363a0*/  LDL.LU R24, [R1+0xcb4] ;  /* 0x000cb40001187983 */ /* 0x000ee20000300800 */
[----:B-1----:R-:W-:-:S02]  /*363b0*/  IADD3 R6, P6, PT, R0, R2, RZ ;  /* 0x0000000200067210 */ /* 0x002fc40007fde0ff */
[----:B------:R-:W-:Y:S02]  /*363c0*/  PRMT R4, R58, 0x7770, RZ ;  /* 0x000077703a047816 */ /* 0x000fe400000000ff */
[----:B------:R-:W-:Y:S01]  /*363d0*/  LEA.HI.X.SX32 R7, R0, R3, 0x1, P6 ;  /* 0x0000000300077211 */ /* 0x000fe200030f0eff */
[----:B------:R-:W-:-:S04]  /*363e0*/  IMAD R0, R8, 0x2, R0 ;  /* 0x0000000208007824 */ /* 0x000fc800078e0200 */
[----:B------:R1:W-:Y:S01]  /*363f0*/  @P2 STG.E.U8 desc[UR22][R6.64], R4 ;  /* 0x0000000406002986 */ /* 0x0003e2000c101116 */
[----:B------:R-:W-:Y:S01]  /*36400*/  IMAD R5, R8, 0x2, R0 ;  /* 0x0000000208057824 */ /* 0x000fe200078e0200 */
[----:B------:R-:W-:Y:S02]  /*36410*/  PRMT R10, R58, 0x7771, RZ ;  /* 0x000077713a0a7816 */ /* 0x000fe400000000ff */
[----:B-1----:R-:W-:-:S04]  /*36420*/  IADD3 R6, P6, PT, R0, R2, RZ ;  /* 0x0000000200067210 */ /* 0x002fc80007fde0ff */
[----:B------:R-:W-:Y:S01]  /*36430*/  LEA.HI.X.SX32 R7, R0, R3, 0x1, P6 ;  /* 0x0000000300077211 */ /* 0x000fe200030f0eff */
[----:B------:R-:W-:Y:S01]  /*36440*/  IMAD R0, R8, 0x2, R5 ;  /* 0x0000000208007824 */ /* 0x000fe200078e0205 */
[----:B------:R-:W-:-:S03]  /*36450*/  IADD3 R4, P6, PT, R5, R2, RZ ;  /* 0x0000000205047210 */ /* 0x000fc60007fde0ff */
[----:B------:R1:W-:Y:S01]  /*36460*/  @P1 STG.E.U8 desc[UR22][R6.64], R10 ;  /* 0x0000000a06001986 */ /* 0x0003e2000c101116 */
[-C--:B------:R-:W-:Y:S02]  /*36470*/  LEA.HI.X.SX32 R5, R5, R3.reuse, 0x1, P6 ;  /* 0x0000000305057211 */ /* 0x080fe400030f0eff */
[C---:B------:R-:W-:Y:S02]  /*36480*/  PRMT R9, R58.reuse, 0x7772, RZ ;  /* 0x000077723a097816 */ /* 0x040fe400000000ff */
[----:B------:R-:W-:Y:S02]  /*36490*/  PRMT R58, R58, 0x7773, RZ ;  /* 0x000077733a3a7816 */ /* 0x000fe400000000ff */
[CC--:B-1----:R-:W-:Y:S01]  /*364a0*/  IADD3 R10, P6, PT, R0.reuse, R2.reuse, RZ ;  /* 0x00000002000a7210 */ /* 0x0c2fe20007fde0ff */
[----:B------:R1:W-:Y:S04]  /*364b0*/  @P5 STG.E.U8 desc[UR22][R4.64], R9 ;  /* 0x0000000904005986 */ /* 0x0003e8000c101116 */
[----:B------:R-:W0:Y:S04]  /*364c0*/  LDS.128 R4, [R83] ;  /* 0x0000000053047984 */ /* 0x000e280000000c00 */
[----:B------:R-:W0:Y:S01]  /*364d0*/  LDS.128 R80, [R83+0x800] ;  /* 0x0008000053507984 */ /* 0x000e220000000c00 */
[----:B--2---:R-:W-:Y:S01]  /*364e0*/  ISETP.LT.AND P2, PT, R17, UR6, !P0 ;  /* 0x0000000611007c0c */ /* 0x004fe2000c741270 */
[----:B------:R-:W3:Y:S01]  /*364f0*/  LDCU UR6, c[0x0][0x39c] ;  /* 0x00007380ff0677ac */ /* 0x000ee20008000800 */
[----:B0-----:R-:W-:Y:S01]  /*36500*/  ISETP.LT.AND P1, PT, R11, UR5, !P0 ;  /* 0x000000050b007c0c */ /* 0x001fe2000c721270 */
[----:B------:R-:W0:Y:S01]  /*36510*/  LDCU UR5, c[0x0][0x39c] ;  /* 0x00007380ff0577ac */ /* 0x000e220008000800 */
[-C--:B------:R-:W-:Y:S01]  /*36520*/  LEA.HI.X.SX32 R11, R0, R3.reuse, 0x1, P6 ;  /* 0x00000003000b7211 */ /* 0x080fe200030f0eff */
[----:B------:R-:W-:Y:S01]  /*36530*/  IMAD R0, R8, 0x2, R0 ;  /* 0x0000000208007824 */ /* 0x000fe200078e0200 */
[----:B----4-:R-:W-:Y:S01]  /*36540*/  ISETP.LT.AND P5, PT, R16, UR4, !P0 ;  /* 0x0000000410007c0c */ /* 0x010fe2000c7a1270 */
[----:B------:R-:W2:Y:S02]  /*36550*/  LDCU UR4, c[0x0][0x39c] ;  /* 0x00007380ff0477ac */ /* 0x000ea40008000800 */
[----:B-1----:R-:W-:Y:S01]  /*36560*/  IMAD R9, R8, 0x2, R0 ;  /* 0x0000000208097824 */ /* 0x002fe200078e0200 */
[C---:B------:R-:W-:Y:S01]  /*36570*/  IADD3 R16, P6, PT, R0.reuse, R2, RZ ;  /* 0x0000000200107210 */ /* 0x040fe20007fde0ff */
[----:B------:R1:W-:Y:S03]  /*36580*/  @P4 STG.E.U8 desc[UR22][R10.64], R58 ;  /* 0x0000003a0a004986 */ /* 0x0003e6000c101116 */
[----:B------:R-:W-:Y:S01]  /*36590*/  LEA.HI.X.SX32 R17, R0, R3, 0x1, P6 ;  /* 0x0000000300117211 */ /* 0x000fe200030f0eff */
[----:B------:R-:W-:Y:S01]  /*365a0*/  IMAD R0, R8, 0x2, R9 ;  /* 0x0000000208007824 */ /* 0x000fe200078e0209 */
[----:B---3--:R-:W-:Y:S01]  /*365b0*/  ISETP.LT.AND P4, PT, R18, UR6, !P0 ;  /* 0x0000000612007c0c */ /* 0x008fe2000c781270 */
[----:B------:R-:W3:Y:S01]  /*365c0*/  LDCU UR6, c[0x0][0x39c] ;  /* 0x00007380ff0677ac */ /* 0x000ee20008000800 */
[----:B------:R-:W-:-:S02]  /*365d0*/  PRMT R18, R59, 0x7770, RZ ;  /* 0x000077703b127816 */ /* 0x000fc400000000ff */
[----:B-1----:R-:W-:-:S04]  /*365e0*/  IADD3 R10, P6, PT, R9, R2, RZ ;  /* 0x00000002090a7210 */ /* 0x002fc80007fde0ff */
[----:B------:R-:W-:Y:S01]  /*365f0*/  LEA.HI.X.SX32 R11, R9, R3, 0x1, P6 ;  /* 0x00000003090b7211 */ /* 0x000fe200030f0eff */
[----:B------:R1:W-:Y:S01]  /*36600*/  @P3 STG.E.U8 desc[UR22][R16.64], R18 ;  /* 0x0000001210003986 */ /* 0x0003e2000c101116 */
[----:B------:R-:W-:-:S05]  /*36610*/  PRMT R9, R59, 0x7771, RZ ;  /* 0x000077713b097816 */ /* 0x000fca00000000ff */
[----:B------:R4:W-:Y:S01]  /*36620*/  @P2 STG.E.U8 desc[UR22][R10.64], R9 ;  /* 0x000000090a002986 */ /* 0x0009e2000c101116 */
[----:B-1----:R-:W-:-:S03]  /*36630*/  IADD3 R16, P3, PT, R0, R2, RZ ;  /* 0x0000000200107210 */ /* 0x002fc60007f7e0ff */
[----:B------:R-:W3:Y:S01]  /*36640*/  LDL.LU R18, [R1+0xd1c] ;  /* 0x000d1c0001127983 */ /* 0x000ee20000300800 */
[-C--:B------:R-:W-:Y:S02]  /*36650*/  LEA.HI.X.SX32 R17, R0, R3.reuse, 0x1, P3 ;  /* 0x0000000300117211 */ /* 0x080fe400018f0eff */
[----:B----4-:R-:W-:Y:S01]  /*36660*/  PRMT R11, R59, 0x7772, RZ ;  /* 0x000077723b0b7816 */ /* 0x010fe200000000ff */
[C---:B------:R-:W-:Y:S01]  /*36670*/  IMAD R9, R27.reuse, R8, RZ ;  /* 0x000000081b097224 */ /* 0x040fe200078e02ff */
[----:B--2---:R-:W-:Y:S01]  /*36680*/  ISETP.LT.AND P2, PT, R27, UR4, !P0 ;  /* 0x000000041b007c0c */ /* 0x004fe2000c741270 */
[----:B------:R-:W1:Y:S01]  /*36690*/  LDCU UR4, c[0x0][0x39c] ;  /* 0x00007380ff0477ac */ /* 0x000e620008000800 */
[----:B0-----:R-:W-:Y:S01]  /*366a0*/  ISETP.LT.AND P3, PT, R26, UR5, !P0 ;  /* 0x000000051a007c0c */ /* 0x001fe2000c761270 */
[----:B------:R0:W-:Y:S01]  /*366b0*/  @P1 STG.E.U8 desc[UR22][R16.64], R11 ;  /* 0x0000000b10001986 */ /* 0x0001e2000c101116 */
[----:B---3--:R-:W-:Y:S01]  /*366c0*/  ISETP.LT.AND P1, PT, R19, UR6, !P0 ;  /* 0x0000000613007c0c */ /* 0x008fe2000c721270 */
[----:B------:R-:W2:Y:S02]  /*366d0*/  LDCU UR5, c[0x0][0x39c] ;  /* 0x00007380ff0577ac */ /* 0x000ea40008000800 */
[----:B------:R-:W3:Y:S01]  /*366e0*/  LDL.LU R19, [R1+0xda8] ;  /* 0x000da80001137983 */ /* 0x000ee20000300800 */
[----:B------:R-:W-:Y:S01]  /*366f0*/  IADD3 R10, P6, PT, R9, R2, RZ ;  /* 0x00000002090a7210 */ /* 0x000fe20007fde0ff */
[----:B------:R-:W4:Y:S01]  /*36700*/  LDCU UR6, c[0x0][0x39c] ;  /* 0x00007380ff0677ac */ /* 0x000f220008000800 */
[----:B------:R-:W-:Y:S01]  /*36710*/  PRMT R59, R59, 0x7773, RZ ;  /* 0x000077733b3b7816 */ /* 0x000fe200000000ff */
[----:B------:R-:W3:Y:S01]  /*36720*/  LDL.LU R27, [R1+0xc18] ;  /* 0x000c1800011b7983 */ /* 0x000ee20000300800 */
[----:B0-----:R-:W-:Y:S01]  /*36730*/  IMAD R17, R8, 0x4, R0 ;  /* 0x0000000408117824 */ /* 0x001fe200078e0200 */
[----:B------:R-:W-:-:S03]  /*36740*/  LEA.HI.X.SX32 R11, R9, R3, 0x1, P6 ;  /* 0x00000003090b7211 */ /* 0x000fc600030f0eff */
[----:B------:R-:W-:Y:S01]  /*36750*/  IMAD R0, R8, 0x2, R17 ;  /* 0x0000000208007824 */ /* 0x000fe200078e0211 */
[CC--:B------:R-:W-:Y:S01]  /*36760*/  IADD3 R16, P6, PT, R17.reuse, R2.reuse, RZ ;  /* 0x0000000211107210 */ /* 0x0c0fe20007fde0ff */
[----:B------:R0:W-:Y:S03]  /*36770*/  @P2 STG.E.U8 desc[UR22][R10.64], R59 ;  /* 0x0000003b0a002986 */ /* 0x0001e6000c101116 */
[----:B------:R-:W-:Y:S02]  /*36780*/  LEA.HI.X.SX32 R17, R17, R3, 0x1, P6 ;  /* 0x0000000311117211 */ /* 0x000fe400030f0eff */
[----:B-1----:R-:W-:Y:S01]  /*36790*/  ISETP.LT.AND P2, PT, R25, UR4, !P0 ;  /* 0x0000000419007c0c */ /* 0x002fe2000c741270 */
[----:B------:R-:W1:Y:S01]  /*367a0*/  LDCU UR4, c[0x0][0x39c] ;  /* 0x00007380ff0477ac */ /* 0x000e620008000800 */
[----:B------:R-:W3:Y:S01]  /*367b0*/  LDL.LU R25, [R1+0xb54] ;  /* 0x000b540001197983 */ /* 0x000ee20000300800 */
[----:B0-----:R-:W-:-:S04]  /*367c0*/  IADD3 R10, P6, PT, R0, R2, RZ ;  /* 0x00000002000a7210 */ /* 0x001fc80007fde0ff */
[----:B------:R-:W-:Y:S02]  /*367d0*/  LEA.HI.X.SX32 R11, R0, R3, 0x1, P6 ;  /* 0x00000003000b7211 */ /* 0x000fe400030f0eff */
[----:B--2---:R-:W-:Y:S01]  /*367e0*/  ISETP.LT.AND P6, PT, R24, UR5, !P0 ;  /* 0x0000000518007c0c */ /* 0x004fe2000c7c1270 */
[----:B------:R-:W3:Y:S01]  /*367f0*/  LDCU UR5, c[0x0][0x39c] ;  /* 0x00007380ff0577ac */ /* 0x000ee20008000800 */
[----:B------:R-:W2:Y:S01]  /*36800*/  LDL.LU R24, [R1+0xcec] ;  /* 0x000cec0001187983 */ /* 0x000ea20000300800 */
[----:B------:R-:W-:Y:S01]  /*36810*/  PRMT R9, R4, 0x7770, RZ ;  /* 0x0000777004097816 */ /* 0x000fe200000000ff */
[----:B------:R-:W-:Y:S02]  /*36820*/  IMAD R0, R8, 0x2, R0 ;  /* 0x0000000208007824 */ /* 0x000fe400078e0200 */
[----:B------:R-:W2:Y:S04]  /*36830*/  LDL.LU R26, [R1+0xd5c] ;  /* 0x000d5c00011a7983 */ /* 0x000ea80000300800 */
[----:B------:R0:W-:Y:S02]  /*36840*/  @P5 STG.E.U8 desc[UR22][R16.64], R9 ;  /* 0x0000000910005986 */ /* 0x0001e4000c101116 */
[----:B0-----:R-:W-:-:S02]  /*36850*/  PRMT R9, R4, 0x7771, RZ ;  /* 0x0000777104097816 */ /* 0x001fc400000000ff */
[----:B------:R-:W-:-:S03]  /*36860*/  IADD3 R16, P5, PT, R0, R2, RZ ;  /* 0x0000000200107210 */ /* 0x000fc60007fbe0ff */
[----:B------:R0:W-:Y:S01]  /*36870*/  @P4 STG.E.U8 desc[UR22][R10.64], R9 ;  /* 0x000000090a004986 */ /* 0x0001e2000c101116 */
[----:B------:R-:W-:Y:S01]  /*36880*/  LEA.HI.X.SX32 R17, R0, R3, 0x1, P5 ;  /* 0x0000000300117211 */ /* 0x000fe200028f0eff */
[----:B0-----:R-:W-:-:S04]  /*36890*/  IMAD R9, R8, 0x2, R0 ;  /* 0x0000000208097824 */ /* 0x001fc800078e0200 */
[----:B------:R-:W-:Y:S01]  /*368a0*/  IMAD R0, R8, 0x2, R9 ;  /* 0x0000000208007824 */ /* 0x000fe200078e0209 */
[----:B------:R-:W-:-:S04]  /*368b0*/  IADD3 R10, P5, PT, R9, R2, RZ ;  /* 0x00000002090a7210 */ /* 0x000fc80007fbe0ff */
[----:B------:R-:W-:Y:S02]  /*368c0*/  LEA.HI.X.SX32 R11, R9, R3, 0x1, P5 ;  /* 0x00000003090b7211 */ /* 0x000fe400028f0eff */
[----:B------:R-:W-:Y:S02]  /*368d0*/  PRMT R9, R5, 0x7770, RZ ;  /* 0x0000777005097816 */ /* 0x000fe400000000ff */
[----:B----4-:R-:W-:Y:S01]  /*368e0*/  ISETP.LT.AND P4, PT, R18, UR6, !P0 ;  /* 0x0000000612007c0c */ /* 0x010fe2000c781270 */
[----:B------:R-:W0:Y:S01]  /*368f0*/  LDCU UR6, c[0x0][0x39c] ;  /* 0x00007380ff0677ac */ /* 0x000e220008000800 */
[C---:B------:R-:W-:Y:S02]  /*36900*/  PRMT R18, R4.reuse, 0x7772, RZ ;  /* 0x0000777204127816 */ /* 0x040fe400000000ff */
[----:B------:R-:W-:-:S03]  /*36910*/  PRMT R4, R4, 0x7773, RZ ;  /* 0x0000777304047816 */ /* 0x000fc600000000ff */
[----:B------:R4:W-:Y:S04]  /*36920*/  @P3 STG.E.U8 desc[UR22][R16.64], R18 ;  /* 0x0000001210003986 */ /* 0x0009e8000c101116 */
[----:B------:R0:W-:Y:S01]  /*36930*/  @P1 STG.E.U8 desc[UR22][R10.64], R4 ;  /* 0x000000040a001986 */ /* 0x0001e2000c101116 */
[----:B---3--:R-:W-:Y:S01]  /*36940*/  ISETP.LT.AND P3, PT, R19, UR5, !P0 ;  /* 0x0000000513007c0c */ /* 0x008fe2000c761270 */
[----:B------:R-:W2:Y:S02]  /*36950*/  LDCU UR5, c[0x0][0x39c] ;  /* 0x00007380ff0577ac */ /* 0x000ea40008000800 */
[----:B------:R-:W3:Y:S01]  /*36960*/  LDL.LU R19, [R1+0xd78] ;  /* 0x000d780001137983 */ /* 0x000ee20000300800 */
[----:B----4-:R-:W-:-:S03]  /*36970*/  IADD3 R16, P5, PT, R0, R2, RZ ;  /* 0x0000000200107210 */ /* 0x010fc60007fbe0ff */
[----:B------:R-:W4:Y:S01]  /*36980*/  LDL.LU R18, [R1+0xdc8] ;  /* 0x000dc80001127983 */ /* 0x000f220000300800 */
[----:B------:R-:W-:Y:S01]  /*36990*/  LEA.HI.X.SX32 R17, R0, R3, 0x1, P5 ;  /* 0x0000000300117211 */ /* 0x000fe200028f0eff */
[----:B0-----:R-:W-:-:S04]  /*369a0*/  IMAD R4, R8, 0x2, R0 ;  /* 0x0000000208047824 */ /* 0x001fc800078e0200 */
[----:B------:R0:W-:Y:S01]  /*369b0*/  @P2 STG.E.U8 desc[UR22][R16.64], R9 ;  /* 0x0000000910002986 */ /* 0x0001e2000c101116 */
[----:B------:R-:W-:Y:S01]  /*369c0*/  IMAD R0, R8, 0x2, R4 ;  /* 0x0000000208007824 */ /* 0x000fe200078e0204 */
[----:B0-----:R-:W-:-:S04]  /*369d0*/  IADD3 R16, P5, PT, R4, R2, RZ ;  /* 0x0000000204107210 */ /* 0x001fc80007fbe0ff */
[----:B------:R-:W-:Y:S02]  /*369e0*/  LEA.HI.X.SX32 R17, R4, R3, 0x1, P5 ;  /* 0x0000000304117211 */ /* 0x000fe400028f0eff */
[----:B------:R-:W-:-:S04]  /*369f0*/  IADD3 R10, P5, PT, R0, R2, RZ ;  /* 0x00000002000a7210 */ /* 0x000fc80007fbe0ff */
[----:B------:R-:W-:Y:S02]  /*36a00*/  LEA.HI.X.SX32 R11, R0, R3, 0x1, P5 ;  /* 0x00000003000b7211 */ /* 0x000fe400028f0eff */
[----:B--2---:R-:W-:Y:S01]  /*36a10*/  ISETP.LT.AND P5, PT, R24, UR5, !P0 ;  /* 0x0000000518007c0c */ /* 0x004fe2000c7a1270 */
[----:B------:R-:W-:Y:S01]  /*36a20*/  IMAD R4, R25, R8, RZ ;  /* 0x0000000819047224 */ /* 0x000fe200078e02ff */
[----:B------:R-:W2:Y:S01]  /*36a30*/  LDL.LU R24, [R1+0xc94] ;  /* 0x000c940001187983 */ /* 0x000ea20000300800 */
[----:B------:R-:W-:Y:S01]  /*36a40*/  PRMT R9, R5, 0x7771, RZ ;  /* 0x0000777105097816 */ /* 0x000fe200000000ff */
[----:B------:R-:W4:Y:S01]  /*36a50*/  LDCU UR5, c[0x0][0x39c] ;  /* 0x00007380ff0577ac */ /* 0x000f220008000800 */
[----:B-1----:R-:W-:Y:S01]  /*36a60*/  ISETP.LT.AND P2, PT, R25, UR4, !P0 ;  /* 0x0000000419007c0c */ /* 0x002fe2000c741270 */
[----:B------:R-:W-:Y:S01]  /*36a70*/  IMAD R0, R8, 0x4, R0 ;  /* 0x0000000408007824 */ /* 0x000fe200078e0200 */
[----:B------:R-:W2:Y:S01]  /*36a80*/  LDL.LU R25, [R1+0xcb0] ;  /* 0x000cb00001197983 */ /* 0x000ea20000300800 */
[----:B------:R-:W3:Y:S03]  /*36a90*/  LDCU UR4, c[0x0][0x39c] ;  /* 0x00007380ff0477ac */ /* 0x000ee60008000800 */
[----:B------:R0:W-:Y:S02]  /*36aa0*/  @P6 STG.E.U8 desc[UR22][R16.64], R9 ;  /* 0x0000000910006986 */ /* 0x0001e4000c101116 */
[----:B0-----:R-:W-:-:S02]  /*36ab0*/  IADD3 R16, P6, PT, R4, R2, RZ ;  /* 0x0000000204107210 */ /* 0x001fc40007fde0ff */
[C---:B------:R-:W-:Y:S02]  /*36ac0*/  PRMT R9, R5.reuse, 0x7772, RZ ;  /* 0x0000777205097816 */ /* 0x040fe400000000ff */
[----:B------:R-:W-:Y:S02]  /*36ad0*/  LEA.HI.X.SX32 R17, R4, R3, 0x1, P6 ;  /* 0x0000000304117211 */ /* 0x000fe400030f0eff */
[----:B------:R-:W-:Y:S02]  /*36ae0*/  PRMT R5, R5, 0x7773, RZ ;  /* 0x0000777305057816 */ /* 0x000fe400000000ff */
[----:B------:R-:W-:Y:S01]  /*36af0*/  IADD3 R4, P6, PT, R0, R2, RZ ;  /* 0x0000000200047210 */ /* 0x000fe20007fde0ff */
[----:B------:R0:W-:Y:S04]  /*36b00*/  @P4 STG.E.U8 desc[UR22][R10.64], R9 ;  /* 0x000000090a004986 */ /* 0x0001e8000c101116 */
[----:B------:R1:W-:Y:S01]  /*36b10*/  @P2 STG.E.U8 desc[UR22][R16.64], R5 ;  /* 0x0000000510002986 */ /* 0x0003e2000c101116 */
[----:B0-----:R-:W-:-:S02]  /*36b20*/  PRMT R9, R6, 0x7770, RZ ;  /* 0x0000777006097816 */ /* 0x001fc400000000ff */
[----:B-1----:R-:W-:Y:S01]  /*36b30*/  LEA.HI.X.SX32 R5, R0, R3, 0x1, P6 ;  /* 0x0000000300057211 */ /* 0x002fe200030f0eff */
[----:B------:R-:W-:-:S04]  /*36b40*/  IMAD R0, R8, 0x2, R0 ;  /* 0x0000000208007824 */ /* 0x000fc800078e0200 */
[----:B------:R0:W-:Y:S01]  /*36b50*/  @P3 STG.E.U8 desc[UR22][R4.64], R9 ;  /* 0x0000000904003986 */ /* 0x0001e2000c101116 */
[----:B------:R-:W-:Y:S01]  /*36b60*/  ISETP.LT.AND P1, PT, R27, UR7, !P0 ;  /* 0x000000071b007c0c */ /* 0x000fe2000c721270 */
[----:B------:R-:W1:Y:S01]  /*36b70*/  LDCU UR7, c[0x0][0x39c] ;  /* 0x00007380ff0777ac */ /* 0x000e620008000800 */
[----:B------:R-:W-:Y:S02]  /*36b80*/  IADD3 R10, P6, PT, R0, R2, RZ ;  /* 0x00000002000a7210 */ /* 0x000fe40007fde0ff */
[----:B------:R-:W-:Y:S02]  /*36b90*/  PRMT R16, R6, 0x7771, RZ ;  /* 0x0000777106107816 */ /* 0x000fe400000000ff */
[----:B------:R-:W-:-:S07]  /*36ba0*/  LEA.HI.X.SX32 R11, R0, R3, 0x1, P6 ;  /* 0x00000003000b7211 */ /* 0x000fce00030f0eff */
[----:B------:R0:W-:Y:S01]  /*36bb0*/  @P1 STG.E.U8 desc[UR22][R10.64], R16 ;  /* 0x000000100a001986 */ /* 0x0001e2000c101116 */
[----:B---3--:R-:W-:Y:S01]  /*36bc0*/  ISETP.LT.AND P2, PT, R19, UR4, !P0 ;  /* 0x0000000413007c0c */ /* 0x008fe2000c741270 */
[----:B------:R-:W2:Y:S02]  /*36bd0*/  LDCU UR4, c[0x0][0x39c] ;  /* 0x00007380ff0477ac */ /* 0x000ea40008000800 */
[----:B------:R-:W3:Y:S01]  /*36be0*/  LDL.LU R19, [R1+0xd18] ;  /* 0x000d180001137983 */ /* 0x000ee20000300800 */
[----:B----4-:R-:W-:Y:S01]  /*36bf0*/  ISETP.LT.AND P3, PT, R18, UR5, !P0 ;  /* 0x0000000512007c0c */ /* 0x010fe2000c761270 */
[----:B0-----:R-:W-:Y:S02]  /*36c00*/  IMAD R5, R8, 0x2, R0 ;  /* 0x0000000208057824 */ /* 0x001fe400078e0200 */
[----:B------:R-:W4:Y:S01]  /*36c10*/  LDL.LU R18, [R1+0xb3c] ;  /* 0x000b3c0001127983 */ /* 0x000f220000300800 */
[----:B------:R-:W-:Y:S01]  /*36c20*/  ISETP.LT.AND P4, PT, R26, UR6, !P0 ;  /* 0x000000061a007c0c */ /* 0x000fe2000c781270 */
[----:B------:R-:W3:Y:S01]  /*36c30*/  LDCU UR5, c[0x0][0x39c] ;  /* 0x00007380ff0577ac */ /* 0x000ee20008000800 */
[----:B--2---:R-:W-:Y:S01]  /*36c40*/  ISETP.LT.AND P1, PT, R24, UR4, !P0 ;  /* 0x0000000418007c0c */ /* 0x004fe2000c721270 */
[----:B------:R-:W-:Y:S01]  /*36c50*/  IMAD R9, R8, 0x2, R5 ;  /* 0x0000000208097824 */ /* 0x000fe200078e0205 */
[----:B------:R-:W2:Y:S01]  /*36c60*/  LDL.LU R24, [R1+0xdd4] ;  /* 0x000dd40001187983 */ /* 0x000ea20000300800 */
[C---:B------:R-:W-:Y:S01]  /*36c70*/  IADD3 R4, P6, PT, R5.reuse, R2, RZ ;  /* 0x0000000205047210 */ /* 0x040fe20007fde0ff */
[----:B------:R-:W4:Y:S02]  /*36c80*/  LDCU UR4, c[0x0][0x39c] ;  /* 0x00007380ff0477ac */ /* 0x000f240008000800 */
[----:B------:R-:W2:Y:S01]  /*36c90*/  LDL.LU R17, [R1+0xc5c] ;  /* 0x000c5c0001117983 */ /* 0x000ea20000300800 */
[----:B------:R-:W-:Y:S01]  /*36ca0*/  PRMT R0, R6, 0x7772, RZ ;  /* 0x0000777206007816 */ /* 0x000fe200000000ff */
[----:B------:R-:W0:Y:S02]  /*36cb0*/  LDCU UR6, c[0x0][0x39c] ;  /* 0x00007380ff0677ac */ /* 0x000e240008000800 */
[----:B------:R-:W2:Y:S01]  /*36cc0*/  LDL.LU R16, [R1+0xcf8] ;  /* 0x000cf80001107983 */ /* 0x000ea20000300800 */
[----:B------:R-:W-:-:S02]  /*36cd0*/  LEA.HI.X.SX32 R5, R5, R3, 0x1, P6 ;  /* 0x0000000305057211 */ /* 0x000fc400030f0eff */
[CC--:B------:R-:W-:Y:S02]  /*36ce0*/  IADD3 R10, P6, PT, R9.reuse, R2.reuse, RZ ;  /* 0x00000002090a7210 */ /* 0x0c0fe40007fde0ff */
[----:B------:R-:W-:Y:S02]  /*36cf0*/  PRMT R6, R6, 0x7773, RZ ;  /* 0x0000777306067816 */ /* 0x000fe400000000ff */
[----:B------:R-:W-:Y:S01]  /*36d00*/  LEA.HI.X.SX32 R11, R9, R3, 0x1, P6 ;  /* 0x00000003090b7211 */ /* 0x000fe200030f0eff */
[C---:B------:R-:W-:Y:S01]  /*36d10*/  IMAD R9, R8.reuse, 0x2, R9 ;  /* 0x0000000208097824 */ /* 0x040fe200078e0209 */
[----:B------:R0:W-:Y:S04]  /*36d20*/  @P5 STG.E.U8 desc[UR22][R4.64], R0 ;  /* 0x0000000004005986 */ /* 0x0001e8000c101116 */
[----:B------:R1:W-:Y:S01]  /*36d30*/  @P4 STG.E.U8 desc[UR22][R10.64], R6 ;  /* 0x000000060a004986 */ /* 0x0003e2000c101116 */
[----:B0-----:R-:W-:Y:S01]  /*36d40*/  IMAD R5, R8, 0x2, R9 ;  /* 0x0000000208057824 */ /* 0x001fe200078e0209 */
[----:B-1----:R-:W-:-:S04]  /*36d50*/  IADD3 R10, P6, PT, R9, R2, RZ ;  /* 0x00000002090a7210 */ /* 0x002fc80007fde0ff */
[-C--:B------:R-:W-:Y:S02]  /*36d60*/  LEA.HI.X.SX32 R11, R9, R3.reuse, 0x1, P6 ;  /* 0x00000003090b7211 */ /* 0x080fe400030f0eff */
[-C--:B------:R-:W-:Y:S01]  /*36d70*/  IADD3 R4, P6, PT, R5, R2.reuse, RZ ;  /* 0x0000000205047210 */ /* 0x080fe20007fde0ff */
[----:B------:R-:W-:Y:S01]  /*36d80*/  IMAD R0, R8, 0x2, R5 ;  /* 0x0000000208007824 */ /* 0x000fe200078e0205 */
[----:B------:R-:W-:Y:S02]  /*36d90*/  PRMT R9, R7, 0x7770, RZ ;  /* 0x0000777007097816 */ /* 0x000fe400000000ff */
[----:B------:R-:W-:Y:S02]  /*36da0*/  LEA.HI.X.SX32 R5, R5, R3, 0x1, P6 ;  /* 0x0000000305057211 */ /* 0x000fe400030f0eff */
[----:B------:R-:W-:Y:S01]  /*36db0*/  PRMT R6, R7, 0x7771, RZ ;  /* 0x0000777107067816 */ /* 0x000fe200000000ff */
[----:B------:R0:W-:Y:S04]  /*36dc0*/  @P2 STG.E.U8 desc[UR22][R10.64], R9 ;  /* 0x000000090a002986 */ /* 0x0001e8000c101116 */
[----:B------:R1:W-:Y:S01]  /*36dd0*/  @P3 STG.E.U8 desc[UR22][R4.64], R6 ;  /* 0x0000000604003986 */ /* 0x0003e2000c101116 */
[----:B0-----:R-:W-:-:S04]  /*36de0*/  IADD3 R10, P6, PT, R0, R2, RZ ;  /* 0x00000002000a7210 */ /* 0x001fc80007fde0ff */
[----:B------:R-:W-:Y:S02]  /*36df0*/  LEA.HI.X.SX32 R11, R0, R3, 0x1, P6 ;  /* 0x00000003000b7211 */ /* 0x000fe400030f0eff */
[----:B-1----:R-:W-:-:S05]  /*36e00*/  PRMT R6, R7, 0x7772, RZ ;  /* 0x0000777207067816 */ /* 0x002fca00000000ff */
[----:B------:R0:W-:Y:S02]  /*36e10*/  @P1 STG.E.U8 desc[UR22][R10.64], R6 ;  /* 0x000000060a001986 */ /* 0x0001e4000c101116 */
[----:B0-----:R-:W-:Y:S02]  /*36e20*/  PRMT R10, R7, 0x7773, RZ ;  /* 0x00007773070a7816 */ /* 0x001fe400000000ff */
[----:B---3--:R-:W-:Y:S01]  /*36e30*/  ISETP.LT.AND P4, PT, R19, UR5, !P0 ;  /* 0x0000000513007c0c */ /* 0x008fe2000c781270 */
[----:B------:R-:W2:Y:S01]  /*36e40*/  LDCU UR5, c[0x0][0x39c] ;  /* 0x00007380ff0577ac */ /* 0x000ea20008000800 */
[----:B------:R-:W3:Y:S01]  /*36e50*/  LDL.LU R19, [R1+0xd14] ;  /* 0x000d140001137983 */ /* 0x000ee20000300800 */
[C---:B----4-:R-:W-:Y:S01]  /*36e60*/  ISETP.LT.AND P2, PT, R18.reuse, UR4, !P0 ;  /* 0x0000000412007c0c */ /* 0x050fe2000c741270 */
[----:B------:R-:W-:Y:S01]  /*36e70*/  IMAD R5, R18, R8, RZ ;  /* 0x0000000812057224 */ /* 0x000fe200078e02ff */
[----:B------:R-:W0:Y:S01]  /*36e80*/  LDCU UR4, c[0x0][0x39c] ;  /* 0x00007380ff0477ac */ /* 0x000e220008000800 */
[----:B------:R-:W4:Y:S03]  /*36e90*/  LDL.LU R18, [R1+0xd74] ;  /* 0x000d740001127983 */ /* 0x000f260000300800 */
[----:B------:R-:W-:-:S04]  /*36ea0*/  IADD3 R4, P6, PT, R5, R2, RZ ;  /* 0x0000000205047210 */ /* 0x000fc80007fde0ff */
[----:B------:R-:W-:-:S05]  /*36eb0*/  LEA.HI.X.SX32 R5, R5, R3, 0x1, P6 ;  /* 0x0000000305057211 */ /* 0x000fca00030f0eff */
[----:B------:R1:W-:Y:S01]  /*36ec0*/  @P2 STG.E.U8 desc[UR22][R4.64], R10 ;  /* 0x0000000a04002986 */ /* 0x0003e2000c101116 */
[----:B--2---:R-:W-:Y:S02]  /*36ed0*/  ISETP.LT.AND P1, PT, R17, UR5, !P0 ;  /* 0x0000000511007c0c */ /* 0x004fe4000c721270 */
[----:B------:R-:W-:Y:S01]  /*36ee0*/  ISETP.LT.AND P5, PT, R25, UR6, !P0 ;  /* 0x0000000619007c0c */ /* 0x000fe2000c7a1270 */
[----:B------:R-:W2:Y:S01]  /*36ef0*/  LDL.LU R17, [R1+0xc30] ;  /* 0x000c300001117983 */ /* 0x000ea20000300800 */
[----:B0-----:R-:W-:Y:S01]  /*36f00*/  ISETP.LT.AND P2, PT, R16, UR4, !P0 ;  /* 0x0000000410007c0c */ /* 0x001fe2000c741270 */
[----:B------:R-:W0:Y:S02]  /*36f10*/  LDCU UR6, c[0x0][0x39c] ;  /* 0x00007380ff0677ac */ /* 0x000e240008000800 */
[----:B------:R-:W2:Y:S01]  /*36f20*/  LDL.LU R16, [R1+0xc78] ;  /* 0x000c780001107983 */ /* 0x000ea20000300800 */
[C---:B------:R-:W-:Y:S01]  /*36f30*/  IMAD R9, R8.reuse, 0x4, R0 ;  /* 0x0000000408097824 */ /* 0x040fe200078e0200 */
[----:B------:R-:W4:Y:S02]  /*36f40*/  LDCU UR5, c[0x0][0x39c] ;  /* 0x00007380ff0577ac */ /* 0x000f240008000800 */
[----:B------:R-:W2:Y:S02]  /*36f50*/  LDL.LU R11, [R1+0xb34] ;  /* 0x000b3400010b7983 */ /* 0x000ea40000300800 */
[C---:B------:R-:W-:Y:S01]  /*36f60*/  IADD3 R6, P6, PT, R9.reuse, R2, RZ ;  /* 0x0000000209067210 */ /* 0x040fe20007fde0ff */
[----:B------:R-:W-:Y:S01]  /*36f70*/  IMAD R0, R8, 0x2, R9 ;  /* 0x0000000208007824 */ /* 0x000fe200078e0209 */
[----:B-1----:R-:W2:Y:S01]  /*36f80*/  LDL.LU R10, [R1+0xd48] ;  /* 0x000d4800010a7983 */ /* 0x002ea20000300800 */
[----:B------:R-:W1:Y:S01]  /*36f90*/  LDCU UR4, c[0x0][0x39c] ;  /* 0x00007380ff0477ac */ /* 0x000e620008000800 */
[----:B------:R-:W-:-:S02]  /*36fa0*/  LEA.HI.X.SX32 R7, R9, R3, 0x1, P6 ;  /* 0x0000000309077211 */ /* 0x000fc400030f0eff */
[----:B0-----:R-:W-:Y:S01]  /*36fb0*/  ISETP.LT.AND P3, PT, R24, UR6, !P0 ;  /* 0x0000000618007c0c */ /* 0x001fe2000c761270 */
[----:B------:R-:W3:Y:S01]  /*36fc0*/  LDCU UR6, c[0x0][0x39c] ;  /* 0x00007380ff0677ac */ /* 0x000ee20008000800 */
[----:B------:R-:W-:Y:S02]  /*36fd0*/  PRMT R9, R12, 0x7770, RZ ;  /* 0x000077700c097816 */ /* 0x000fe400000000ff */
[----:B------:R-:W-:-:S03]  /*36fe0*/  IADD3 R4, P6, PT, R0, R2, RZ ;  /* 0x0000000200047210 */ /* 0x000fc60007fde0ff */
[----:B------:R0:W-:Y:S01]  /*36ff0*/  @P5 STG.E.U8 desc[UR22][R6.64], R9 ;  /* 0x0000000906005986 */ /* 0x0001e2000c101116 */
[----:B------:R-:W-:Y:S01]  /*37000*/  LEA.HI.X.SX32 R5, R0, R3, 0x1, P6 ;  /* 0x0000000300057211 */ /* 0x000fe200030f0eff */
[----:B------:R-:W-:Y:S01]  /*37010*/  IMAD R0, R8, 0x2, R0 ;  /* 0x0000000208007824 */ /* 0x000fe200078e0200 */
[----:B0-----:R-:W-:-:S05]  /*37020*/  PRMT R6, R12, 0x7771, RZ ;  /* 0x000077710c067816 */ /* 0x001fca00000000ff */
[----:B------:R0:W-:Y:S01]  /*37030*/  @P4 STG.E.U8 desc[UR22][R4.64], R6 ;  /* 0x0000000604004986 */ /* 0x0001e2000c101116 */
[C---:B------:R-:W-:Y:S02]  /*37040*/  PRMT R9, R12.reuse, 0x7772, RZ ;  /* 0x000077720c097816 */ /* 0x040fe400000000ff */
[----:B------:R-:W-:Y:S02]  /*37050*/  PRMT R12, R12, 0x7773, RZ ;  /* 0x000077730c0c7816 */ /* 0x000fe400000000ff */
[----:B0-----:R-:W-:Y:S01]  /*37060*/  IADD3 R6, P5, PT, R0, R2, RZ ;  /* 0x0000000200067210 */ /* 0x001fe20007fbe0ff */
[----:B------:R-:W-:-:S03]  /*37070*/  IMAD R5, R8, 0x2, R0 ;  /* 0x0000000208057824 */ /* 0x000fc600078e0200 */
[----:B------:R-:W-:Y:S01]  /*37080*/  LEA.HI.X.SX32 R7, R0, R3, 0x1, P5 ;  /* 0x0000000300077211 */ /* 0x000fe200028f0eff */
[----:B------:R-:W-:Y:S01]  /*37090*/  IMAD R0, R8, 0x2, R5 ;  /* 0x0000000208007824 */ /* 0x000fe200078e0205 */
[----:B------:R-:W-:-:S03]  /*370a0*/  IADD3 R4, P5, PT, R5, R2, RZ ;  /* 0x0000000205047210 */ /* 0x000fc60007fbe0ff */
[----:B------:R0:W-:Y:S01]  /*370b0*/  @P3 STG.E.U8 desc[UR22][R6.64], R9 ;  /* 0x0000000906003986 */ /* 0x0001e2000c101116 */
[----:B------:R-:W-:-:S05]  /*370c0*/  LEA.HI.X.SX32 R5, R5, R3, 0x1, P5 ;  /* 0x0000000305057211 */ /* 0x000fca00028f0eff */
[----:B------:R1:W-:Y:S01]  /*370d0*/  @P1 STG.E.U8 desc[UR22][R4.64], R12 ;  /* 0x0000000c04001986 */ /* 0x0003e2000c101116 */
[----:B0-----:R-:W-:-:S04]  /*370e0*/  IADD3 R6, P5, PT, R0, R2, RZ ;  /* 0x0000000200067210 */ /* 0x001fc80007fbe0ff */
[----:B------:R-:W-:Y:S02]  /*370f0*/  LEA.HI.X.SX32 R7, R0, R3, 0x1, P5 ;  /* 0x0000000300077211 */ /* 0x000fe400028f0eff */
[----:B-1----:R-:W-:-:S05]  /*37100*/  PRMT R5, R13, 0x7770, RZ ;  /* 0x000077700d057816 */ /* 0x002fca00000000ff */
[----:B------:R0:W-:Y:S01]  /*37110*/  @P2 STG.E.U8 desc[UR22][R6.64], R5 ;  /* 0x0000000506002986 */ /* 0x0001e2000c101116 */
[----:B---3--:R-:W-:Y:S01]  /*37120*/  ISETP.LT.AND P6, PT, R19, UR6, !P0 ;  /* 0x0000000613007c0c */ /* 0x008fe2000c7c1270 */
[----:B------:R-:W2:Y:S02]  /*37130*/  LDCU UR6, c[0x0][0x39c] ;  /* 0x00007380ff0677ac */ /* 0x000ea40008000800 */
[----:B------:R-:W3:Y:S01]  /*37140*/  LDL.LU R19, [R1+0xda4] ;  /* 0x000da40001137983 */ /* 0x000ee20000300800 */
[----:B----4-:R-:W-:Y:S01]  /*37150*/  ISETP.LT.AND P4, PT, R18, UR5, !P0 ;  /* 0x0000000512007c0c */ /* 0x010fe2000c781270 */
[----:B------:R-:W1:Y:S02]  /*37160*/  LDCU UR5, c[0x0][0x39c] ;  /* 0x00007380ff0577ac */ /* 0x000e640008000800 */
[----:B------:R-:W4:Y:S01]  /*37170*/  LDL.LU R18, [R1+0xdc4] ;  /* 0x000dc40001127983 */ /* 0x000f220000300800 */
[----:B--2---:R-:W-:Y:S01]  /*37180*/  ISETP.LT.AND P3, PT, R17, UR6, !P0 ;  /* 0x0000000611007c0c */ /* 0x004fe2000c761270 */
[C---:B------:R-:W-:Y:S01]  /*37190*/  IMAD R9, R11.reuse, R8, RZ ;  /* 0x000000080b097224 */ /* 0x040fe200078e02ff */
[----:B------:R-:W-:Y:S01]  /*371a0*/  ISETP.LT.AND P1, PT, R16, UR7, !P0 ;  /* 0x0000000710007c0c */ /* 0x000fe2000c721270 */
[----:B------:R-:W2:Y:S01]  /*371b0*/  LDL.LU R17, [R1+0xc58] ;  /* 0x000c580001117983 */ /* 0x000ea20000300800 */
[----:B------:R-:W-:Y:S01]  /*371c0*/  ISETP.LT.AND P2, PT, R11, UR4, !P0 ;  /* 0x000000040b007c0c */ /* 0x000fe2000c741270 */
[----:B------:R-:W-:Y:S01]  /*371d0*/  IMAD R4, R8, 0x2, R0 ;  /* 0x0000000208047824 */ /* 0x000fe200078e0200 */
[----:B0-----:R-:W-:Y:S01]  /*371e0*/  PRMT R5, R13, 0x7771, RZ ;  /* 0x000077710d057816 */ /* 0x001fe200000000ff */
[----:B------:R-:W2:Y:S01]  /*371f0*/  LDL.LU R16, [R1+0xcf4] ;  /* 0x000cf40001107983 */ /* 0x000ea20000300800 */
[----:B------:R-:W4:Y:S03]  /*37200*/  LDCU UR4, c[0x0][0x39c] ;  /* 0x00007380ff0477ac */ /* 0x000f260008000800 */
[----:B------:R-:W2:Y:S01]  /*37210*/  LDL.LU R11, [R1+0xd10] ;  /* 0x000d1000010b7983 */ /* 0x000ea20000300800 */
[----:B------:R-:W-:Y:S01]  /*37220*/  IADD3 R6, P5, PT, R4, R2, RZ ;  /* 0x0000000204067210 */ /* 0x000fe20007fbe0ff */
[----:B------:R-:W-:Y:S01]  /*37230*/  IMAD R0, R8, 0x2, R4 ;  /* 0x0000000208007824 */ /* 0x000fe200078e0204 */
[----:B------:R-:W3:Y:S01]  /*37240*/  LDCU UR6, c[0x0][0x39c] ;  /* 0x00007380ff0677ac */ /* 0x000ee20008000800 */
[----:B------:R-:W2:Y:S01]  /*37250*/  LDL.LU R12, [R1+0xd70] ;  /* 0x000d7000010c7983 */ /* 0x000ea20000300800 */
[----:B------:R-:W-:-:S02]  /*37260*/  LEA.HI.X.SX32 R7, R4, R3, 0x1, P5 ;  /* 0x0000000304077211 */ /* 0x000fc400028f0eff */
[CC--:B------:R-:W-:Y:S01]  /*37270*/  IADD3 R4, P5, PT, R0.reuse, R2.reuse, RZ ;  /* 0x0000000200047210 */ /* 0x0c0fe20007fbe0ff */
[----:B------:R-:W0:Y:S02]  /*37280*/  LDCU UR7, c[0x0][0x39c] ;  /* 0x00007380ff0777ac */ /* 0x000e240008000800 */
[----:B------:R1:W-:Y:S02]  /*37290*/  @P6 STG.E.U8 desc[UR22][R6.64], R5 ;  /* 0x0000000506006986 */ /* 0x0003e4000c101116 */
[----:B-1----:R-:W-:Y:S02]  /*372a0*/  LEA.HI.X.SX32 R5, R0, R3, 0x1, P5 ;  /* 0x0000000300057211 */ /* 0x002fe400028f0eff */
[----:B------:R-:W-:Y:S01]  /*372b0*/  ISETP.LT.AND P5, PT, R10, UR5, !P0 ;  /* 0x000000050a007c0c */ /* 0x000fe2000c7a1270 */
[----:B------:R-:W-:Y:S01]  /*372c0*/  IMAD R0, R8, 0x4, R0 ;  /* 0x0000000408007824 */ /* 0x000fe200078e0200 */
[----:B------:R-:W-:Y:S01]  /*372d0*/  IADD3 R6, P6, PT, R9, R2, RZ ;  /* 0x0000000209067210 */ /* 0x000fe20007fde0ff */
[----:B------:R-:W2:Y:S01]  /*372e0*/  LDCU UR5, c[0x0][0x39c] ;  /* 0x00007380ff0577ac */ /* 0x000ea20008000800 */
[----:B------:R-:W-:-:S02]  /*372f0*/  PRMT R10, R13, 0x7772, RZ ;  /* 0x000077720d0a7816 */ /* 0x000fc400000000ff */
[----:B------:R-:W-:Y:S02]  /*37300*/  LEA.HI.X.SX32 R7, R9, R3, 0x1, P6 ;  /* 0x0000000309077211 */ /* 0x000fe400030f0eff */
[----:B------:R-:W-:Y:S01]  /*37310*/  PRMT R13, R13, 0x7773, RZ ;  /* 0x000077730d0d7816 */ /* 0x000fe200000000ff */
[----:B------:R1:W-:Y:S04]  /*37320*/  @P4 STG.E.U8 desc[UR22][R4.64], R10 ;  /* 0x0000000a04004986 */ /* 0x0003e8000c101116 */
[----:B------:R0:W-:Y:S01]  /*37330*/  @P2 STG.E.U8 desc[UR22][R6.64], R13 ;  /* 0x0000000d06002986 */ /* 0x0001e2000c101116 */
[----:B-1----:R-:W-:-:S04]  /*37340*/  IADD3 R4, P6, PT, R0, R2, RZ ;  /* 0x0000000200047210 */ /* 0x002fc80007fde0ff */
[----:B------:R-:W-:Y:S01]  /*37350*/  LEA.HI.X.SX32 R5, R0, R3, 0x1, P6 ;  /* 0x0000000300057211 */ /* 0x000fe200030f0eff */
[----:B------:R-:W-:Y:S01]  /*37360*/  IMAD R0, R8, 0x2, R0 ;  /* 0x0000000208007824 */ /* 0x000fe200078e0200 */
[----:B0-----:R-:W-:-:S05]  /*37370*/  PRMT R6, R14, 0x7770, RZ ;  /* 0x000077700e067816 */ /* 0x001fca00000000ff */
[----:B------:R0:W-:Y:S01]  /*37380*/  @P3 STG.E.U8 desc[UR22][R4.64], R6 ;  /* 0x0000000604003986 */ /* 0x0001e2000c101116 */
[----:B------:R-:W-:Y:S02]  /*37390*/  PRMT R10, R14, 0x7771, RZ ;  /* 0x000077710e0a7816 */ /* 0x000fe400000000ff */
[----:B0-----:R-:W-:Y:S01]  /*373a0*/  IADD3 R6, P6, PT, R0, R2, RZ ;  /* 0x0000000200067210 */ /* 0x001fe20007fde0ff */
[----:B------:R-:W-:-:S03]  /*373b0*/  IMAD R5, R8, 0x2, R0 ;  /* 0x0000000208057824 */ /* 0x000fc600078e0200 */
[-C--:B------:R-:W-:Y:S02]  /*373c0*/  LEA.HI.X.SX32 R7, R0, R3.reuse, 0x1, P6 ;  /* 0x0000000300077211 */ /* 0x080fe400030f0eff */
[CC--:B------:R-:W-:Y:S01]  /*373d0*/  IADD3 R4, P6, PT, R5.reuse, R2.reuse, RZ ;  /* 0x0000000205047210 */ /* 0x0c0fe20007fde0ff */
[----:B------:R-:W-:Y:S01]  /*373e0*/  IMAD R9, R8, 0x2, R5 ;  /* 0x0000000208097824 */ /* 0x000fe200078e0205 */
[----:B------:R-:W-:Y:S02]  /*373f0*/  PRMT R0, R14, 0x7772, RZ ;  /* 0x000077720e007816 */ /* 0x000fe400000000ff */
[----:B------:R-:W-:Y:S01]  /*37400*/  LEA.HI.X.SX32 R5, R5, R3, 0x1, P6 ;  /* 0x0000000305057211 */ /* 0x000fe200030f0eff */
[----:B------:R0:W-:Y:S04]  /*37410*/  @P1 STG.E.U8 desc[UR22][R6.64], R10 ;  /* 0x0000000a06001986 */ /* 0x0001e8000c101116 */
[----:B------:R1:W-:Y:S01]  /*37420*/  @P5 STG.E.U8 desc[UR22][R4.64], R0 ;  /* 0x0000000004005986 */ /* 0x0003e2000c101116 */
[----:B---3--:R-:W-:Y:S01]  /*37430*/  ISETP.LT.AND P4, PT, R19, UR6, !P0 ;  /* 0x0000000613007c0c */ /* 0x008fe2000c781270 */
[----:B------:R-:W3:Y:S01]  /*37440*/  LDCU UR6, c[0x0][0x39c] ;  /* 0x00007380ff0677ac */ /* 0x000ee20008000800 */
[----:B----4-:R-:W-:Y:S01]  /*37450*/  ISETP.LT.AND P2, PT, R18, UR4, !P0 ;  /* 0x0000000412007c0c */ /* 0x010fe2000c741270 */
[----:B------:R-:W4:Y:S01]  /*37460*/  LDCU UR4, c[0x0][0x39c] ;  /* 0x00007380ff0477ac */ /* 0x000f220008000800 */
[----:B--2---:R-:W-:Y:S01]  /*37470*/  ISETP.LT.AND P3, PT, R17, UR5, !P0 ;  /* 0x0000000511007c0c */ /* 0x004fe2000c761270 */
[----:B------:R-:W2:Y:S01]  /*37480*/  LDCU UR5, c[0x0][0x39c] ;  /* 0x00007380ff0577ac */ /* 0x000ea20008000800 */
[----:B------:R-:W2:Y:S01]  /*37490*/  LDL.LU R17, [R1+0xb20] ;  /* 0x000b200001117983 */ /* 0x000ea20000300800 */
[----:B----4-:R-:W-:Y:S01]  /*374a0*/  ISETP.LT.AND P1, PT, R16, UR4, !P0 ;  /* 0x0000000410007c0c */ /* 0x010fe2000c721270 */
[----:B------:R-:W4:Y:S02]  /*374b0*/  LDCU UR4, c[0x0][0x39c] ;  /* 0x00007380ff0477ac */ /* 0x000f240008000800 */
[----:B------:R-:W4:Y:S01]  /*374c0*/  LDL.LU R16, [R1+0xc74] ;  /* 0x000c740001107983 */ /* 0x000f220000300800 */
[----:B---3--:R-:W-:Y:S01]  /*374d0*/  ISETP.LT.AND P5, PT, R11, UR6, !P0 ;  /* 0x000000060b007c0c */ /* 0x008fe2000c7a1270 */
[----:B------:R-:W3:Y:S02]  /*374e0*/  LDCU UR6, c[0x0][0x39c] ;  /* 0x00007380ff0677ac */ /* 0x000ee40008000800 */
[----:B------:R-:W3:Y:S01]  /*374f0*/  LDL.LU R11, [R1+0xcac] ;  /* 0x000cac00010b7983 */ /* 0x000ee20000300800 */
[----:B0-----:R-:W-:-:S02]  /*37500*/  IADD3 R6, P6, PT, R9, R2, RZ ;  /* 0x0000000209067210 */ /* 0x001fc40007fde0ff */
[----:B------:R-:W-:Y:S01]  /*37510*/  PRMT R14, R14, 0x7773, RZ ;  /* 0x000077730e0e7816 */ /* 0x000fe200000000ff */
[----:B------:R-:W4:Y:S01]  /*37520*/  LDL.LU R13, [R1+0xd58] ;  /* 0x000d5800010d7983 */ /* 0x000f220000300800 */
[----:B------:R-:W-:Y:S01]  /*37530*/  LEA.HI.X.SX32 R7, R9, R3, 0x1, P6 ;  /* 0x0000000309077211 */ /* 0x000fe200030f0eff */
[----:B------:R-:W-:-:S04]  /*37540*/  IMAD R9, R8, 0x2, R9 ;  /* 0x0000000208097824 */ /* 0x000fc800078e0209 */
[----:B------:R0:W-:Y:S01]  /*37550*/  @P4 STG.E.U8 desc[UR22][R6.64], R14 ;  /* 0x0000000e06004986 */ /* 0x0001e2000c101116 */
[----:B--2---:R-:W-:Y:S01]  /*37560*/  ISETP.LT.AND P4, PT, R12, UR5, !P0 ;  /* 0x000000050c007c0c */ /* 0x004fe2000c781270 */
[C---:B-1----:R-:W-:Y:S01]  /*37570*/  IMAD R5, R8.reuse, 0x2, R9 ;  /* 0x0000000208057824 */ /* 0x042fe200078e0209 */
[----:B------:R-:W3:Y:S01]  /*37580*/  LDCU UR5, c[0x0][0x39c] ;  /* 0x00007380ff0577ac */ /* 0x000ee20008000800 */
[----:B------:R-:W2:Y:S01]  /*37590*/  LDL.LU R12, [R1+0xd6c] ;  /* 0x000d6c00010c7983 */ /* 0x000ea20000300800 */
[----:B------:R-:W-:Y:S01]  /*375a0*/  PRMT R10, R15, 0x7770, RZ ;  /* 0x000077700f0a7816 */ /* 0x000fe200000000ff */
[----:B------:R-:W-:Y:S01]  /*375b0*/  IMAD R0, R8, 0x2, R5 ;  /* 0x0000000208007824 */ /* 0x000fe200078e0205 */
[----:B0-----:R-:W-:-:S04]  /*375c0*/  IADD3 R6, P6, PT, R9, R2, RZ ;  /* 0x0000000209067210 */ /* 0x001fc80007fde0ff */
[-C--:B------:R-:W-:Y:S02]  /*375d0*/  LEA.HI.X.SX32 R7, R9, R3.reuse, 0x1, P6 ;  /* 0x0000000309077211 */ /* 0x080fe400030f0eff */
[----:B------:R-:W-:Y:S02]  /*375e0*/  IADD3 R4, P6, PT, R5, R2, RZ ;  /* 0x0000000205047210 */ /* 0x000fe40007fde0ff */
[----:B------:R-:W-:Y:S01]  /*375f0*/  PRMT R9, R15, 0x7771, RZ ;  /* 0x000077710f097816 */ /* 0x000fe200000000ff */
[----:B------:R0:W-:Y:S01]  /*37600*/  @P2 STG.E.U8 desc[UR22][R6.64], R10 ;  /* 0x0000000a06002986 */ /* 0x0001e2000c101116 */
[----:B------:R-:W-:-:S05]  /*37610*/  LEA.HI.X.SX32 R5, R5, R3, 0x1, P6 ;  /* 0x0000000305057211 */ /* 0x000fca00030f0eff */
[----:B------:R1:W-:Y:S01]  /*37620*/  @P3 STG.E.U8 desc[UR22][R4.64], R9 ;  /* 0x0000000904003986 */ /* 0x0003e2000c101116 */
[----:B0-----:R-:W-:-:S03]  /*37630*/  IADD3 R6, P6, PT, R0, R2, RZ ;  /* 0x0000000200067210 */ /* 0x001fc60007fde0ff */
[----:B------:R-:W2:Y:S01]  /*37640*/  LDL.LU R10, [R1+0xdc0] ;  /* 0x000dc000010a7983 */ /* 0x000ea20000300800 */
[----:B------:R-:W-:Y:S02]  /*37650*/  LEA.HI.X.SX32 R7, R0, R3, 0x1, P6 ;  /* 0x0000000300077211 */ /* 0x000fe400030f0eff */
[----:B-1----:R-:W-:-:S05]  /*37660*/  PRMT R9, R15, 0x7772, RZ ;  /* 0x000077720f097816 */ /* 0x002fca00000000ff */
[----:B------:R0:W-:Y:S01]  /*37670*/  @P1 STG.E.U8 desc[UR22][R6.64], R9 ;  /* 0x0000000906001986 */ /* 0x0001e2000c101116 */
[----:B---3--:R-:W-:Y:S01]  /*37680*/  ISETP.LT.AND P1, PT, R11, UR5, !P0 ;  /* 0x000000050b007c0c */ /* 0x008fe2000c721270 */
[C---:B------:R-:W-:Y:S02]  /*37690*/  IMAD R5, R17.reuse, R8, RZ ;  /* 0x0000000811057224 */ /* 0x040fe400078e02ff */
[----:B------:R-:W3:Y:S01]  /*376a0*/  LDL.LU R11, [R1+0xc90] ;  /* 0x000c9000010b7983 */ /* 0x000ee20000300800 */
[----:B----4-:R-:W-:Y:S01]  /*376b0*/  ISETP.LT.AND P2, PT, R17, UR4, !P0 ;  /* 0x0000000411007c0c */ /* 0x010fe2000c741270 */
[----:B------:R-:W1:Y:S01]  /*376c0*/  LDCU UR4, c[0x0][0x39c] ;  /* 0x00007380ff0477ac */ /* 0x000e620008000800 */
[----:B------:R-:W-:Y:S01]  /*376d0*/  ISETP.LT.AND P3, PT, R16, UR6, !P0 ;  /* 0x0000000610007c0c */ /* 0x000fe2000c761270 */
[----:B------:R-:W2:Y:S01]  /*376e0*/  LDCU UR6, c[0x0][0x39c] ;  /* 0x00007380ff0677ac */ /* 0x000ea20008000800 */
[-C--:B------:R-:W-:Y:S01]  /*376f0*/  IADD3 R4, P6, PT, R5, R2.reuse, RZ ;  /* 0x0000000205047210 */ /* 0x080fe20007fde0ff */
[C---:B0-----:R-:W-:Y:S01]  /*37700*/  IMAD R7, R8.reuse, 0x4, R0 ;  /* 0x0000000408077824 */ /* 0x041fe200078e0200 */
[----:B------:R-:W-:Y:S01]  /*37710*/  PRMT R15, R15, 0x7773, RZ ;  /* 0x000077730f0f7816 */ /* 0x000fe200000000ff */
[----:B------:R-:W0:Y:S01]  /*37720*/  LDCU UR5, c[0x0][0x39c] ;  /* 0x00007380ff0577ac */ /* 0x000e220008000800 */
[----:B------:R-:W-:Y:S01]  /*37730*/  LEA.HI.X.SX32 R5, R5, R3, 0x1, P6 ;  /* 0x0000000305057211 */ /* 0x000fe200030f0eff */
[----:B------:R-:W-:Y:S01]  /*37740*/  IMAD R0, R8, 0x2, R7 ;  /* 0x0000000208007824 */ /* 0x000fe200078e0207 */
[----:B------:R-:W-:-:S03]  /*37750*/  IADD3 R6, P6, PT, R7, R2, RZ ;  /* 0x0000000207067210 */ /* 0x000fc60007fde0ff */
[----:B------:R4:W-:Y:S01]  /*37760*/  @P2 STG.E.U8 desc[UR22][R4.64], R15 ;  /* 0x0000000f04002986 */ /* 0x0009e2000c101116 */
[----:B------:R-:W-:Y:S02]  /*37770*/  LEA.HI.X.SX32 R7, R7, R3, 0x1, P6 ;  /* 0x0000000307077211 */ /* 0x000fe400030f0eff */
[----:B------:R-:W-:Y:S02]  /*37780*/  PRMT R9, R20, 0x7770, RZ ;  /* 0x0000777014097816 */ /* 0x000fe400000000ff */
[----:B-1----:R-:W-:Y:S01]  /*37790*/  ISETP.LT.AND P2, PT, R13, UR4, !P0 ;  /* 0x000000040d007c0c */ /* 0x002fe2000c741270 */
[----:B------:R-:W1:Y:S01]  /*377a0*/  LDCU UR4, c[0x0][0x39c] ;  /* 0x00007380ff0477ac */ /* 0x000e620008000800 */
[----:B------:R-:W3:Y:S01]  /*377b0*/  LDL.LU R13, [R1+0xcdc] ;  /* 0x000cdc00010d7983 */ /* 0x000ee20000300800 */
[----:B----4-:R-:W-:-:S04]  /*377c0*/  IADD3 R4, P6, PT, R0, R2, RZ ;  /* 0x0000000200047210 */ /* 0x010fc80007fde0ff */
[----:B------:R-:W-:Y:S02]  /*377d0*/  LEA.HI.X.SX32 R5, R0, R3, 0x1, P6 ;  /* 0x0000000300057211 */ /* 0x000fe400030f0eff */
[----:B--2---:R-:W-:Y:S01]  /*377e0*/  ISETP.LT.AND P6, PT, R12, UR6, !P0 ;  /* 0x000000060c007c0c */ /* 0x004fe2000c7c1270 */
[----:B------:R-:W3:Y:S01]  /*377f0*/  LDCU UR6, c[0x0][0x39c] ;  /* 0x00007380ff0677ac */ /* 0x000ee20008000800 */
[----:B------:R-:W1:Y:S01]  /*37800*/  LDL.LU R12, [R1+0xb14] ;  /* 0x000b1400010c7983 */ /* 0x000e620000300800 */
[----:B------:R-:W-:-:S03]  /*37810*/  IMAD R0, R8, 0x2, R0 ;  /* 0x0000000208007824 */ /* 0x000fc600078e0200 */
[----:B------:R2:W-:Y:S02]  /*37820*/  @P5 STG.E.U8 desc[UR22][R6.64], R9 ;  /* 0x0000000906005986 */ /* 0x0005e4000c101116 */
[----:B--2---:R-:W-:-:S05]  /*37830*/  PRMT R6, R20, 0x7771, RZ ;  /* 0x0000777114067816 */ /* 0x004fca00000000ff */
[----:B------:R2:W-:Y:S01]  /*37840*/  @P4 STG.E.U8 desc[UR22][R4.64], R6 ;  /* 0x0000000604004986 */ /* 0x0005e2000c101116 */
[----:B0-----:R-:W-:Y:S01]  /*37850*/  ISETP.LT.AND P4, PT, R10, UR5, !P0 ;  /* 0x000000050a007c0c */ /* 0x001fe2000c781270 */
[----:B------:R-:W0:Y:S01]  /*37860*/  LDCU UR5, c[0x0][0x39c] ;  /* 0x00007380ff0577ac */ /* 0x000e220008000800 */
[----:B------:R-:W-:Y:S01]  /*37870*/  PRMT R9, R20, 0x7772, RZ ;  /* 0x0000777214097816 */ /* 0x000fe200000000ff */
[----:B------:R-:W0:Y:S04]  /*37880*/  LDL.LU R10, [R1+0xd98] ;  /* 0x000d9800010a7983 */ /* 0x000e280000300800 */
[----:B------:R-:W4:Y:S01]  /*37890*/  LDL.LU R15, [R1+0xde4] ;  /* 0x000de400010f7983 */ /* 0x000f220000300800 */
[----:B--2---:R-:W-:-:S04]  /*378a0*/  IADD3 R6, P5, PT, R0, R2, RZ ;  /* 0x0000000200067210 */ /* 0x004fc80007fbe0ff */
[----:B------:R-:W-:-:S05]  /*378b0*/  LEA.HI.X.SX32 R7, R0, R3, 0x1, P5 ;  /* 0x0000000300077211 */ /* 0x000fca00028f0eff */
[----:B------:R2:W-:Y:S01]  /*378c0*/  @P3 STG.E.U8 desc[UR22][R6.64], R9 ;  /* 0x0000000906003986 */ /* 0x0005e2000c101116 */
[----:B---3--:R-:W-:Y:S01]  /*378d0*/  ISETP.LT.AND P3, PT, R11, UR6, !P0 ;  /* 0x000000060b007c0c */ /* 0x008fe2000c761270 */
[----:B------:R-:W-:Y:S02]  /*378e0*/  IMAD R5, R8, 0x2, R0 ;  /* 0x0000000208057824 */ /* 0x000fe400078e0200 */
[----:B------:R-:W3:Y:S01]  /*378f0*/  LDL.LU R11, [R1+0xc54] ;  /* 0x000c5400010b7983 */ /* 0x000ee20000300800 */
[----:B------:R-:W-:Y:S01]  /*37900*/  PRMT R20, R20, 0x7773, RZ ;  /* 0x0000777314147816 */ /* 0x000fe200000000ff */
[----:B------:R-:W4:Y:S01]  /*37910*/  LDCU UR6, c[0x0][0x39c] ;  /* 0x00007380ff0677ac */ /* 0x000f220008000800 */
[----:B------:R-:W-:Y:S01]  /*37920*/  IMAD R0, R8, 0x2, R5 ;  /* 0x0000000208007824 */ /* 0x000fe200078e0205 */
[C---:B------:R-:W-:Y:S01]  /*37930*/  IADD3 R4, P5, PT, R5.reuse, R2, RZ ;  /* 0x0000000205047210 */ /* 0x040fe20007fbe0ff */
[----:B------:R-:W4:Y:S03]  /*37940*/  LDL.LU R14, [R1+0xca8] ;  /* 0x000ca800010e7983 */ /* 0x000f260000300800 */
[----:B------:R-:W-:-:S02]  /*37950*/  LEA.HI.X.SX32 R5, R5, R3, 0x1, P5 ;  /* 0x0000000305057211 */ /* 0x000fc400028f0eff */
[----:B--2---:R-:W-:-:S03]  /*37960*/  IADD3 R6, P5, PT, R0, R2, RZ ;  /* 0x0000000200067210 */ /* 0x004fc60007fbe0ff */
[----:B------:R2:W-:Y:S01]  /*37970*/  @P1 STG.E.U8 desc[UR22][R4.64], R20 ;  /* 0x0000001404001986 */ /* 0x0005e2000c101116 */
[----:B------:R-:W-:Y:S02]  /*37980*/  LEA.HI.X.SX32 R7, R0, R3, 0x1, P5 ;  /* 0x0000000300077211 */ /* 0x000fe400028f0eff */
[----:B--2---:R-:W-:Y:S01]  /*37990*/  PRMT R5, R21, 0x7770, RZ ;  /* 0x0000777015057816 */ /* 0x004fe200000000ff */
[----:B------:R-:W-:Y:S01]  /*379a0*/  IMAD R4, R8, 0x2, R0 ;  /* 0x0000000208047824 */ /* 0x000fe200078e0200 */
[----:B------:R-:W-:Y:S01]  /*379b0*/  ISETP.LT.AND P1, PT, R13, UR7, !P0 ;  /* 0x000000070d007c0c */ /* 0x000fe2000c721270 */
[----:B------:R-:W2:Y:S01]  /*379c0*/  LDCU UR7, c[0x0][0x39c] ;  /* 0x00007380ff0777ac */ /* 0x000ea20008000800 */
[----:B------:R-:W2:Y:S04]  /*379d0*/  LDL.LU R13, [R1+0xd54] ;  /* 0x000d5400010d7983 */ /* 0x000ea80000300800 */
[----:B------:R0:W-:Y:S01]  /*379e0*/  @P2 STG.E.U8 desc[UR22][R6.64], R5 ;  /* 0x0000000506002986 */ /* 0x0001e2000c101116 */
[C---:B-1----:R-:W-:Y:S01]  /*379f0*/  ISETP.LT.AND P2, PT, R12.reuse, UR4, !P0 ;  /* 0x000000040c007c0c */ /* 0x042fe2000c741270 */
[----:B------:R-:W-:Y:S01]  /*37a00*/  IMAD R9, R12, R8, RZ ;  /* 0x000000080c097224 */ /* 0x000fe200078e02ff */
[----:B------:R-:W3:Y:S01]  /*37a10*/  LDCU UR4, c[0x0][0x39c] ;  /* 0x00007380ff0477ac */ /* 0x000ee20008000800 */
[----:B------:R-:W2:Y:S01]  /*37a20*/  LDL.LU R12, [R1+0xd68] ;  /* 0x000d6800010c7983 */ /* 0x000ea20000300800 */
[----:B------:R-:W-:Y:S01]  /*37a30*/  IMAD R0, R8, 0x2, R4 ;  /* 0x0000000208007824 */ /* 0x000fe200078e0204 */
[----:B0-----:R-:W-:-:S02]  /*37a40*/  IADD3 R6, P5, PT, R4, R2, RZ ;  /* 0x0000000204067210 */ /* 0x001fc40007fbe0ff */
[----:B------:R-:W-:Y:S02]  /*37a50*/  PRMT R5, R21, 0x7771, RZ ;  /* 0x0000777115057816 */ /* 0x000fe400000000ff */
[----:B------:R-:W-:Y:S02]  /*37a60*/  LEA.HI.X.SX32 R7, R4, R3, 0x1, P5 ;  /* 0x0000000304077211 */ /* 0x000fe400028f0eff */
[----:B------:R-:W-:-:S03]  /*37a70*/  IADD3 R4, P5, PT, R0, R2, RZ ;  /* 0x0000000200047210 */ /* 0x000fc60007fbe0ff */
[----:B------:R0:W-:Y:S02]  /*37a80*/  @P6 STG.E.U8 desc[UR22][R6.64], R5 ;  /* 0x0000000506006986 */ /* 0x0001e4000c101116 */
[C---:B0-----:R-:W-:Y:S02]  /*37a90*/  IADD3 R6, P6, PT, R9.reuse, R2, RZ ;  /* 0x0000000209067210 */ /* 0x041fe40007fde0ff */
[-C--:B------:R-:W-:Y:S02]  /*37aa0*/  LEA.HI.X.SX32 R5, R0, R3.reuse, 0x1, P5 ;  /* 0x0000000300057211 */ /* 0x080fe400028f0eff */
[----:B------:R-:W-:Y:S02]  /*37ab0*/  ISETP.LT.AND P5, PT, R10, UR5, !P0 ;  /* 0x000000050a007c0c */ /* 0x000fe4000c7a1270 */
[----:B------:R-:W-:Y:S01]  /*37ac0*/  LEA.HI.X.SX32 R7, R9, R3, 0x1, P6 ;  /* 0x0000000309077211 */ /* 0x000fe200030f0eff */
[----:B------:R-:W-:Y:S01]  /*37ad0*/  IMAD R0, R8, 0x4, R0 ;  /* 0x0000000408007824 */ /* 0x000fe200078e0200 */
[C---:B------:R-:W-:Y:S01]  /*37ae0*/  PRMT R10, R21.reuse, 0x7772, RZ ;  /* 0x00007772150a7816 */ /* 0x040fe200000000ff */
[----:B------:R-:W0:Y:S01]  /*37af0*/  LDCU UR5, c[0x0][0x39c] ;  /* 0x00007380ff0577ac */ /* 0x000e220008000800 */
[----:B------:R-:W-:-:S03]  /*37b00*/  PRMT R21, R21, 0x7773, RZ ;  /* 0x0000777315157816 */ /* 0x000fc600000000ff */
[----:B------:R1:W-:Y:S04]  /*37b10*/  @P4 STG.E.U8 desc[UR22][R4.64], R10 ;  /* 0x0000000a04004986 */ /* 0x0003e8000c101116 */
[----:B------:R0:W-:Y:S01]  /*37b20*/  @P2 STG.E.U8 desc[UR22][R6.64], R21 ;  /* 0x0000001506002986 */ /* 0x0001e2000c101116 */
[----:B---3--:R-:W-:Y:S01]  /*37b30*/  ISETP.LT.AND P2, PT, R11, UR4, !P0 ;  /* 0x000000040b007c0c */ /* 0x008fe2000c741270 */
[----:B------:R-:W3:Y:S02]  /*37b40*/  LDCU UR4, c[0x0][0x39c] ;  /* 0x00007380ff0477ac */ /* 0x000ee40008000800 */
[----:B------:R-:W3:Y:S01]  /*37b50*/  LDL.LU R11, [R1+0xc04] ;  /* 0x000c0400010b7983 */ /* 0x000ee20000300800 */
[----:B-1----:R-:W-:Y:S02]  /*37b60*/  IADD3 R4, P6, PT, R0, R2, RZ ;  /* 0x0000000200047210 */ /* 0x002fe40007fde0ff */
[----:B0-----:R-:W-:-:S02]  /*37b70*/  PRMT R6, R22, 0x7770, RZ ;  /* 0x0000777016067816 */ /* 0x001fc400000000ff */
[----:B------:R-:W-:Y:S01]  /*37b80*/  LEA.HI.X.SX32 R5, R0, R3, 0x1, P6 ;  /* 0x0000000300057211 */ /* 0x000fe200030f0eff */
[----:B------:R-:W-:Y:S01]  /*37b90*/  IMAD R0, R8, 0x2, R0 ;  /* 0x0000000208007824 */ /* 0x000fe200078e0200 */
[----:B----4-:R-:W-:Y:S01]  /*37ba0*/  ISETP.LT.AND P4, PT, R15, UR6, !P0 ;  /* 0x000000060f007c0c */ /* 0x010fe2000c781270 */
[----:B------:R-:W2:Y:S01]  /*37bb0*/  LDCU UR6, c[0x0][0x39c] ;  /* 0x00007380ff0677ac */ /* 0x000ea20008000800 */
[----:B------:R-:W-:Y:S01]  /*37bc0*/  PRMT R10, R22, 0x7771, RZ ;  /* 0x00007771160a7816 */ /* 0x000fe200000000ff */
[----:B------:R0:W-:Y:S04]  /*37bd0*/  @P3 STG.E.U8 desc[UR22][R4.64], R6 ;  /* 0x0000000604003986 */ /* 0x0001e8000c101116 */
[----:B------:R-:W4:Y:S01]  /*37be0*/  LDL.LU R15, [R1+0xb04] ;  /* 0x000b0400010f7983 */ /* 0x000f220000300800 */
[----:B0-----:R-:W-:Y:S01]  /*37bf0*/  IADD3 R6, P6, PT, R0, R2, RZ ;  /* 0x0000000200067210 */ /* 0x001fe20007fde0ff */
[----:B------:R-:W-:-:S03]  /*37c00*/  IMAD R5, R8, 0x2, R0 ;  /* 0x0000000208057824 */ /* 0x000fc600078e0200 */
[-C--:B------:R-:W-:Y:S02]  /*37c10*/  LEA.HI.X.SX32 R7, R0, R3.reuse, 0x1, P6 ;  /* 0x0000000300077211 */ /* 0x080fe400030f0eff */
[CC--:B------:R-:W-:Y:S01]  /*37c20*/  IADD3 R4, P6, PT, R5.reuse, R2.reuse, RZ ;  /* 0x0000000205047210 */ /* 0x0c0fe20007fde0ff */
[----:B------:R-:W-:Y:S01]  /*37c30*/  IMAD R9, R8, 0x2, R5 ;  /* 0x0000000208097824 */ /* 0x000fe200078e0205 */
[----:B------:R-:W-:Y:S02]  /*37c40*/  PRMT R0, R22, 0x7772, RZ ;  /* 0x0000777216007816 */ /* 0x000fe400000000ff */
[----:B------:R-:W-:Y:S01]  /*37c50*/  LEA.HI.X.SX32 R5, R5, R3, 0x1, P6 ;  /* 0x0000000305057211 */ /* 0x000fe200030f0eff */
[----:B------:R0:W-:Y:S01]  /*37c60*/  @P1 STG.E.U8 desc[UR22][R6.64], R10 ;  /* 0x0000000a06001986 */ /* 0x0001e2000c101116 */
[----:B------:R-:W-:Y:S01]  /*37c70*/  ISETP.LT.AND P3, PT, R14, UR5, !P0 ;  /* 0x000000050e007c0c */ /* 0x000fe2000c761270 */
[----:B------:R-:W1:Y:S02]  /*37c80*/  LDCU UR5, c[0x0][0x39c] ;  /* 0x00007380ff0577ac */ /* 0x000e640008000800 */
[----:B------:R1:W-:Y:S01]  /*37c90*/  @P5 STG.E.U8 desc[UR22][R4.64], R0 ;  /* 0x0000000004005986 */ /* 0x0003e2000c101116 */
[----:B--2---:R-:W-:Y:S01]  /*37ca0*/  ISETP.LT.AND P5, PT, R12, UR6, !P0 ;  /* 0x000000060c007c0c */ /* 0x004fe2000c7a1270 */
[----:B------:R-:W2:Y:S02]  /*37cb0*/  LDCU UR6, c[0x0][0x39c] ;  /* 0x00007380ff0677ac */ /* 0x000ea40008000800 */
[----:B------:R-:W2:Y:S04]  /*37cc0*/  LDL.LU R14, [R1+0xcd8] ;  /* 0x000cd800010e7983 */ /* 0x000ea80000300800 */
[----:B------:R-:W2:Y:S01]  /*37cd0*/  LDL.LU R12, [R1+0xd0c] ;  /* 0x000d0c00010c7983 */ /* 0x000ea20000300800 */
[----:B0-----:R-:W-:-:S02]  /*37ce0*/  IADD3 R6, P6, PT, R9, R2, RZ ;  /* 0x0000000209067210 */ /* 0x001fc40007fde0ff */
[----:B------:R-:W-:Y:S02]  /*37cf0*/  PRMT R22, R22, 0x7773, RZ ;  /* 0x0000777316167816 */ /* 0x000fe400000000ff */
[----:B------:R-:W-:Y:S02]  /*37d00*/  LEA.HI.X.SX32 R7, R9, R3, 0x1, P6 ;  /* 0x0000000309077211 */ /* 0x000fe400030f0eff */
[----:B---3--:R-:W-:Y:S01]  /*37d10*/  ISETP.LT.AND P1, PT, R13, UR4, !P0 ;  /* 0x000000040d007c0c */ /* 0x008fe2000c721270 */
[C---:B------:R-:W-:Y:S01]  /*37d20*/  IMAD R9, R8.reuse, 0x2, R9 ;  /* 0x0000000208097824 */ /* 0x040fe200078e0209 */
[----:B------:R-:W3:Y:S01]  /*37d30*/  LDL.LU R13, [R1+0xda0] ;  /* 0x000da000010d7983 */ /* 0x000ee20000300800 */
[----:B------:R-:W0:Y:S03]  /*37d40*/  LDCU UR4, c[0x0][0x39c] ;  /* 0x00007380ff0477ac */ /* 0x000e260008000800 */
[----:B------:R0:W-:Y:S01]  /*37d50*/  @P4 STG.E.U8 desc[UR22][R6.64], R22 ;  /* 0x0000001606004986 */ /* 0x0001e2000c101116 */
[----:B-1----:R-:W-:Y:S01]  /*37d60*/  ISETP.LT.AND P4, PT, R11, UR5, !P0 ;  /* 0x000000050b007c0c */ /* 0x002fe2000c781270 */
[----:B------:R-:W-:-:S02]  /*37d70*/  IMAD R5, R8, 0x2, R9 ;  /* 0x0000000208057824 */ /* 0x000fc400078e0209 */
[----:B------:R-:W3:Y:S01]  /*37d80*/  LDL.LU R11, [R1+0xdbc] ;  /* 0x000dbc00010b7983 */ /* 0x000ee20000300800 */
[-C--:B0-----:R-:W-:Y:S01]  /*37d90*/  IADD3 R6, P6, PT, R9, R2.reuse, RZ ;  /* 0x0000000209067210 */ /* 0x081fe20007fde0ff */
[----:B------:R-:W0:Y:S01]  /*37da0*/  LDCU UR5, c[0x0][0x39c] ;  /* 0x00007380ff0577ac */ /* 0x000e220008000800 */
[----:B------:R-:W-:Y:S02]  /*37db0*/  PRMT R10, R23, 0x7770, RZ ;  /* 0x00007770170a7816 */ /* 0x000fe400000000ff */
[-C--:B------:R-:W-:Y:S01]  /*37dc0*/  LEA.HI.X.SX32 R7, R9, R3.reuse, 0x1, P6 ;  /* 0x0000000309077211 */ /* 0x080fe200030f0eff */
[----:B------:R-:W-:Y:S01]  /*37dd0*/  IMAD R0, R8, 0x2, R5 ;  /* 0x0000000208007824 */ /* 0x000fe200078e0205 */
[----:B------:R-:W-:Y:S02]  /*37de0*/  IADD3 R4, P6, PT, R5, R2, RZ ;  /* 0x0000000205047210 */ /* 0x000fe40007fde0ff */
[----:B------:R-:W-:Y:S01]  /*37df0*/  PRMT R9, R23, 0x7771, RZ ;  /* 0x0000777117097816 */ /* 0x000fe200000000ff */
[----:B------:R1:W-:Y:S01]  /*37e00*/  @P2 STG.E.U8 desc[UR22][R6.64], R10 ;  /* 0x0000000a06002986 */ /* 0x0003e2000c101116 */
[----:B------:R-:W-:-:S05]  /*37e10*/  LEA.HI.X.SX32 R5, R5, R3, 0x1, P6 ;  /* 0x0000000305057211 */ /* 0x000fca00030f0eff */
[----:B------:R0:W-:Y:S01]  /*37e20*/  @P3 STG.E.U8 desc[UR22][R4.64], R9 ;  /* 0x0000000904003986 */ /* 0x0001e2000c101116 */
[----:B-1----:R-:W-:-:S03]  /*37e30*/  IADD3 R6, P6, PT, R0, R2, RZ ;  /* 0x0000000200067210 */ /* 0x002fc60007fde0ff */
[----:B------:R-:W3:Y:S01]  /*37e40*/  LDL.LU R10, [R1+0xc50] ;  /* 0x000c5000010a7983 */ /* 0x000ee20000300800 */
[-C--:B------:R-:W-:Y:S02]  /*37e50*/  LEA.HI.X.SX32 R7, R0, R3.reuse, 0x1, P6 ;  /* 0x0000000300077211 */ /* 0x080fe400030f0eff */
[----:B0-----:R-:W-:Y:S01]  /*37e60*/  PRMT R9, R23, 0x7772, RZ ;  /* 0x0000777217097816 */ /* 0x001fe200000000ff */
[C---:B----4-:R-:W-:Y:S01]  /*37e70*/  IMAD R5, R15.reuse, R8, RZ ;  /* 0x000000080f057224 */ /* 0x050fe200078e02ff */
[----:B------:R-:W-:Y:S01]  /*37e80*/  ISETP.LT.AND P2, PT, R15, UR4, !P0 ;  /* 0x000000040f007c0c */ /* 0x000fe2000c741270 */
[----:B------:R-:W3:Y:S02]  /*37e90*/  LDCU UR4, c[0x0][0x39c] ;  /* 0x00007380ff0477ac */ /* 0x000ee40008000800 */
[----:B------:R0:W-:Y:S01]  /*37ea0*/  @P1 STG.E.U8 desc[UR22][R6.64], R9 ;  /* 0x0000000906001986 */ /* 0x0001e2000c101116 */
[C---:B------:R-:W-:Y:S02]  /*37eb0*/  IADD3 R4, P6, PT, R5.reuse, R2, RZ ;  /* 0x0000000205047210 */ /* 0x040fe40007fde0ff */
[----:B--2---:R-:W-:Y:S01]  /*37ec0*/  ISETP.LT.AND P3, PT, R14, UR6, !P0 ;  /* 0x000000060e007c0c */ /* 0x004fe2000c761270 */
[----:B------:R-:W1:Y:S01]  /*37ed0*/  LDCU UR6, c[0x0][0x39c] ;  /* 0x00007380ff0677ac */ /* 0x000e620008000800 */
[----:B------:R-:W-:Y:S01]  /*37ee0*/  ISETP.LT.AND P1, PT, R12, UR5, !P0 ;  /* 0x000000050c007c0c */ /* 0x000fe2000c721270 */
[----:B------:R-:W2:Y:S01]  /*37ef0*/  LDCU UR5, c[0x0][0x39c] ;  /* 0x00007380ff0577ac */ /* 0x000ea20008000800 */
[----:B------:R-:W4:Y:S01]  /*37f00*/  LDL.LU R12, [R1+0xcf0] ;  /* 0x000cf000010c7983 */ /* 0x000f220000300800 */
[----:B0-----:R-:W-:Y:S01]  /*37f10*/  IMAD R7, R8, 0x4, R0 ;  /* 0x0000000408077824 */ /* 0x001fe200078e0200 */
[----:B------:R-:W-:-:S02]  /*37f20*/  LEA.HI.X.SX32 R5, R5, R3, 0x1, P6 ;  /* 0x0000000305057211 */ /* 0x000fc400030f0eff */
[----:B------:R-:W-:Y:S01]  /*37f30*/  PRMT R23, R23, 0x7773, RZ ;  /* 0x0000777317177816 */ /* 0x000fe200000000ff */
[----:B------:R-:W-:Y:S01]  /*37f40*/  IMAD R0, R8, 0x2, R7 ;  /* 0x0000000208007824 */ /* 0x000fe200078e0207 */
[----:B------:R-:W-:-:S03]  /*37f50*/  IADD3 R6, P6, PT, R7, R2, RZ ;  /* 0x0000000207067210 */ /* 0x000fc60007fde0ff */
[----:B------:R0:W-:Y:S01]  /*37f60*/  @P2 STG.E.U8 desc[UR22][R4.64], R23 ;  /* 0x0000001704002986 */ /* 0x0001e2000c101116 */
[----:B------:R-:W-:Y:S02]  /*37f70*/  LEA.HI.X.SX32 R7, R7, R3, 0x1, P6 ;  /* 0x0000000307077211 */ /* 0x000fe400030f0eff */
[----:B---3--:R-:W-:Y:S01]  /*37f80*/  ISETP.LT.AND P2, PT, R13, UR4, !P0 ;  /* 0x000000040d007c0c */ /* 0x008fe2000c741270 */
[----:B------:R-:W3:Y:S01]  /*37f90*/  LDCU UR4, c[0x0][0x39c] ;  /* 0x00007380ff0477ac */ /* 0x000ee20008000800 */
[----:B------:R-:W3:Y:S01]  /*37fa0*/  LDL.LU R13, [R1+0xd38] ;  /* 0x000d3800010d7983 */ /* 0x000ee20000300800 */
[----:B0-----:R-:W-:-:S04]  /*37fb0*/  IADD3 R4, P6, PT, R0, R2, RZ ;  /* 0x0000000200047210 */ /* 0x001fc80007fde0ff */
[----:B------:R-:W-:Y:S02]  /*37fc0*/  LEA.HI.X.SX32 R5, R0, R3, 0x1, P6 ;  /* 0x0000000300057211 */ /* 0x000fe400030f0eff */
[----:B-1----:R-:W-:Y:S01]  /*37fd0*/  ISETP.LT.AND P6, PT, R11, UR6, !P0 ;  /* 0x000000060b007c0c */ /* 0x002fe2000c7c1270 */
[----:B------:R-:W4:Y:S01]  /*37fe0*/  LDCU UR6, c[0x0][0x39c] ;  /* 0x00007380ff0677ac */ /* 0x000f220008000800 */
[----:B------:R-:W3:Y:S01]  /*37ff0*/  LDL.LU R11, [R1+0xaec] ;  /* 0x000aec00010b7983 */ /* 0x000ee20000300800 */
[----:B------:R-:W-:Y:S01]  /*38000*/  PRMT R9, R28, 0x7770, RZ ;  /* 0x000077701c097816 */ /* 0x000fe200000000ff */
[----:B------:R-:W-:-:S04]  /*38010*/  IMAD R0, R8, 0x2, R0 ;  /* 0x0000000208007824 */ /* 0x000fc800078e0200 */
[----:B------:R0:W-:Y:S02]  /*38020*/  @P5 STG.E.U8 desc[UR22][R6.64], R9 ;  /* 0x0000000906005986 */ /* 0x0001e4000c101116 */
[----:B0-----:R-:W-:-:S05]  /*38030*/  PRMT R6, R28, 0x7771, RZ ;  /* 0x000077711c067816 */ /* 0x001fca00000000ff */
[----:B------:R0:W-:Y:S01]  /*38040*/  @P4 STG.E.U8 desc[UR22][R4.64], R6 ;  /* 0x0000000604004986 */ /* 0x0001e2000c101116 */
[----:B--2---:R-:W-:Y:S01]  /*38050*/  ISETP.LT.AND P4, PT, R10, UR5, !P0 ;  /* 0x000000050a007c0c */ /* 0x004fe2000c781270 */
[----:B------:R-:W1:Y:S02]  /*38060*/  LDCU UR5, c[0x0][0x39c] ;  /* 0x00007380ff0577ac */ /* 0x000e640008000800 */
[----:B------:R-:W1:Y:S01]  /*38070*/  LDL.LU R10, [R1+0xdd8] ;  /* 0x000dd800010a7983 */ /* 0x000e620000300800 */
[----:B------:R-:W-:-:S03]  /*38080*/  PRMT R9, R28, 0x7772, RZ ;  /* 0x000077721c097816 */ /* 0x000fc600000000ff */
[----:B------:R-:W2:Y:S01]  /*38090*/  LDL.LU R15, [R1+0xc8c] ;  /* 0x000c8c00010f7983 */ /* 0x000ea20000300800 */
[----:B0-----:R-:W-:-:S04]  /*380a0*/  IADD3 R6, P5, PT, R0, R2, RZ ;  /* 0x0000000200067210 */ /* 0x001fc80007fbe0ff */
[----:B------:R-:W-:Y:S01]  /*380b0*/  LEA.HI.X.SX32 R7, R0, R3, 0x1, P5 ;  /* 0x0000000300077211 */ /* 0x000fe200028f0eff */
[----:B------:R-:W-:-:S04]  /*380c0*/  IMAD R5, R8, 0x2, R0 ;  /* 0x0000000208057824 */ /* 0x000fc800078e0200 */
[----:B------:R0:W-:Y:S01]  /*380d0*/  @P3 STG.E.U8 desc[UR22][R6.64], R9 ;  /* 0x0000000906003986 */ /* 0x0001e2000c101116 */
[----:B----4-:R-:W-:Y:S01]  /*380e0*/  ISETP.LT.AND P3, PT, R12, UR6, !P0 ;  /* 0x000000060c007c0c */ /* 0x010fe2000c761270 */
[----:B------:R-:W-:Y:S01]  /*380f0*/  IMAD R0, R8, 0x2, R5 ;  /* 0x0000000208007824 */ /* 0x000fe200078e0205 */
[CC--:B------:R-:W-:Y:S01]  /*38100*/  IADD3 R4, P5, PT, R5.reuse, R2.reuse, RZ ;  /* 0x0000000205047210 */ /* 0x0c0fe20007fbe0ff */
[----:B------:R-:W4:Y:S01]  /*38110*/  LDL.LU R12, [R1+0xca4] ;  /* 0x000ca400010c7983 */ /* 0x000f220000300800 */
[----:B------:R-:W-:Y:S01]  /*38120*/  PRMT R28, R28, 0x7773, RZ ;  /* 0x000077731c1c7816 */ /* 0x000fe200000000ff */
[----:B------:R-:W2:Y:S01]  /*38130*/  LDCU UR6, c[0x0][0x39c] ;  /* 0x00007380ff0677ac */ /* 0x000ea20008000800 */
[----:B------:R-:W-:Y:S01]  /*38140*/  LEA.HI.X.SX32 R5, R5, R3, 0x1, P5 ;  /* 0x0000000305057211 */ /* 0x000fe200028f0eff */
[----:B------:R-:W2:Y:S01]  /*38150*/  LDL.LU R14, [R1+0xd08] ;  /* 0x000d0800010e7983 */ /* 0x000ea20000300800 */
[----:B0-----:R-:W-:-:S03]  /*38160*/  IADD3 R6, P5, PT, R0, R2, RZ ;  /* 0x0000000200067210 */ /* 0x001fc60007fbe0ff */
[----:B------:R0:W-:Y:S01]  /*38170*/  @P1 STG.E.U8 desc[UR22][R4.64], R28 ;  /* 0x0000001c04001986 */ /* 0x0001e2000c101116 */
[----:B------:R-:W-:Y:S02]  /*38180*/  LEA.HI.X.SX32 R7, R0, R3, 0x1, P5 ;  /* 0x0000000300077211 */ /* 0x000fe400028f0eff */
[----:B---3--:R-:W-:Y:S01]  /*38190*/  ISETP.LT.AND P1, PT, R13, UR7, !P0 ;  /* 0x000000070d007c0c */ /* 0x008fe2000c721270 */
[----:B------:R-:W3:Y:S01]  /*381a0*/  LDCU UR7, c[0x0][0x39c] ;  /* 0x00007380ff0777ac */ /* 0x000ee20008000800 */
[----:B------:R-:W3:Y:S01]  /*381b0*/  LDL.LU R13, [R1+0xd9c] ;  /* 0x000d9c00010d7983 */ /* 0x000ee20000300800 */
[----:B0-----:R-:W-:-:S05]  /*381c0*/  PRMT R5, R29, 0x7770, RZ ;  /* 0x000077701d057816 */ /* 0x001fca00000000ff */
[----:B------:R0:W-:Y:S01]  /*381d0*/  @P2 STG.E.U8 desc[UR22][R6.64], R5 ;  /* 0x0000000506002986 */ /* 0x0001e2000c101116 */
[C---:B------:R-:W-:Y:S01]  /*381e0*/  ISETP.LT.AND P2, PT, R11.reuse, UR4, !P0 ;  /* 0x000000040b007c0c */ /* 0x040fe2000c741270 */
[----:B------:R-:W-:Y:S01]  /*381f0*/  IMAD R9, R11, R8, RZ ;  /* 0x000000080b097224 */ /* 0x000fe200078e02ff */
[----:B------:R-:W4:Y:S01]  /*38200*/  LDCU UR4, c[0x0][0x39c] ;  /* 0x00007380ff0477ac */ /* 0x000f220008000800 */
[----:B------:R-:W3:Y:S01]  /*38210*/  LDL.LU R11, [R1+0xdb8] ;  /* 0x000db800010b7983 */ /* 0x000ee20000300800 */
[----:B------:R-:W-:Y:S01]  /*38220*/  IMAD R4, R8, 0x2, R0 ;  /* 0x0000000208047824 */ /* 0x000fe200078e0200 */
[----:B0-----:R-:W-:-:S03]  /*38230*/  PRMT R5, R29, 0x7771, RZ ;  /* 0x000077711d057816 */ /* 0x001fc600000000ff */
[----:B------:R-:W-:Y:S01]  /*38240*/  IMAD R0, R8, 0x2, R4 ;  /* 0x0000000208007824 */ /* 0x000fe200078e0204 */
[----:B------:R-:W-:-:S04]  /*38250*/  IADD3 R6, P5, PT, R4, R2, RZ ;  /* 0x0000000204067210 */ /* 0x000fc80007fbe0ff */
[----:B------:R-:W-:Y:S02]  /*38260*/  LEA.HI.X.SX32 R7, R4, R3, 0x1, P5 ;  /* 0x0000000304077211 */ /* 0x000fe400028f0eff */
[----:B------:R-:W-:-:S03]  /*38270*/  IADD3 R4, P5, PT, R0, R2, RZ ;  /* 0x0000000200047210 */ /* 0x000fc60007fbe0ff */
[----:B------:R0:W-:Y:S02]  /*38280*/  @P6 STG.E.U8 desc[UR22][R6.64], R5 ;  /* 0x0000000506006986 */ /* 0x0001e4000c101116 */
[-C--:B0-----:R-:W-:Y:S02]  /*38290*/  LEA.HI.X.SX32 R5, R0, R3.reuse, 0x1, P5 ;  /* 0x0000000300057211 */ /* 0x081fe400028f0eff */
[----:B------:R-:W-:Y:S02]  /*382a0*/  IADD3 R6, P6, PT, R9, R2, RZ ;  /* 0x0000000209067210 */ /* 0x000fe40007fde0ff */
[----:B-1----:R-:W-:Y:S01]  /*382b0*/  ISETP.LT.AND P5, PT, R10, UR5, !P0 ;  /* 0x000000050a007c0c */ /* 0x002fe2000c7a1270 */
[----:B------:R-:W-:Y:S01]  /*382c0*/  IMAD R0, R8, 0x4, R0 ;  /* 0x0000000408007824 */ /* 0x000fe200078e0200 */
[----:B------:R-:W-:Y:S01]  /*382d0*/  PRMT R10, R29, 0x7772, RZ ;  /* 0x000077721d0a7816 */ /* 0x000fe200000000ff */
[----:B------:R-:W0:Y:S01]  /*382e0*/  LDCU UR5, c[0x0][0x39c] ;  /* 0x00007380ff0577ac */ /* 0x000e220008000800 */
[----:B------:R-:W-:-:S02]  /*382f0*/  LEA.HI.X.SX32 R7, R9, R3, 0x1, P6 ;  /* 0x0000000309077211 */ /* 0x000fc400030f0eff */
[----:B------:R-:W-:Y:S01]  /*38300*/  PRMT R29, R29, 0x7773, RZ ;  /* 0x000077731d1d7816 */ /* 0x000fe200000000ff */
[----:B------:R1:W-:Y:S04]  /*38310*/  @P4 STG.E.U8 desc[UR22][R4.64], R10 ;  /* 0x0000000a04004986 */ /* 0x0003e8000c101116 */
[----:B------:R0:W-:Y:S01]  /*38320*/  @P2 STG.E.U8 desc[UR22][R6.64], R29 ;  /* 0x0000001d06002986 */ /* 0x0001e2000c101116 */
[----:B----4-:R-:W-:Y:S01]  /*38330*/  ISETP.LT.AND P2, PT, R12, UR4, !P0 ;  /* 0x000000040c007c0c */ /* 0x010fe2000c741270 */
[----:B------:R-:W3:Y:S02]  /*38340*/  LDCU UR4, c[0x0][0x39c] ;  /* 0x00007380ff0477ac */ /* 0x000ee40008000800 */
[----:B------:R-:W4:Y:S01]  /*38350*/  LDL.LU R12, [R1+0xc4c] ;  /* 0x000c4c00010c7983 */ /* 0x000f220000300800 */
[----:B-1----:R-:W-:-:S02]  /*38360*/  IADD3 R4, P6, PT, R0, R2, RZ ;  /* 0x0000000200047210 */ /* 0x002fc40007fde0ff */
[----:B--2---:R-:W-:Y:S01]  /*38370*/  ISETP.LT.AND P4, PT, R15, UR6, !P0 ;  /* 0x000000060f007c0c */ /* 0x004fe2000c781270 */
[----:B------:R-:W1:Y:S01]  /*38380*/  LDCU UR6, c[0x0][0x39c] ;  /* 0x00007380ff0677ac */ /* 0x000e620008000800 */
[----:B------:R-:W-:Y:S01]  /*38390*/  LEA.HI.X.SX32 R5, R0, R3, 0x1, P6 ;  /* 0x0000000300057211 */ /* 0x000fe200030f0eff */
[----:B------:R-:W-:Y:S01]  /*383a0*/  IMAD R0, R8, 0x2, R0 ;  /* 0x0000000208007824 */ /* 0x000fe200078e0200 */
[C---:B0-----:R-:W-:Y:S01]  /*383b0*/  PRMT R6, R30.reuse, 0x7770, RZ ;  /* 0x000077701e067816 */ /* 0x041fe200000000ff */
[----:B------:R-:W2:Y:S04]  /*383c0*/  LDL.LU R15, [R1+0xa5c] ;  /* 0x000a5c00010f7983 */ /* 0x000ea80000300800 */
[----:B------:R0:W-:Y:S01]  /*383d0*/  @P3 STG.E.U8 desc[UR22][R4.64], R6 ;  /* 0x0000000604003986 */ /* 0x0001e2000c101116 */
[----:B------:R-:W-:-:S02]  /*383e0*/  PRMT R10, R30, 0x7771, RZ ;  /* 0x000077711e0a7816 */ /* 0x000fc400000000ff */
        /* <DEDUP_REMOVED lines=9> */
[----:B------:R-:W4:Y:S02]  /*38480*/  LDCU UR5, c[0x0][0x39c] ;  /* 0x00007380ff0577ac */ /* 0x000f240008000800 */
[----:B------:R0:W-:Y:S04]  /*38490*/  @P5 STG.E.U8 desc[UR22][R4.64], R0 ;  /* 0x0000000004005986 */ /* 0x0001e8000c101116 */
[----:B------:R-:W2:Y:S01]  /*384a0*/  LDL.LU R14, [R1+0xaa0] ;  /* 0x000aa000010e7983 */ /* 0x000ea20000300800 */
[----:B---3--:R-:W-:Y:S01]  /*384b0*/  ISETP.LT.AND P1, PT, R13, UR4, !P0 ;  /* 0x000000040d007c0c */ /* 0x008fe2000c721270 */
[----:B------:R-:W2:Y:S01]  /*384c0*/  LDCU UR4, c[0x0][0x39c] ;  /* 0x00007380ff0477ac */ /* 0x000ea20008000800 */
[----:B-1----:R-:W-:Y:S01]  /*384d0*/  ISETP.LT.AND P5, PT, R11, UR6, !P0 ;  /* 0x000000060b007c0c */ /* 0x002fe2000c7a1270 */
[----:B------:R-:W1:Y:S01]  /*384e0*/  LDCU UR6, c[0x0][0x39c] ;  /* 0x00007380ff0677ac */ /* 0x000e620008000800 */
[----:B------:R-:W3:Y:S04]  /*384f0*/  LDL.LU R11, [R1+0xaa4] ;  /* 0x000aa400010b7983 */ /* 0x000ee80000300800 */
[----:B------:R-:W3:Y:S01]  /*38500*/  LDL.LU R13, [R1+0xde0] ;  /* 0x000de000010d7983 */ /* 0x000ee20000300800 */
[----:B0-----:R-:W-:-:S02]  /*38510*/  IADD3 R6, P6, PT, R9, R2, RZ ;  /* 0x0000000209067210 */ /* 0x001fc40007fde0ff */
[----:B------:R-:W-:Y:S02]  /*38520*/  PRMT R30, R30, 0x7773, RZ ;  /* 0x000077731e1e7816 */ /* 0x000fe400000000ff */
[----:B------:R-:W-:Y:S01]  /*38530*/  LEA.HI.X.SX32 R7, R9, R3, 0x1, P6 ;  /* 0x0000000309077211 */ /* 0x000fe200030f0eff */
[----:B------:R-:W-:-:S04]  /*38540*/  IMAD R9, R8, 0x2, R9 ;  /* 0x0000000208097824 */ /* 0x000fc800078e0209 */
[----:B------:R0:W-:Y:S01]  /*38550*/  @P4 STG.E.U8 desc[UR22][R6.64], R30 ;  /* 0x0000001e06004986 */ /* 0x0001e2000c101116 */
[----:B------:R-:W-:Y:S01]  /*38560*/  IMAD R5, R8, 0x2, R9 ;  /* 0x0000000208057824 */ /* 0x000fe200078e0209 */
[----:B------:R-:W-:-:S03]  /*38570*/  PRMT R10, R31, 0x7770, RZ ;  /* 0x000077701f0a7816 */ /* 0x000fc600000000ff */
[----:B------:R-:W-:Y:S01]  /*38580*/  IMAD R0, R8, 0x2, R5 ;  /* 0x0000000208007824 */ /* 0x000fe200078e0205 */
[----:B0-----:R-:W-:-:S04]  /*38590*/  IADD3 R6, P6, PT, R9, R2, RZ ;  /* 0x0000000209067210 */ /* 0x001fc80007fde0ff */
[-C--:B------:R-:W-:Y:S02]  /*385a0*/  LEA.HI.X.SX32 R7, R9, R3.reuse, 0x1, P6 ;  /* 0x0000000309077211 */ /* 0x080fe400030f0eff */
[----:B------:R-:W-:Y:S02]  /*385b0*/  IADD3 R4, P6, PT, R5, R2, RZ ;  /* 0x0000000205047210 */ /* 0x000fe40007fde0ff */
[----:B------:R-:W-:Y:S01]  /*385c0*/  PRMT R9, R31, 0x7771, RZ ;  /* 0x000077711f097816 */ /* 0x000fe200000000ff */
[----:B------:R0:W-:Y:S01]  /*385d0*/  @P2 STG.E.U8 desc[UR22][R6.64], R10 ;  /* 0x0000000a06002986 */ /* 0x0001e2000c101116 */
[----:B----4-:R-:W-:Y:S01]  /*385e0*/  ISETP.LT.AND P4, PT, R12, UR5, !P0 ;  /* 0x000000050c007c0c */ /* 0x010fe2000c781270 */
[----:B------:R-:W3:Y:S02]  /*385f0*/  LDCU UR5, c[0x0][0x39c] ;  /* 0x00007380ff0577ac */ /* 0x000ee40008000800 */
[----:B------:R-:W4:Y:S01]  /*38600*/  LDL.LU R12, [R1+0xddc] ;  /* 0x000ddc00010c7983 */ /* 0x000f220000300800 */
[----:B------:R-:W-:-:S02]  /*38610*/  LEA.HI.X.SX32 R5, R5, R3, 0x1, P6 ;  /* 0x0000000305057211 */ /* 0x000fc400030f0eff */
[C---:B0-----:R-:W-:Y:S01]  /*38620*/  IADD3 R6, P6, PT, R0.reuse, R2, RZ ;  /* 0x0000000200067210 */ /* 0x041fe20007fde0ff */
[----:B------:R-:W4:Y:S01]  /*38630*/  LDL.LU R10, [R1+0xab0] ;  /* 0x000ab000010a7983 */ /* 0x000f220000300800 */
[C---:B--2---:R-:W-:Y:S01]  /*38640*/  ISETP.LT.AND P2, PT, R15.reuse, UR4, !P0 ;  /* 0x000000040f007c0c */ /* 0x044fe2000c741270 */
[----:B------:R-:W0:Y:S02]  /*38650*/  LDCU UR4, c[0x0][0x39c] ;  /* 0x00007380ff0477ac */ /* 0x000e240008000800 */
[----:B------:R2:W-:Y:S01]  /*38660*/  @P3 STG.E.U8 desc[UR22][R4.64], R9 ;  /* 0x0000000904003986 */ /* 0x0005e2000c101116 */
[----:B------:R-:W-:Y:S01]  /*38670*/  LEA.HI.X.SX32 R7, R0, R3, 0x1, P6 ;  /* 0x0000000300077211 */ /* 0x000fe200030f0eff */
[----:B--2---:R-:W-:Y:S01]  /*38680*/  IMAD R5, R15, R8, RZ ;  /* 0x000000080f057224 */ /* 0x004fe200078e02ff */
[----:B------:R-:W-:-:S04]  /*38690*/  PRMT R9, R31, 0x7772, RZ ;  /* 0x000077721f097816 */ /* 0x000fc800000000ff */
[----:B------:R-:W-:Y:S01]  /*386a0*/  IADD3 R4, P6, PT, R5, R2, RZ ;  /* 0x0000000205047210 */ /* 0x000fe20007fde0ff */
[----:B------:R2:W-:Y:S01]  /*386b0*/  @P1 STG.E.U8 desc[UR22][R6.64], R9 ;  /* 0x0000000906001986 */ /* 0x0005e2000c101116 */
[----:B------:R-:W-:Y:S02]  /*386c0*/  PRMT R31, R31, 0x7773, RZ ;  /* 0x000077731f1f7816 */ /* 0x000fe400000000ff */
[----:B------:R-:W-:-:S05]  /*386d0*/  LEA.HI.X.SX32 R5, R5, R3, 0x1, P6 ;  /* 0x0000000305057211 */ /* 0x000fca00030f0eff */
[----:B------:R0:W-:Y:S01]  /*386e0*/  @P2 STG.E.U8 desc[UR22][R4.64], R31 ;  /* 0x0000001f04002986 */ /* 0x0001e2000c101116 */
[----:B-1----:R-:W-:Y:S01]  /*386f0*/  ISETP.LT.AND P3, PT, R14, UR6, !P0 ;  /* 0x000000060e007c0c */ /* 0x002fe2000c761270 */
[----:B------:R-:W4:Y:S01]  /*38700*/  LDCU UR6, c[0x0][0x39c] ;  /* 0x00007380ff0677ac */ /* 0x000f220008000800 */
[----:B---3--:R-:W-:Y:S01]  /*38710*/  ISETP.LT.AND P1, PT, R11, UR5, !P0 ;  /* 0x000000050b007c0c */ /* 0x008fe2000c721270 */
[----:B------:R-:W-:Y:S01]  /*38720*/  IMAD R0, R8, 0x4, R0 ;  /* 0x0000000408007824 */ /* 0x000fe200078e0200 */
[----:B------:R-:W3:Y:S01]  /*38730*/  LDL.LU R11, [R1+0xdf0] ;  /* 0x000df000010b7983 */ /* 0x000ee20000300800 */
[----:B------:R-:W1:Y:S01]  /*38740*/  LDCU UR5, c[0x0][0x39c] ;  /* 0x00007380ff0577ac */ /* 0x000e620008000800 */
[----:B0-----:R-:W-:Y:S02]  /*38750*/  ISETP.LT.AND P2, PT, R13, UR4, !P0 ;  /* 0x000000040d007c0c */ /* 0x001fe4000c741270 */
[----:B------:R-:W3:Y:S01]  /*38760*/  LDL.LU R13, [R1+0xdf8] ;  /* 0x000df800010d7983 */ /* 0x000ee20000300800 */
[----:B--2---:R-:W-:Y:S01]  /*38770*/  IADD3 R6, P6, PT, R0, R2, RZ ;  /* 0x0000000200067210 */ /* 0x004fe20007fde0ff */
[----:B------:R-:W-:Y:S01]  /*38780*/  IMAD R9, R8, 0x2, R0 ;  /* 0x0000000208097824 */ /* 0x000fe200078e0200 */
[----:B------:R-:W0:Y:S01]  /*38790*/  LDCU UR4, c[0x0][0x39c] ;  /* 0x00007380ff0477ac */ /* 0x000e220008000800 */
[----:B------:R-:W0:Y:S04]  /*387a0*/  LDL.LU R15, [R1+0xa58] ;  /* 0x000a5800010f7983 */ /* 0x000e280000300800 */
[----:B------:R-:W2:Y:S01]  /*387b0*/  LDL.LU R14, [R1+0xaa8] ;  /* 0x000aa800010e7983 */ /* 0x000ea20000300800 */
[----:B------:R-:W-:-:S02]  /*387c0*/  LEA.HI.X.SX32 R7, R0, R3, 0x1, P6 ;  /* 0x0000000300077211 */ /* 0x000fc400030f0eff */
[----:B------:R-:W-:Y:S02]  /*387d0*/  PRMT R0, R36, 0x7770, RZ ;  /* 0x0000777024007816 */ /* 0x000fe400000000ff */
[----:B------:R-:W-:-:S03]  /*387e0*/  IADD3 R4, P6, PT, R9, R2, RZ ;  /* 0x0000000209047210 */ /* 0x000fc60007fde0ff */
[----:B------:R1:W-:Y:S01]  /*387f0*/  @P5 STG.E.U8 desc[UR22][R6.64], R0 ;  /* 0x0000000006005986 */ /* 0x0003e2000c101116 */
[----:B------:R-:W-:Y:S01]  /*38800*/  LEA.HI.X.SX32 R5, R9, R3, 0x1, P6 ;  /* 0x0000000309057211 */ /* 0x000fe200030f0eff */
[----:B------:R-:W-:Y:S01]  /*38810*/  IMAD R9, R8, 0x2, R9 ;  /* 0x0000000208097824 */ /* 0x000fe200078e0209 */
[----:B-1----:R-:W-:-:S04]  /*38820*/  PRMT R0, R36, 0x7771, RZ ;  /* 0x0000777124007816 */ /* 0x002fc800000000ff */
[C---:B------:R-:W-:Y:S01]  /*38830*/  IADD3 R6, P5, PT, R9.reuse, R2, RZ ;  /* 0x0000000209067210 */ /* 0x040fe20007fbe0ff */
[----:B------:R1:W-:Y:S01]  /*38840*/  @P4 STG.E.U8 desc[UR22][R4.64], R0 ;  /* 0x0000000004004986 */ /* 0x0003e2000c101116 */
[----:B----4-:R-:W-:Y:S01]  /*38850*/  ISETP.LT.AND P6, PT, R12, UR6, !P0 ;  /* 0x000000060c007c0c */ /* 0x010fe2000c7c1270 */
[----:B------:R-:W3:Y:S02]  /*38860*/  LDCU UR6, c[0x0][0x39c] ;  /* 0x00007380ff0677ac */ /* 0x000ee40008000800 */
[----:B------:R-:W4:Y:S01]  /*38870*/  LDL.LU R12, [R1+0xaac] ;  /* 0x000aac00010c7983 */ /* 0x000f220000300800 */
[----:B-1----:R-:W-:Y:S01]  /*38880*/  IMAD R0, R8, 0x2, R9 ;  /* 0x0000000208007824 */ /* 0x002fe200078e0209 */
[----:B------:R-:W-:Y:S01]  /*38890*/  ISETP.LT.AND P4, PT, R10, UR5, !P0 ;  /* 0x000000050a007c0c */ /* 0x000fe2000c781270 */
[----:B------:R-:W2:Y:S01]  /*388a0*/  LDCU UR5, c[0x0][0x39c] ;  /* 0x00007380ff0577ac */ /* 0x000ea20008000800 */
[----:B------:R-:W-:Y:S01]  /*388b0*/  LEA.HI.X.SX32 R7, R9, R3, 0x1, P5 ;  /* 0x0000000309077211 */ /* 0x000fe200028f0eff */
[----:B------:R-:W-:Y:S01]  /*388c0*/  IMAD R9, R8, 0x2, R0 ;  /* 0x0000000208097824 */ /* 0x000fe200078e0200 */
[----:B------:R-:W-:-:S02]  /*388d0*/  PRMT R10, R36, 0x7772, RZ ;  /* 0x00007772240a7816 */ /* 0x000fc400000000ff */
[----:B------:R-:W-:-:S03]  /*388e0*/  IADD3 R4, P5, PT, R0, R2, RZ ;  /* 0x0000000200047210 */ /* 0x000fc60007fbe0ff */
[----:B------:R1:W-:Y:S01]  /*388f0*/  @P3 STG.E.U8 desc[UR22][R6.64], R10 ;  /* 0x0000000a06003986 */ /* 0x0003e2000c101116 */
[----:B------:R-:W-:Y:S02]  /*38900*/  LEA.HI.X.SX32 R5, R0, R3, 0x1, P5 ;  /* 0x0000000300057211 */ /* 0x000fe400028f0eff */
[----:B------:R-:W-:Y:S02]  /*38910*/  PRMT R36, R36, 0x7773, RZ ;  /* 0x0000777324247816 */ /* 0x000fe400000000ff */
[----:B------:R-:W-:Y:S02]  /*38920*/  PRMT R0, R37, 0x7770, RZ ;  /* 0x0000777025007816 */ /* 0x000fe400000000ff */
[----:B-1----:R-:W-:-:S04]  /*38930*/  IADD3 R6, P5, PT, R9, R2, RZ ;  /* 0x0000000209067210 */ /* 0x002fc80007fbe0ff */
[----:B------:R-:W-:Y:S01]  /*38940*/  LEA.HI.X.SX32 R7, R9, R3, 0x1, P5 ;  /* 0x0000000309077211 */ /* 0x000fe200028f0eff */
[C---:B------:R-:W-:Y:S01]  /*38950*/  IMAD R9, R8.reuse, 0x2, R9 ;  /* 0x0000000208097824 */ /* 0x040fe200078e0209 */
[----:B------:R1:W-:Y:S04]  /*38960*/  @P1 STG.E.U8 desc[UR22][R4.64], R36 ;  /* 0x0000002404001986 */ /* 0x0003e8000c101116 */
[----:B------:R1:W-:Y:S02]  /*38970*/  @P2 STG.E.U8 desc[UR22][R6.64], R0 ;  /* 0x0000000006002986 */ /* 0x0003e4000c101116 */
[----:B-1----:R-:W-:Y:S01]  /*38980*/  IADD3 R4, P5, PT, R9, R2, RZ ;  /* 0x0000000209047210 */ /* 0x002fe20007fbe0ff */
[----:B------:R-:W-:-:S03]  /*38990*/  IMAD R0, R8, 0x2, R9 ;  /* 0x0000000208007824 */ /* 0x000fc600078e0209 */
[----:B------:R-:W-:Y:S02]  /*389a0*/  LEA.HI.X.SX32 R5, R9, R3, 0x1, P5 ;  /* 0x0000000309057211 */ /* 0x000fe400028f0eff */
[----:B------:R-:W-:Y:S02]  /*389b0*/  PRMT R7, R37, 0x7771, RZ ;  /* 0x0000777125077816 */ /* 0x000fe400000000ff */
[----:B------:R-:W-:-:S03]  /*389c0*/  IADD3 R6, P5, PT, R0, R2, RZ ;  /* 0x0000000200067210 */ /* 0x000fc60007fbe0ff */
[----:B------:R1:W-:Y:S02]  /*389d0*/  @P6 STG.E.U8 desc[UR22][R4.64], R7 ;  /* 0x0000000704006986 */ /* 0x0003e4000c101116 */
[-C--:B-1----:R-:W-:Y:S02]  /*389e0*/  LEA.HI.X.SX32 R7, R0, R3.reuse, 0x1, P5 ;  /* 0x0000000300077211 */ /* 0x082fe400028f0eff */
[----:B---3--:R-:W-:Y:S01]  /*389f0*/  ISETP.LT.AND P3, PT, R11, UR6, !P0 ;  /* 0x000000060b007c0c */ /* 0x008fe2000c761270 */
[----:B------:R-:W4:Y:S01]  /*38a00*/  LDCU UR6, c[0x0][0x39c] ;  /* 0x00007380ff0677ac */ /* 0x000f220008000800 */
[----:B------:R-:W3:Y:S01]  /*38a10*/  LDL.LU R11, [R1+0xdd0] ;  /* 0x000dd000010b7983 */ /* 0x000ee20000300800 */
[----:B------:R-:W-:Y:S02]  /*38a20*/  ISETP.LT.AND P1, PT, R13, UR7, !P0 ;  /* 0x000000070d007c0c */ /* 0x000fe4000c721270 */
[----:B------:R-:W-:Y:S01]  /*38a30*/  PRMT R10, R37, 0x7772, RZ ;  /* 0x00007772250a7816 */ /* 0x000fe200000000ff */
[----:B------:R-:W3:Y:S01]  /*38a40*/  LDL.LU R13, [R1+0xde8] ;  /* 0x000de800010d7983 */ /* 0x000ee20000300800 */
[C---:B0-----:R-:W-:Y:S01]  /*38a50*/  ISETP.LT.AND P2, PT, R15.reuse, UR4, !P0 ;  /* 0x000000040f007c0c */ /* 0x041fe2000c741270 */
[----:B------:R-:W-:Y:S01]  /*38a60*/  IMAD R9, R15, R8, RZ ;  /* 0x000000080f097224 */ /* 0x000fe200078e02ff */
[----:B------:R-:W3:Y:S01]  /*38a70*/  LDCU UR4, c[0x0][0x39c] ;  /* 0x00007380ff0477ac */ /* 0x000ee20008000800 */
[----:B------:R-:W3:Y:S01]  /*38a80*/  LDL.LU R16, [R1+0xa9c] ;  /* 0x000a9c0001107983 */ /* 0x000ee20000300800 */
[----:B--2---:R-:W-:Y:S01]  /*38a90*/  ISETP.LT.AND P5, PT, R14, UR5, !P0 ;  /* 0x000000050e007c0c */ /* 0x004fe2000c7a1270 */
[----:B------:R-:W-:Y:S01]  /*38aa0*/  IMAD R0, R8, 0x4, R0 ;  /* 0x0000000408007824 */ /* 0x000fe200078e0200 */
[----:B------:R-:W-:Y:S01]  /*38ab0*/  PRMT R17, R38, 0x7770, RZ ;  /* 0x0000777026117816 */ /* 0x000fe200000000ff */
[----:B------:R-:W2:Y:S01]  /*38ac0*/  LDL.LU R14, [R1+0xdf4] ;  /* 0x000df400010e7983 */ /* 0x000ea20000300800 */
[----:B------:R-:W0:Y:S03]  /*38ad0*/  LDCU UR7, c[0x0][0x39c] ;  /* 0x00007380ff0777ac */ /* 0x000e260008000800 */
[----:B------:R1:W-:Y:S01]  /*38ae0*/  @P4 STG.E.U8 desc[UR22][R6.64], R10 ;  /* 0x0000000a06004986 */ /* 0x0003e2000c101116 */
[C---:B------:R-:W-:Y:S01]  /*38af0*/  IADD3 R4, P6, PT, R9.reuse, R2, RZ ;  /* 0x0000000209047210 */ /* 0x040fe20007fde0ff */
[----:B------:R-:W0:Y:S03]  /*38b00*/  LDCU UR5, c[0x0][0x39c] ;  /* 0x00007380ff0577ac */ /* 0x000e260008000800 */
[----:B------:R-:W-:Y:S01]  /*38b10*/  LEA.HI.X.SX32 R5, R9, R3, 0x1, P6 ;  /* 0x0000000309057211 */ /* 0x000fe200030f0eff */
[----:B------:R-:W-:Y:S01]  /*38b20*/  IMAD R9, R8, 0x2, R0 ;  /* 0x0000000208097824 */ /* 0x000fe200078e0200 */
[----:B------:R-:W-:-:S02]  /*38b30*/  PRMT R37, R37, 0x7773, RZ ;  /* 0x0000777325257816 */ /* 0x000fc400000000ff */
[----:B-1----:R-:W-:Y:S02]  /*38b40*/  IADD3 R6, P6, PT, R0, R2, RZ ;  /* 0x0000000200067210 */ /* 0x002fe40007fde0ff */
[----:B----4-:R-:W-:Y:S01]  /*38b50*/  ISETP.LT.AND P4, PT, R12, UR6, !P0 ;  /* 0x000000060c007c0c */ /* 0x010fe2000c781270 */
[----:B------:R-:W2:Y:S01]  /*38b60*/  LDCU UR6, c[0x0][0x39c] ;  /* 0x00007380ff0677ac */ /* 0x000ea20008000800 */
[----:B------:R-:W4:Y:S01]  /*38b70*/  LDL.LU R12, [R1+0xdfc] ;  /* 0x000dfc00010c7983 */ /* 0x000f220000300800 */
[----:B------:R-:W-:-:S03]  /*38b80*/  LEA.HI.X.SX32 R7, R0, R3, 0x1, P6 ;  /* 0x0000000300077211 */ /* 0x000fc600030f0eff */
[----:B------:R-:W4:Y:S04]  /*38b90*/  LDL.LU R0, [R1+0xa54] ;  /* 0x000a540001007983 */ /* 0x000f280000300800 */
[----:B------:R-:W4:Y:S04]  /*38ba0*/  LDL.LU R18, [R1+0xa98] ;  /* 0x000a980001127983 */ /* 0x000f280000300800 */
[----:B------:R-:W4:Y:S04]  /*38bb0*/  LDL.LU R10, [R1+0xa94] ;  /* 0x000a9400010a7983 */ /* 0x000f280000300800 */
[----:B------:R-:W-:Y:S04]  /*38bc0*/  @P2 STG.E.U8 desc[UR22][R4.64], R37 ;  /* 0x0000002504002986 */ /* 0x000fe8000c101116 */
[----:B------:R1:W-:Y:S01]  /*38bd0*/  @P3 STG.E.U8 desc[UR22][R6.64], R17 ;  /* 0x0000001106003986 */ /* 0x0003e2000c101116 */
[----:B------:R-:W-:-:S02]  /*38be0*/  PRMT R15, R38, 0x7771, RZ ;  /* 0x00007771260f7816 */ /* 0x000fc400000000ff */
[----:B-1----:R-:W-:-:S04]  /*38bf0*/  IADD3 R6, P6, PT, R9, R2, RZ ;  /* 0x0000000209067210 */ /* 0x002fc80007fde0ff */
[----:B------:R-:W-:-:S05]  /*38c00*/  LEA.HI.X.SX32 R7, R9, R3, 0x1, P6 ;  /* 0x0000000309077211 */ /* 0x000fca00030f0eff */
[----:B------:R1:W-:Y:S01]  /*38c10*/  @P1 STG.E.U8 desc[UR22][R6.64], R15 ;  /* 0x0000000f06001986 */ /* 0x0003e2000c101116 */
[----:B---3--:R-:W-:Y:S01]  /*38c20*/  ISETP.LT.AND P2, PT, R11, UR4, !P0 ;  /* 0x000000040b007c0c */ /* 0x008fe2000c741270 */
[----:B------:R-:W-:Y:S01]  /*38c30*/  IMAD R11, R8, 0x2, R9 ;  /* 0x00000002080b7824 */ /* 0x000fe200078e0209 */
[----:B------:R-:W3:Y:S04]  /*38c40*/  LDCU UR4, c[0x0][0x39c] ;  /* 0x00007380ff0477ac */ /* 0x000ee80008000800 */
[----:B------:R-:W-:Y:S02]  /*38c50*/  IADD3 R4, P6, PT, R11, R2, RZ ;  /* 0x000000020b047210 */ /* 0x000fe40007fde0ff */
[----:B0-----:R-:W-:Y:S01]  /*38c60*/  ISETP.LT.AND P3, PT, R13, UR5, !P0 ;  /* 0x000000050d007c0c */ /* 0x001fe2000c761270 */
[----:B------:R-:W4:Y:S01]  /*38c70*/  LDCU UR5, c[0x0][0x39c] ;  /* 0x00007380ff0577ac */ /* 0x000f220008000800 */
[----:B------:R-:W-:-:S02]  /*38c80*/  PRMT R13, R38, 0x7772, RZ ;  /* 0x00007772260d7816 */ /* 0x000fc400000000ff */
[----:B------:R-:W-:-:S05]  /*38c90*/  LEA.HI.X.SX32 R5, R11, R3, 0x1, P6 ;  /* 0x000000030b057211 */ /* 0x000fca00030f0eff */
[----:B------:R-:W-:Y:S01]  /*38ca0*/  @P5 STG.E.U8 desc[UR22][R4.64], R13 ;  /* 0x0000000d04005986 */ /* 0x000fe2000c101116 */
[----:B--2---:R-:W-:Y:S01]  /*38cb0*/  ISETP.LT.AND P5, PT, R14, UR6, !P0 ;  /* 0x000000060e007c0c */ /* 0x004fe2000c7a1270 */
[----:B------:R-:W-:Y:S01]  /*38cc0*/  IMAD R9, R8, 0x2, R11 ;  /* 0x0000000208097824 */ /* 0x000fe200078e020b */
[----:B------:R-:W-:Y:S01]  /*38cd0*/  PRMT R17, R38, 0x7773, RZ ;  /* 0x0000777326117816 */ /* 0x000fe200000000ff */
[----:B------:R-:W2:Y:S01]  /*38ce0*/  LDL.LU R14, [R1+0xe00] ;  /* 0x000e0000010e7983 */ /* 0x000ea20000300800 */
[----:B---3--:R-:W-:Y:S01]  /*38cf0*/  ISETP.LT.AND P1, PT, R16, UR4, !P0 ;  /* 0x0000000410007c0c */ /* 0x008fe2000c721270 */
[----:B------:R-:W0:Y:S01]  /*38d00*/  LDCU UR4, c[0x0][0x39c] ;  /* 0x00007380ff0477ac */ /* 0x000e220008000800 */
[----:B-1----:R-:W-:Y:S01]  /*38d10*/  IADD3 R6, P6, PT, R9, R2, RZ ;  /* 0x0000000209067210 */ /* 0x002fe20007fde0ff */
[----:B------:R-:W3:Y:S01]  /*38d20*/  LDL.LU R16, [R1+0xd50] ;  /* 0x000d500001107983 */ /* 0x000ee20000300800 */
[----:B------:R-:W-:Y:S01]  /*38d30*/  PRMT R15, R39, 0x7770, RZ ;  /* 0x00007770270f7816 */ /* 0x000fe200000000ff */
[----:B------:R-:W1:Y:S01]  /*38d40*/  LDCU UR6, c[0x0][0x39c] ;  /* 0x00007380ff0677ac */ /* 0x000e620008000800 */
[----:B------:R-:W-:Y:S01]  /*38d50*/  LEA.HI.X.SX32 R7, R9, R3, 0x1, P6 ;  /* 0x0000000309077211 */ /* 0x000fe200030f0eff */
[----:B------:R-:W-:-:S04]  /*38d60*/  IMAD R9, R8, 0x2, R9 ;  /* 0x0000000208097824 */ /* 0x000fc800078e0209 */
[----:B------:R0:W-:Y:S01]  /*38d70*/  @P4 STG.E.U8 desc[UR22][R6.64], R17 ;  /* 0x0000001106004986 */ /* 0x0001e2000c101116 */
[----:B------:R-:W-:Y:S01]  /*38d80*/  IMAD R11, R8, 0x2, R9 ;  /* 0x00000002080b7824 */ /* 0x000fe200078e0209 */
[CC--:B0-----:R-:W-:Y:S02]  /*38d90*/  IADD3 R6, P6, PT, R9.reuse, R2.reuse, RZ ;  /* 0x0000000209067210 */ /* 0x0c1fe40007fde0ff */
[----:B----4-:R-:W-:Y:S01]  /*38da0*/  ISETP.LT.AND P4, PT, R12, UR5, !P0 ;  /* 0x000000050c007c0c */ /* 0x010fe2000c781270 */
[----:B------:R-:W0:Y:S01]  /*38db0*/  LDCU UR5, c[0x0][0x39c] ;  /* 0x00007380ff0577ac */ /* 0x000e220008000800 */
[-C--:B------:R-:W-:Y:S01]  /*38dc0*/  LEA.HI.X.SX32 R7, R9, R3.reuse, 0x1, P6 ;  /* 0x0000000309077211 */ /* 0x080fe200030f0eff */
[----:B------:R-:W-:Y:S01]  /*38dd0*/  IMAD R9, R8, 0x2, R11 ;  /* 0x0000000208097824 */ /* 0x000fe200078e020b */
[C---:B------:R-:W-:Y:S01]  /*38de0*/  IADD3 R4, P6, PT, R11.reuse, R2, RZ ;  /* 0x000000020b047210 */ /* 0x040fe20007fde0ff */
[----:B------:R-:W4:Y:S03]  /*38df0*/  LDL.LU R12, [R1+0xa90] ;  /* 0x000a9000010c7983 */ /* 0x000f260000300800 */
[----:B------:R-:W-:Y:S01]  /*38e00*/  LEA.HI.X.SX32 R5, R11, R3, 0x1, P6 ;  /* 0x000000030b057211 */ /* 0x000fe200030f0eff */
[----:B------:R0:W-:Y:S01]  /*38e10*/  @P2 STG.E.U8 desc[UR22][R6.64], R15 ;  /* 0x0000000f06002986 */ /* 0x0001e2000c101116 */
[----:B------:R-:W-:-:S02]  /*38e20*/  PRMT R11, R39, 0x7771, RZ ;  /* 0x00007771270b7816 */ /* 0x000fc400000000ff */
[----:B------:R-:W-:Y:S02]  /*38e30*/  PRMT R13, R39, 0x7772, RZ ;  /* 0x00007772270d7816 */ /* 0x000fe400000000ff */
[----:B0-----:R-:W-:-:S04]  /*38e40*/  IADD3 R6, P6, PT, R9, R2, RZ ;  /* 0x0000000209067210 */ /* 0x001fc80007fde0ff */
[-C--:B------:R-:W-:Y:S01]  /*38e50*/  LEA.HI.X.SX32 R7, R9, R3.reuse, 0x1, P6 ;  /* 0x0000000309077211 */ /* 0x080fe200030f0eff */
[----:B------:R0:W-:Y:S01]  /*38e60*/  @P3 STG.E.U8 desc[UR22][R4.64], R11 ;  /* 0x0000000b04003986 */ /* 0x0001e2000c101116 */
[----:B------:R-:W-:Y:S01]  /*38e70*/  ISETP.LT.AND P2, PT, R0, UR4, !P0 ;  /* 0x0000000400007c0c */ /* 0x000fe2000c741270 */
[----:B------:R-:W2:Y:S02]  /*38e80*/  LDCU UR4, c[0x0][0x39c] ;  /* 0x00007380ff0477ac */ /* 0x000ea40008000800 */
[----:B------:R2:W-:Y:S01]  /*38e90*/  @P1 STG.E.U8 desc[UR22][R6.64], R13 ;  /* 0x0000000d06001986 */ /* 0x0005e2000c101116 */
[----:B------:R-:W-:Y:S01]  /*38ea0*/  ISETP.LT.AND P1, PT, R10, UR5, !P0 ;  /* 0x000000050a007c0c */ /* 0x000fe2000c721270 */
[----:B------:R-:W-:Y:S01]  /*38eb0*/  IMAD R0, R0, R8, RZ ;  /* 0x0000000800007224 */ /* 0x000fe200078e02ff */
[----:B------:R-:W-:Y:S01]  /*38ec0*/  PRMT R39, R39, 0x7773, RZ ;  /* 0x0000777327277816 */ /* 0x000fe200000000ff */
[----:B------:R-:W4:Y:S01]  /*38ed0*/  LDL.LU R10, [R1+0xdec] ;  /* 0x000dec00010a7983 */ /* 0x000f220000300800 */
[----:B-1----:R-:W-:Y:S01]  /*38ee0*/  ISETP.LT.AND P3, PT, R18, UR6, !P0 ;  /* 0x0000000612007c0c */ /* 0x002fe2000c761270 */
[----:B------:R-:W3:Y:S01]  /*38ef0*/  LDCU UR6, c[0x0][0x39c] ;  /* 0x00007380ff0677ac */ /* 0x000ee20008000800 */
[----:B0-----:R-:W-:Y:S01]  /*38f00*/  IADD3 R4, P6, PT, R0, R2, RZ ;  /* 0x0000000200047210 */ /* 0x001fe20007fde0ff */
[----:B------:R-:W-:Y:S01]  /*38f10*/  IMAD R9, R8, 0x4, R9 ;  /* 0x0000000408097824 */ /* 0x000fe200078e0209 */
[----:B------:R-:W4:Y:S02]  /*38f20*/  LDCU UR5, c[0x0][0x39c] ;  /* 0x00007380ff0577ac */ /* 0x000f240008000800 */
[----:B------:R-:W-:-:S05]  /*38f30*/  LEA.HI.X.SX32 R5, R0, R3, 0x1, P6 ;  /* 0x0000000300057211 */ /* 0x000fca00030f0eff */
[----:B------:R0:W-:Y:S01]  /*38f40*/  @P2 STG.E.U8 desc[UR22][R4.64], R39 ;  /* 0x0000002704002986 */ /* 0x0001e2000c101116 */
[----:B--2---:R-:W-:Y:S01]  /*38f50*/  ISETP.LT.AND P2, PT, R14, UR4, !P0 ;  /* 0x000000040e007c0c */ /* 0x004fe2000c741270 */
[----:B------:R-:W-:Y:S02]  /*38f60*/  IMAD R11, R8, 0x2, R9 ;  /* 0x00000002080b7824 */ /* 0x000fe400078e0209 */
[----:B------:R-:W2:Y:S01]  /*38f70*/  LDL.LU R14, [R1+0xbec] ;  /* 0x000bec00010e7983 */ /* 0x000ea20000300800 */
[CC--:B------:R-:W-:Y:S01]  /*38f80*/  IADD3 R6, P6, PT, R9.reuse, R2.reuse, RZ ;  /* 0x0000000209067210 */ /* 0x0c0fe20007fde0ff */
[----:B------:R-:W1:Y:S01]  /*38f90*/  LDCU UR4, c[0x0][0x39c] ;  /* 0x00007380ff0477ac */ /* 0x000e620008000800 */
[----:B------:R-:W-:Y:S01]  /*38fa0*/  PRMT R17, R48, 0x7770, RZ ;  /* 0x0000777030117816 */ /* 0x000fe200000000ff */
[----:B------:R-:W1:Y:S01]  /*38fb0*/  LDL.LU R0, [R1+0xa50] ;  /* 0x000a500001007983 */ /* 0x000e620000300800 */
[----:B------:R-:W-:Y:S02]  /*38fc0*/  LEA.HI.X.SX32 R7, R9, R3, 0x1, P6 ;  /* 0x0000000309077211 */ /* 0x000fe400030f0eff */
[----:B0-----:R-:W-:-:S04]  /*38fd0*/  IADD3 R4, P6, PT, R11, R2, RZ ;  /* 0x000000020b047210 */ /* 0x001fc80007fde0ff */
[----:B------:R-:W-:Y:S02]  /*38fe0*/  LEA.HI.X.SX32 R5, R11, R3, 0x1, P6 ;  /* 0x000000030b057211 */ /* 0x000fe400030f0eff */
[----:B---3--:R-:W-:Y:S01]  /*38ff0*/  ISETP.LT.AND P6, PT, R16, UR6, !P0 ;  /* 0x0000000610007c0c */ /* 0x008fe2000c7c1270 */
[----:B------:R-:W0:Y:S01]  /*39000*/  LDCU UR6, c[0x0][0x39c] ;  /* 0x00007380ff0677ac */ /* 0x000e220008000800 */
[----:B------:R-:W-:Y:S01]  /*39010*/  PRMT R15, R48, 0x7771, RZ ;  /* 0x00007771300f7816 */ /* 0x000fe200000000ff */
[----:B------:R-:W-:Y:S01]  /*39020*/  IMAD R11, R8, 0x2, R11 ;  /* 0x00000002080b7824 */ /* 0x000fe200078e020b */
[----:B------:R3:W-:Y:S04]  /*39030*/  @P5 STG.E.U8 desc[UR22][R6.64], R17 ;  /* 0x0000001106005986 */ /* 0x0007e8000c101116 */
[----:B------:R0:W-:Y:S01]  /*39040*/  @P4 STG.E.U8 desc[UR22][R4.64], R15 ;  /* 0x0000000f04004986 */ /* 0x0001e2000c101116 */
[----:B---3--:R-:W-:-:S02]  /*39050*/  PRMT R17, R48, 0x7772, RZ ;  /* 0x0000777230117816 */ /* 0x008fc400000000ff */
[----:B0-----:R-:W-:-:S04]  /*39060*/  IADD3 R4, P5, PT, R11, R2, RZ ;  /* 0x000000020b047210 */ /* 0x001fc80007fbe0ff */
[----:B------:R-:W-:Y:S02]  /*39070*/  LEA.HI.X.SX32 R5, R11, R3, 0x1, P5 ;  /* 0x000000030b057211 */ /* 0x000fe400028f0eff */
[----:B----4-:R-:W-:Y:S01]  /*39080*/  ISETP.LT.AND P4, PT, R12, UR5, !P0 ;  /* 0x000000050c007c0c */ /* 0x010fe2000c781270 */
[----:B------:R-:W-:Y:S01]  /*39090*/  IMAD R9, R8, 0x2, R11 ;  /* 0x0000000208097824 */ /* 0x000fe200078e020b */
[----:B------:R-:W3:Y:S01]  /*390a0*/  LDL.LU R12, [R1+0xa8c] ;  /* 0x000a8c00010c7983 */ /* 0x000ee20000300800 */
[----:B------:R-:W-:Y:S01]  /*390b0*/  PRMT R13, R48, 0x7773, RZ ;  /* 0x00007773300d7816 */ /* 0x000fe200000000ff */
[----:B------:R-:W3:Y:S02]  /*390c0*/  LDCU UR5, c[0x0][0x39c] ;  /* 0x00007380ff0577ac */ /* 0x000ee40008000800 */
[----:B------:R0:W-:Y:S01]  /*390d0*/  @P3 STG.E.U8 desc[UR22][R4.64], R17 ;  /* 0x0000001104003986 */ /* 0x0001e2000c101116 */
[----:B------:R-:W-:-:S03]  /*390e0*/  IADD3 R6, P5, PT, R9, R2, RZ ;  /* 0x0000000209067210 */ /* 0x000fc60007fbe0ff */
[----:B0-----:R-:W4:Y:S01]  /*390f0*/  LDL.LU R17, [R1+0xa88] ;  /* 0x000a880001117983 */ /* 0x001f220000300800 */
[----:B------:R-:W-:Y:S01]  /*39100*/  ISETP.LT.AND P3, PT, R10, UR6, !P0 ;  /* 0x000000060a007c0c */ /* 0x000fe2000c761270 */
[----:B------:R-:W-:Y:S01]  /*39110*/  IMAD R11, R8, 0x2, R9 ;  /* 0x00000002080b7824 */ /* 0x000fe200078e0209 */
[----:B------:R-:W-:Y:S01]  /*39120*/  LEA.HI.X.SX32 R7, R9, R3, 0x1, P5 ;  /* 0x0000000309077211 */ /* 0x000fe200028f0eff */
[----:B------:R-:W4:Y:S01]  /*39130*/  LDL.LU R10, [R1+0xc28] ;  /* 0x000c2800010a7983 */ /* 0x000f220000300800 */
[----:B------:R-:W-:Y:S01]  /*39140*/  PRMT R15, R49, 0x7770, RZ ;  /* 0x00007770310f7816 */ /* 0x000fe200000000ff */
[----:B------:R-:W0:Y:S02]  /*39150*/  LDCU UR6, c[0x0][0x39c] ;  /* 0x00007380ff0677ac */ /* 0x000e240008000800 */
[----:B------:R0:W-:Y:S04]  /*39160*/  @P1 STG.E.U8 desc[UR22][R6.64], R13 ;  /* 0x0000000d06001986 */ /* 0x0001e8000c101116 */
[----:B------:R-:W4:Y:S01]  /*39170*/  LDL.LU R16, [R1+0xc48] ;  /* 0x000c480001107983 */ /* 0x000f220000300800 */
[----:B--2---:R-:W-:Y:S01]  /*39180*/  ISETP.LT.AND P1, PT, R14, UR7, !P0 ;  /* 0x000000070e007c0c */ /* 0x004fe2000c721270 */
[----:B------:R-:W2:Y:S02]  /*39190*/  LDCU UR7, c[0x0][0x39c] ;  /* 0x00007380ff0777ac */ /* 0x000ea40008000800 */
[----:B------:R-:W2:Y:S01]  /*391a0*/  LDL.LU R14, [R1+0xa84] ;  /* 0x000a8400010e7983 */ /* 0x000ea20000300800 */
[----:B------:R-:W-:-:S04]  /*391b0*/  IADD3 R4, P5, PT, R11, R2, RZ ;  /* 0x000000020b047210 */ /* 0x000fc80007fbe0ff */
[----:B------:R-:W-:Y:S01]  /*391c0*/  LEA.HI.X.SX32 R5, R11, R3, 0x1, P5 ;  /* 0x000000030b057211 */ /* 0x000fe200028f0eff */
[----:B------:R-:W-:-:S04]  /*391d0*/  IMAD R11, R8, 0x2, R11 ;  /* 0x00000002080b7824 */ /* 0x000fc800078e020b */
[----:B------:R0:W-:Y:S01]  /*391e0*/  @P2 STG.E.U8 desc[UR22][R4.64], R15 ;  /* 0x0000000f04002986 */ /* 0x0001e2000c101116 */
[----:B-1----:R-:W-:Y:S01]  /*391f0*/  ISETP.LT.AND P2, PT, R0, UR4, !P0 ;  /* 0x0000000400007c0c */ /* 0x002fe2000c741270 */
[----:B------:R-:W4:Y:S01]  /*39200*/  LDCU UR4, c[0x0][0x39c] ;  /* 0x00007380ff0477ac */ /* 0x000f220008000800 */
[----:B------:R-:W-:Y:S01]  /*39210*/  IMAD R9, R8, 0x2, R11 ;  /* 0x0000000208097824 */ /* 0x000fe200078e020b */
[----:B0-----:R-:W-:Y:S01]  /*39220*/  PRMT R13, R49, 0x7771, RZ ;  /* 0x00007771310d7816 */ /* 0x001fe200000000ff */
[----:B------:R-:W-:Y:S01]  /*39230*/  IMAD R0, R0, R8, RZ ;  /* 0x0000000800007224 */ /* 0x000fe200078e02ff */
[----:B------:R-:W-:-:S04]  /*39240*/  IADD3 R4, P5, PT, R11, R2, RZ ;  /* 0x000000020b047210 */ /* 0x000fc80007fbe0ff */
[----:B------:R-:W-:Y:S02]  /*39250*/  LEA.HI.X.SX32 R5, R11, R3, 0x1, P5 ;  /* 0x000000030b057211 */ /* 0x000fe400028f0eff */
[----:B------:R-:W-:-:S03]  /*39260*/  IADD3 R6, P5, PT, R9, R2, RZ ;  /* 0x0000000209067210 */ /* 0x000fc60007fbe0ff */
[----:B------:R0:W-:Y:S01]  /*39270*/  @P6 STG.E.U8 desc[UR22][R4.64], R13 ;  /* 0x0000000d04006986 */ /* 0x0001e2000c101116 */
[----:B------:R-:W-:Y:S01]  /*39280*/  LEA.HI.X.SX32 R7, R9, R3, 0x1, P5 ;  /* 0x0000000309077211 */ /* 0x000fe200028f0eff */
[----:B------:R-:W-:Y:S01]  /*39290*/  IMAD R9, R8, 0x4, R9 ;  /* 0x0000000408097824 */ /* 0x000fe200078e0209 */
[C---:B------:R-:W-:Y:S02]  /*392a0*/  PRMT R11, R49.reuse, 0x7772, RZ ;  /* 0x00007772310b7816 */ /* 0x040fe400000000ff */
[----:B------:R-:W-:Y:S02]  /*392b0*/  PRMT R49, R49, 0x7773, RZ ;  /* 0x0000777331317816 */ /* 0x000fe400000000ff */
[----:B0-----:R-:W-:-:S04]  /*392c0*/  IADD3 R4, P6, PT, R0, R2, RZ ;  /* 0x0000000200047210 */ /* 0x001fc80007fde0ff */
[----:B------:R-:W-:Y:S01]  /*392d0*/  LEA.HI.X.SX32 R5, R0, R3, 0x1, P6 ;  /* 0x0000000300057211 */ /* 0x000fe200030f0eff */
[----:B------:R0:W-:Y:S01]  /*392e0*/  @P4 STG.E.U8 desc[UR22][R6.64], R11 ;  /* 0x0000000b06004986 */ /* 0x0001e2000c101116 */
[----:B---3--:R-:W-:Y:S01]  /*392f0*/  ISETP.LT.AND P5, PT, R12, UR5, !P0 ;  /* 0x000000050c007c0c */ /* 0x008fe2000c7a1270 */
[----:B------:R-:W1:Y:S02]  /*39300*/  LDCU UR5, c[0x0][0x39c] ;  /* 0x00007380ff0577ac */ /* 0x000e640008000800 */
[----:B------:R-:W-:Y:S01]  /*39310*/  @P2 STG.E.U8 desc[UR22][R4.64], R49 ;  /* 0x0000003104002986 */ /* 0x000fe2000c101116 */
[----:B------:R-:W-:-:S03]  /*39320*/  PRMT R13, R50, 0x7770, RZ ;  /* 0x00007770320d7816 */ /* 0x000fc600000000ff */
[----:B------:R-:W3:Y:S01]  /*39330*/  LDL.LU R12, [R1+0xbe8] ;  /* 0x000be800010c7983 */ /* 0x000ee20000300800 */
[----:B----4-:R-:W-:Y:S01]  /*39340*/  ISETP.LT.AND P2, PT, R10, UR4, !P0 ;  /* 0x000000040a007c0c */ /* 0x010fe2000c741270 */
[----:B------:R-:W2:Y:S01]  /*39350*/  LDCU UR4, c[0x0][0x39c] ;  /* 0x00007380ff0477ac */ /* 0x000ea20008000800 */
[CC--:B0-----:R-:W-:Y:S01]  /*39360*/  IADD3 R6, P6, PT, R9.reuse, R2.reuse, RZ ;  /* 0x0000000209067210 */ /* 0x0c1fe20007fde0ff */
[----:B------:R-:W4:Y:S03]  /*39370*/  LDL.LU R10, [R1+0xbe0] ;  /* 0x000be000010a7983 */ /* 0x000f260000300800 */
[----:B------:R-:W-:Y:S01]  /*39380*/  LEA.HI.X.SX32 R7, R9, R3, 0x1, P6 ;  /* 0x0000000309077211 */ /* 0x000fe200030f0eff */
[----:B------:R-:W-:Y:S01]  /*39390*/  IMAD R9, R8, 0x2, R9 ;  /* 0x0000000208097824 */ /* 0x000fe200078e0209 */
[----:B------:R-:W-:Y:S01]  /*393a0*/  ISETP.LT.AND P4, PT, R17, UR6, !P0 ;  /* 0x0000000611007c0c */ /* 0x000fe2000c781270 */
[----:B------:R-:W4:Y:S04]  /*393b0*/  LDL.LU R0, [R1+0xa4c] ;  /* 0x000a4c0001007983 */ /* 0x000f280000300800 */
[----:B------:R0:W-:Y:S01]  /*393c0*/  @P3 STG.E.U8 desc[UR22][R6.64], R13 ;  /* 0x0000000d06003986 */ /* 0x0001e2000c101116 */
[----:B------:R-:W-:Y:S01]  /*393d0*/  PRMT R17, R50, 0x7771, RZ ;  /* 0x0000777132117816 */ /* 0x000fe200000000ff */
[----:B------:R-:W-:Y:S01]  /*393e0*/  IMAD R11, R8, 0x2, R9 ;  /* 0x00000002080b7824 */ /* 0x000fe200078e0209 */
[----:B------:R-:W3:Y:S01]  /*393f0*/  LDCU UR6, c[0x0][0x39c] ;  /* 0x00007380ff0677ac */ /* 0x000ee20008000800 */
[----:B0-----:R-:W-:-:S04]  /*39400*/  IADD3 R6, P6, PT, R9, R2, RZ ;  /* 0x0000000209067210 */ /* 0x001fc80007fde0ff */
[----:B------:R-:W-:-:S05]  /*39410*/  LEA.HI.X.SX32 R7, R9, R3, 0x1, P6 ;  /* 0x0000000309077211 */ /* 0x000fca00030f0eff */
[----:B------:R0:W-:Y:S04]  /*39420*/  @P1 STG.E.U8 desc[UR22][R6.64], R17 ;  /* 0x0000001106001986 */ /* 0x0001e8000c101116 */
[----:B0-----:R-:W4:Y:S01]  /*39430*/  LDL.LU R17, [R1+0xa80] ;  /* 0x000a800001117983 */ /* 0x001f220000300800 */
[----:B--2---:R-:W-:Y:S02]  /*39440*/  ISETP.LT.AND P1, PT, R14, UR4, !P0 ;  /* 0x000000040e007c0c */ /* 0x004fe4000c721270 */
[----:B-1----:R-:W-:Y:S01]  /*39450*/  ISETP.LT.AND P3, PT, R16, UR5, !P0 ;  /* 0x0000000510007c0c */ /* 0x002fe2000c761270 */
[----:B------:R-:W2:Y:S01]  /*39460*/  LDL.LU R14, [R1+0xa7c] ;  /* 0x000a7c00010e7983 */ /* 0x000ea20000300800 */
[----:B------:R-:W4:Y:S01]  /*39470*/  LDCU UR5, c[0x0][0x39c] ;  /* 0x00007380ff0577ac */ /* 0x000f220008000800 */
[C---:B------:R-:W-:Y:S01]  /*39480*/  IADD3 R4, P6, PT, R11.reuse, R2, RZ ;  /* 0x000000020b047210 */ /* 0x040fe20007fde0ff */
[----:B------:R-:W-:Y:S01]  /*39490*/  IMAD R9, R8, 0x2, R11 ;  /* 0x0000000208097824 */ /* 0x000fe200078e020b */
[----:B------:R-:W-:Y:S01]  /*394a0*/  PRMT R15, R50, 0x7772, RZ ;  /* 0x00007772320f7816 */ /* 0x000fe200000000ff */
[----:B------:R-:W0:Y:S01]  /*394b0*/  LDCU UR4, c[0x0][0x39c] ;  /* 0x00007380ff0477ac */ /* 0x000e220008000800 */
[----:B------:R-:W-:-:S02]  /*394c0*/  LEA.HI.X.SX32 R5, R11, R3, 0x1, P6 ;  /* 0x000000030b057211 */ /* 0x000fc400030f0eff */
[C---:B------:R-:W-:Y:S02]  /*394d0*/  IADD3 R6, P6, PT, R9.reuse, R2, RZ ;  /* 0x0000000209067210 */ /* 0x040fe40007fde0ff */
[----:B------:R-:W-:Y:S02]  /*394e0*/  PRMT R13, R50, 0x7773, RZ ;  /* 0x00007773320d7816 */ /* 0x000fe400000000ff */
[----:B------:R-:W-:Y:S01]  /*394f0*/  LEA.HI.X.SX32 R7, R9, R3, 0x1, P6 ;  /* 0x0000000309077211 */ /* 0x000fe200030f0eff */
[C---:B------:R-:W-:Y:S01]  /*39500*/  IMAD R9, R8.reuse, 0x2, R9 ;  /* 0x0000000208097824 */ /* 0x040fe200078e0209 */
[----:B------:R1:W-:Y:S03]  /*39510*/  @P5 STG.E.U8 desc[UR22][R4.64], R15 ;  /* 0x0000000f04005986 */ /* 0x0003e6000c101116 */
[----:B------:R-:W-:Y:S01]  /*39520*/  IMAD R11, R8, 0x2, R9 ;  /* 0x00000002080b7824 */ /* 0x000fe200078e0209 */
[----:B------:R0:W-:Y:S01]  /*39530*/  @P4 STG.E.U8 desc[UR22][R6.64], R13 ;  /* 0x0000000d06004986 */ /* 0x0001e2000c101116 */
[----:B-1----:R-:W-:-:S02]  /*39540*/  PRMT R15, R51, 0x7770, RZ ;  /* 0x00007770330f7816 */ /* 0x002fc400000000ff */
[----:B0-----:R-:W-:-:S04]  /*39550*/  IADD3 R6, P6, PT, R9, R2, RZ ;  /* 0x0000000209067210 */ /* 0x001fc80007fde0ff */
[----:B------:R-:W-:Y:S01]  /*39560*/  LEA.HI.X.SX32 R7, R9, R3, 0x1, P6 ;  /* 0x0000000309077211 */ /* 0x000fe200030f0eff */
[----:B------:R-:W-:Y:S01]  /*39570*/  IMAD R9, R8, 0x2, R11 ;  /* 0x0000000208097824 */ /* 0x000fe200078e020b */
[----:B------:R-:W-:-:S03]  /*39580*/  IADD3 R4, P6, PT, R11, R2, RZ ;  /* 0x000000020b047210 */ /* 0x000fc60007fde0ff */
[----:B------:R0:W-:Y:S01]  /*39590*/  @P2 STG.E.U8 desc[UR22][R6.64], R15 ;  /* 0x0000000f06002986 */ /* 0x0001e2000c101116 */
[----:B------:R-:W-:Y:S02]  /*395a0*/  LEA.HI.X.SX32 R5, R11, R3, 0x1, P6 ;  /* 0x000000030b057211 */ /* 0x000fe400030f0eff */
[----:B---3--:R-:W-:Y:S01]  /*395b0*/  ISETP.LT.AND P5, PT, R12, UR6, !P0 ;  /* 0x000000060c007c0c */ /* 0x008fe2000c7a1270 */
[----:B------:R-:W1:Y:S01]  /*395c0*/  LDCU UR6, c[0x0][0x39c] ;  /* 0x00007380ff0677ac */ /* 0x000e620008000800 */
[----:B------:R-:W3:Y:S01]  /*395d0*/  LDL.LU R12, [R1+0xbd4] ;  /* 0x000bd400010c7983 */ /* 0x000ee20000300800 */
[----:B----4-:R-:W-:-:S03]  /*395e0*/  ISETP.LT.AND P4, PT, R10, UR5, !P0 ;  /* 0x000000050a007c0c */ /* 0x010fc6000c781270 */
[----:B------:R-:W4:Y:S01]  /*395f0*/  LDL.LU R16, [R1+0xbd0] ;  /* 0x000bd00001107983 */ /* 0x000f220000300800 */
[----:B------:R-:W2:Y:S01]  /*39600*/  LDCU UR5, c[0x0][0x39c] ;  /* 0x00007380ff0577ac */ /* 0x000ea20008000800 */
[----:B0-----:R-:W-:Y:S02]  /*39610*/  IADD3 R6, P6, PT, R9, R2, RZ ;  /* 0x0000000209067210 */ /* 0x001fe40007fde0ff */
[----:B------:R-:W-:Y:S01]  /*39620*/  PRMT R11, R51, 0x7771, RZ ;  /* 0x00007771330b7816 */ /* 0x000fe200000000ff */
[----:B------:R-:W4:Y:S01]  /*39630*/  LDL.LU R10, [R1+0xa78] ;  /* 0x000a7800010a7983 */ /* 0x000f220000300800 */
[----:B------:R-:W-:Y:S02]  /*39640*/  LEA.HI.X.SX32 R7, R9, R3, 0x1, P6 ;  /* 0x0000000309077211 */ /* 0x000fe400030f0eff */
[----:B------:R-:W-:Y:S01]  /*39650*/  PRMT R13, R51, 0x7772, RZ ;  /* 0x00007772330d7816 */ /* 0x000fe200000000ff */
[----:B------:R0:W-:Y:S04]  /*39660*/  @P3 STG.E.U8 desc[UR22][R4.64], R11 ;  /* 0x0000000b04003986 */ /* 0x0001e8000c101116 */
[----:B------:R0:W-:Y:S01]  /*39670*/  @P1 STG.E.U8 desc[UR22][R6.64], R13 ;  /* 0x0000000d06001986 */ /* 0x0001e2000c101116 */
[----:B--2---:R-:W-:-:S02]  /*39680*/  ISETP.LT.AND P1, PT, R14, UR5, !P0 ;  /* 0x000000050e007c0c */ /* 0x004fc4000c721270 */
[C---:B------:R-:W-:Y:S01]  /*39690*/  ISETP.LT.AND P2, PT, R0.reuse, UR4, !P0 ;  /* 0x0000000400007c0c */ /* 0x040fe2000c741270 */
[----:B------:R-:W2:Y:S01]  /*396a0*/  LDL.LU R14, [R1+0xbcc] ;  /* 0x000bcc00010e7983 */ /* 0x000ea20000300800 */
[----:B------:R-:W-:Y:S01]  /*396b0*/  IMAD R0, R0, R8, RZ ;  /* 0x0000000800007224 */ /* 0x000fe200078e02ff */
[----:B------:R-:W3:Y:S01]  /*396c0*/  LDCU UR4, c[0x0][0x39c] ;  /* 0x00007380ff0477ac */ /* 0x000ee20008000800 */
[----:B-1----:R-:W-:Y:S01]  /*396d0*/  ISETP.LT.AND P3, PT, R17, UR6, !P0 ;  /* 0x0000000611007c0c */ /* 0x002fe2000c761270 */
[----:B------:R-:W4:Y:S02]  /*396e0*/  LDCU UR6, c[0x0][0x39c] ;  /* 0x00007380ff0677ac */ /* 0x000f240008000800 */
[-C--:B0-----:R-:W-:Y:S01]  /*396f0*/  IADD3 R4, P6, PT, R0, R2.reuse, RZ ;  /* 0x0000000200047210 */ /* 0x081fe20007fde0ff */
[----:B------:R-:W-:Y:S01]  /*39700*/  IMAD R9, R8, 0x4, R9 ;  /* 0x0000000408097824 */ /* 0x000fe200078e0209 */
        /* <DEDUP_REMOVED lines=8> */
[----:B-1----:R-:W-:-:S04]  /*39790*/  IADD3 R4, P6, PT, R11, R2, RZ ;  /* 0x000000020b047210 */ /* 0x002fc80007fde0ff */
[----:B------:R-:W-:Y:S01]  /*397a0*/  LEA.HI.X.SX32 R5, R11, R3, 0x1, P6 ;  /* 0x000000030b057211 */ /* 0x000fe200030f0eff */
[----:B------:R-:W-:Y:S01]  /*397b0*/  IMAD R11, R8, 0x2, R11 ;  /* 0x00000002080b7824 */ /* 0x000fe200078e020b */
[----:B------:R-:W-:Y:S01]  /*397c0*/  PRMT R13, R64, 0x7771, RZ ;  /* 0x00007771400d7816 */ /* 0x000fe200000000ff */
[----:B------:R-:W-:Y:S04]  /*397d0*/  @P5 STG.E.U8 desc[UR22][R6.64], R15 ;  /* 0x0000000f06005986 */ /* 0x000fe8000c101116 */
[----:B------:R1:W-:Y:S01]  /*397e0*/  @P4 STG.E.U8 desc[UR22][R4.64], R13 ;  /* 0x0000000d04004986 */ /* 0x0003e2000c101116 */
[----:B---3--:R-:W-:Y:S02]  /*397f0*/  ISETP.LT.AND P2, PT, R12, UR4, !P0 ;  /* 0x000000040c007c0c */ /* 0x008fe4000c741270 */
[----:B----4-:R-:W-:Y:S01]  /*39800*/  ISETP.LT.AND P6, PT, R16, UR6, !P0 ;  /* 0x0000000610007c0c */ /* 0x010fe2000c7c1270 */
[----:B------:R-:W3:Y:S01]  /*39810*/  LDL.LU R12, [R1+0xbc4] ;  /* 0x000bc400010c7983 */ /* 0x000ee20000300800 */
[----:B------:R-:W2:Y:S03]  /*39820*/  LDCU UR6, c[0x0][0x39c] ;  /* 0x00007380ff0677ac */ /* 0x000ea60008000800 */
[----:B------:R-:W4:Y:S01]  /*39830*/  LDL.LU R0, [R1+0xa48] ;  /* 0x000a480001007983 */ /* 0x000f220000300800 */
[----:B-1----:R-:W-:-:S02]  /*39840*/  IADD3 R4, P4, PT, R11, R2, RZ ;  /* 0x000000020b047210 */ /* 0x002fc40007f9e0ff */
[----:B------:R-:W-:Y:S01]  /*39850*/  PRMT R17, R64, 0x7772, RZ ;  /* 0x0000777240117816 */ /* 0x000fe200000000ff */
[----:B------:R-:W-:Y:S01]  /*39860*/  IMAD R9, R8, 0x2, R11 ;  /* 0x0000000208097824 */ /* 0x000fe200078e020b */
[-C--:B------:R-:W-:Y:S01]  /*39870*/  LEA.HI.X.SX32 R5, R11, R3.reuse, 0x1, P4 ;  /* 0x000000030b057211 */ /* 0x080fe200020f0eff */
[----:B------:R-:W4:Y:S01]  /*39880*/  LDCU UR4, c[0x0][0x39c] ;  /* 0x00007380ff0477ac */ /* 0x000f220008000800 */
[----:B0-----:R-:W-:Y:S02]  /*39890*/  ISETP.LT.AND P5, PT, R10, UR5, !P0 ;  /* 0x000000050a007c0c */ /* 0x001fe4000c7a1270 */
[----:B------:R-:W3:Y:S01]  /*398a0*/  LDL.LU R10, [R1+0xa74] ;  /* 0x000a7400010a7983 */ /* 0x000ee20000300800 */
[----:B------:R-:W-:Y:S01]  /*398b0*/  IADD3 R6, P4, PT, R9, R2, RZ ;  /* 0x0000000209067210 */ /* 0x000fe20007f9e0ff */
[----:B------:R-:W-:Y:S01]  /*398c0*/  IMAD R11, R8, 0x2, R9 ;  /* 0x00000002080b7824 */ /* 0x000fe200078e0209 */
[----:B------:R-:W-:Y:S01]  /*398d0*/  PRMT R15, R64, 0x7773, RZ ;  /* 0x00007773400f7816 */ /* 0x000fe200000000ff */
[----:B------:R0:W-:Y:S01]  /*398e0*/  @P3 STG.E.U8 desc[UR22][R4.64], R17 ;  /* 0x0000001104003986 */ /* 0x0001e2000c101116 */
[----:B------:R-:W-:Y:S01]  /*398f0*/  PRMT R13, R65, 0x7770, RZ ;  /* 0x00007770410d7816 */ /* 0x000fe200000000ff */
[----:B------:R-:W1:Y:S02]  /*39900*/  LDCU UR5, c[0x0][0x39c] ;  /* 0x00007380ff0577ac */ /* 0x000e640008000800 */
[----:B------:R-:W3:Y:S01]  /*39910*/  LDL.LU R18, [R1+0xa6c] ;  /* 0x000a6c0001127983 */ /* 0x000ee20000300800 */
[----:B--2---:R-:W-:Y:S01]  /*39920*/  ISETP.LT.AND P3, PT, R14, UR6, !P0 ;  /* 0x000000060e007c0c */ /* 0x004fe2000c761270 */
[----:B------:R-:W2:Y:S02]  /*39930*/  LDCU UR6, c[0x0][0x39c] ;  /* 0x00007380ff0677ac */ /* 0x000ea40008000800 */
[----:B------:R-:W2:Y:S01]  /*39940*/  LDL.LU R14, [R1+0xbc8] ;  /* 0x000bc800010e7983 */ /* 0x000ea20000300800 */
[----:B------:R-:W-:-:S02]  /*39950*/  LEA.HI.X.SX32 R7, R9, R3, 0x1, P4 ;  /* 0x0000000309077211 */ /* 0x000fc400020f0eff */
[C---:B0-----:R-:W-:Y:S01]  /*39960*/  IADD3 R4, P4, PT, R11.reuse, R2, RZ ;  /* 0x000000020b047210 */ /* 0x041fe20007f9e0ff */
[----:B------:R-:W2:Y:S03]  /*39970*/  LDL.LU R17, [R1+0xbc0] ;  /* 0x000bc00001117983 */ /* 0x000ea60000300800 */
[----:B------:R-:W-:Y:S01]  /*39980*/  LEA.HI.X.SX32 R5, R11, R3, 0x1, P4 ;  /* 0x000000030b057211 */ /* 0x000fe200020f0eff */
[C---:B------:R-:W-:Y:S01]  /*39990*/  IMAD R11, R8.reuse, 0x2, R11 ;  /* 0x00000002080b7824 */ /* 0x040fe200078e020b */
[----:B------:R0:W-:Y:S04]  /*399a0*/  @P1 STG.E.U8 desc[UR22][R6.64], R15 ;  /* 0x0000000f06001986 */ /* 0x0001e8000c101116 */
[----:B------:R1:W-:Y:S01]  /*399b0*/  @P2 STG.E.U8 desc[UR22][R4.64], R13 ;  /* 0x0000000d04002986 */ /* 0x0003e2000c101116 */
[----:B------:R-:W-:-:S03]  /*399c0*/  IMAD R9, R8, 0x2, R11 ;  /* 0x0000000208097824 */ /* 0x000fc600078e020b */
[----:B------:R-:W2:Y:S01]  /*399d0*/  LDL.LU R16, [R1+0xa68] ;  /* 0x000a680001107983 */ /* 0x000ea20000300800 */
[----:B0-----:R-:W-:Y:S02]  /*399e0*/  PRMT R15, R65, 0x7771, RZ ;  /* 0x00007771410f7816 */ /* 0x001fe400000000ff */
[----:B-1----:R-:W-:-:S04]  /*399f0*/  IADD3 R4, P4, PT, R11, R2, RZ ;  /* 0x000000020b047210 */ /* 0x002fc80007f9e0ff */
[----:B------:R-:W-:Y:S02]  /*39a00*/  LEA.HI.X.SX32 R5, R11, R3, 0x1, P4 ;  /* 0x000000030b057211 */ /* 0x000fe400020f0eff */
[----:B------:R-:W-:-:S03]  /*39a10*/  IADD3 R6, P4, PT, R9, R2, RZ ;  /* 0x0000000209067210 */ /* 0x000fc60007f9e0ff */
[----:B------:R0:W-:Y:S01]  /*39a20*/  @P6 STG.E.U8 desc[UR22][R4.64], R15 ;  /* 0x0000000f04006986 */ /* 0x0001e2000c101116 */
[----:B------:R-:W-:Y:S02]  /*39a30*/  LEA.HI.X.SX32 R7, R9, R3, 0x1, P4 ;  /* 0x0000000309077211 */ /* 0x000fe400020f0eff */
[C---:B------:R-:W-:Y:S02]  /*39a40*/  PRMT R13, R65.reuse, 0x7772, RZ ;  /* 0x00007772410d7816 */ /* 0x040fe400000000ff */
[----:B------:R-:W-:-:S03]  /*39a50*/  PRMT R65, R65, 0x7773, RZ ;  /* 0x0000777341417816 */ /* 0x000fc600000000ff */
[----:B------:R1:W-:Y:S01]  /*39a60*/  @P5 STG.E.U8 desc[UR22][R6.64], R13 ;  /* 0x0000000d06005986 */ /* 0x0003e2000c101116 */
[C---:B----4-:R-:W-:Y:S01]  /*39a70*/  ISETP.LT.AND P2, PT, R0.reuse, UR4, !P0 ;  /* 0x0000000400007c0c */ /* 0x050fe2000c741270 */
[----:B------:R-:W2:Y:S01]  /*39a80*/  LDCU UR4, c[0x0][0x39c] ;  /* 0x00007380ff0477ac */ /* 0x000ea20008000800 */
[----:B------:R-:W-:-:S05]  /*39a90*/  IMAD R0, R0, R8, RZ ;  /* 0x0000000800007224 */ /* 0x000fca00078e02ff */
[----:B0-----:R-:W-:-:S04]  /*39aa0*/  IADD3 R4, P6, PT, R0, R2, RZ ;  /* 0x0000000200047210 */ /* 0x001fc80007fde0ff */
[----:B------:R-:W-:Y:S02]  /*39ab0*/  LEA.HI.X.SX32 R5, R0, R3, 0x1, P6 ;  /* 0x0000000300057211 */ /* 0x000fe400030f0eff */
[----:B---3--:R-:W-:Y:S01]  /*39ac0*/  ISETP.LT.AND P1, PT, R12, UR7, !P0 ;  /* 0x000000070c007c0c */ /* 0x008fe2000c721270 */
[----:B------:R-:W-:Y:S01]  /*39ad0*/  IMAD R9, R8, 0x4, R9 ;  /* 0x0000000408097824 */ /* 0x000fe200078e0209 */
[----:B------:R-:W3:Y:S01]  /*39ae0*/  LDL.LU R12, [R1+0xbbc] ;  /* 0x000bbc00010c7983 */ /* 0x000ee20000300800 */
[----:B------:R-:W-:Y:S01]  /*39af0*/  ISETP.LT.AND P4, PT, R10, UR5, !P0 ;  /* 0x000000050a007c0c */ /* 0x000fe2000c781270 */
[----:B------:R-:W0:Y:S02]  /*39b00*/  LDCU UR5, c[0x0][0x39c] ;  /* 0x00007380ff0577ac */ /* 0x000e240008000800 */
[----:B------:R4:W-:Y:S01]  /*39b10*/  @P2 STG.E.U8 desc[UR22][R4.64], R65 ;  /* 0x0000004104002986 */ /* 0x0009e2000c101116 */
[----:B------:R-:W-:Y:S01]  /*39b20*/  PRMT R15, R66, 0x7770, RZ ;  /* 0x00007770420f7816 */ /* 0x000fe200000000ff */
[----:B------:R-:W0:Y:S01]  /*39b30*/  LDCU UR7, c[0x0][0x39c] ;  /* 0x00007380ff0777ac */ /* 0x000e220008000800 */
[----:B--2---:R-:W-:Y:S01]  /*39b40*/  ISETP.LT.AND P2, PT, R14, UR4, !P0 ;  /* 0x000000040e007c0c */ /* 0x004fe2000c741270 */
[----:B------:R-:W2:Y:S01]  /*39b50*/  LDCU UR4, c[0x0][0x39c] ;  /* 0x00007380ff0477ac */ /* 0x000ea20008000800 */
[----:B------:R-:W3:Y:S01]  /*39b60*/  LDL.LU R14, [R1+0xbb8] ;  /* 0x000bb800010e7983 */ /* 0x000ee20000300800 */
[----:B------:R-:W-:-:S03]  /*39b70*/  IADD3 R10, P6, PT, R9, R2, RZ ;  /* 0x00000002090a7210 */ /* 0x000fc60007fde0ff */
[----:B------:R-:W3:Y:S01]  /*39b80*/  LDL.LU R0, [R1+0xa44] ;  /* 0x000a440001007983 */ /* 0x000ee20000300800 */
[----:B------:R-:W-:Y:S01]  /*39b90*/  LEA.HI.X.SX32 R11, R9, R3, 0x1, P6 ;  /* 0x00000003090b7211 */ /* 0x000fe200030f0eff */
[----:B------:R-:W-:Y:S01]  /*39ba0*/  IMAD R9, R8, 0x2, R9 ;  /* 0x0000000208097824 */ /* 0x000fe200078e0209 */
[----:B------:R-:W-:Y:S01]  /*39bb0*/  PRMT R19, R66, 0x7771, RZ ;  /* 0x0000777142137816 */ /* 0x000fe200000000ff */
[----:B------:R-:W3:Y:S03]  /*39bc0*/  LDL.LU R21, [R1+0xa64] ;  /* 0x000a640001157983 */ /* 0x000ee60000300800 */
[----:B-1----:R-:W-:-:S04]  /*39bd0*/  IADD3 R6, P6, PT, R9, R2, RZ ;  /* 0x0000000209067210 */ /* 0x002fc80007fde0ff */
[-C--:B------:R-:W-:Y:S01]  /*39be0*/  LEA.HI.X.SX32 R7, R9, R3.reuse, 0x1, P6 ;  /* 0x0000000309077211 */ /* 0x080fe200030f0eff */
[----:B------:R1:W-:Y:S01]  /*39bf0*/  @P3 STG.E.U8 desc[UR22][R10.64], R15 ;  /* 0x0000000f0a003986 */ /* 0x0003e2000c101116 */
[----:B------:R-:W-:Y:S01]  /*39c00*/  IMAD R13, R8, 0x2, R9 ;  /* 0x00000002080d7824 */ /* 0x000fe200078e0209 */
[----:B0-----:R-:W-:Y:S01]  /*39c10*/  ISETP.LT.AND P3, PT, R17, UR5, !P0 ;  /* 0x0000000511007c0c */ /* 0x001fe2000c761270 */
[----:B------:R-:W3:Y:S01]  /*39c20*/  LDCU UR5, c[0x0][0x39c] ;  /* 0x00007380ff0577ac */ /* 0x000ee20008000800 */
[----:B------:R0:W-:Y:S01]  /*39c30*/  @P1 STG.E.U8 desc[UR22][R6.64], R19 ;  /* 0x0000001306001986 */ /* 0x0001e2000c101116 */
[----:B--2---:R-:W-:Y:S01]  /*39c40*/  ISETP.LT.AND P1, PT, R16, UR4, !P0 ;  /* 0x0000000410007c0c */ /* 0x004fe2000c721270 */
[----:B------:R-:W-:Y:S01]  /*39c50*/  IMAD R9, R8, 0x2, R13 ;  /* 0x0000000208097824 */ /* 0x000fe200078e020d */
[CC--:B----4-:R-:W-:Y:S01]  /*39c60*/  IADD3 R4, P6, PT, R13.reuse, R2.reuse, RZ ;  /* 0x000000020d047210 */ /* 0x0d0fe20007fde0ff */
[----:B------:R-:W2:Y:S01]  /*39c70*/  LDL.LU R16, [R1+0xa60] ;  /* 0x000a600001107983 */ /* 0x000ea20000300800 */
[----:B------:R-:W-:Y:S01]  /*39c80*/  ISETP.LT.AND P5, PT, R18, UR6, !P0 ;  /* 0x0000000612007c0c */ /* 0x000fe2000c7a1270 */
[----:B------:R-:W4:Y:S01]  /*39c90*/  LDCU UR6, c[0x0][0x39c] ;  /* 0x00007380ff0677ac */ /* 0x000f220008000800 */
[-C--:B------:R-:W-:Y:S01]  /*39ca0*/  LEA.HI.X.SX32 R5, R13, R3.reuse, 0x1, P6 ;  /* 0x000000030d057211 */ /* 0x080fe200030f0eff */
[----:B------:R-:W2:Y:S01]  /*39cb0*/  LDL.LU R20, [R1+0xbb4] ;  /* 0x000bb40001147983 */ /* 0x000ea20000300800 */
[C---:B-1----:R-:W-:Y:S01]  /*39cc0*/  IADD3 R10, P6, PT, R9.reuse, R2, RZ ;  /* 0x00000002090a7210 */ /* 0x042fe20007fde0ff */
[----:B------:R-:W1:Y:S01]  /*39cd0*/  LDCU UR4, c[0x0][0x39c] ;  /* 0x00007380ff0477ac */ /* 0x000e620008000800 */
[----:B------:R-:W-:Y:S01]  /*39ce0*/  PRMT R17, R66, 0x7772, RZ ;  /* 0x0000777242117816 */ /* 0x000fe200000000ff */
[----:B------:R-:W2:Y:S01]  /*39cf0*/  LDL.LU R18, [R1+0xbb0] ;  /* 0x000bb00001127983 */ /* 0x000ea20000300800 */
[----:B------:R-:W-:-:S02]  /*39d00*/  LEA.HI.X.SX32 R11, R9, R3, 0x1, P6 ;  /* 0x00000003090b7211 */ /* 0x000fc400030f0eff */
[----:B------:R-:W-:Y:S01]  /*39d10*/  PRMT R15, R66, 0x7773, RZ ;  /* 0x00007773420f7816 */ /* 0x000fe200000000ff */
[----:B------:R0:W-:Y:S04]  /*39d20*/  @P4 STG.E.U8 desc[UR22][R4.64], R17 ;  /* 0x0000001104004986 */ /* 0x0001e8000c101116 */
[----:B------:R0:W-:Y:S01]  /*39d30*/  @P5 STG.E.U8 desc[UR22][R10.64], R15 ;  /* 0x0000000f0a005986 */ /* 0x0001e2000c101116 */
[----:B------:R-:W-:Y:S01]  /*39d40*/  IMAD R9, R8, 0x2, R9 ;  /* 0x0000000208097824 */ /* 0x000fe200078e0209 */
[----:B---3--:R-:W-:-:S03]  /*39d50*/  ISETP.LT.AND P5, PT, R14, UR5, !P0 ;  /* 0x000000050e007c0c */ /* 0x008fc6000c7a1270 */
[----:B0-----:R-:W-:Y:S01]  /*39d60*/  IMAD R7, R8, 0x2, R9 ;  /* 0x0000000208077824 */ /* 0x001fe200078e0209 */
[----:B------:R-:W3:Y:S01]  /*39d70*/  LDL.LU R14, [R1+0xa2c] ;  /* 0x000a2c00010e7983 */ /* 0x000ee20000300800 */
[----:B----4-:R-:W-:Y:S01]  /*39d80*/  ISETP.LT.AND P4, PT, R12, UR6, !P0 ;  /* 0x000000060c007c0c */ /* 0x010fe2000c781270 */
[----:B------:R-:W2:Y:S01]  /*39d90*/  LDCU UR5, c[0x0][0x39c] ;  /* 0x00007380ff0577ac */ /* 0x000ea20008000800 */
[-C--:B------:R-:W-:Y:S02]  /*39da0*/  IADD3 R12, P6, PT, R9, R2.reuse, RZ ;  /* 0x00000002090c7210 */ /* 0x080fe40007fde0ff */
[----:B------:R-:W-:Y:S01]  /*39db0*/  PRMT R19, R67, 0x7770, RZ ;  /* 0x0000777043137816 */ /* 0x000fe200000000ff */
[----:B------:R-:W0:Y:S01]  /*39dc0*/  LDCU UR6, c[0x0][0x39c] ;  /* 0x00007380ff0677ac */ /* 0x000e220008000800 */
[----:B------:R-:W-:Y:S01]  /*39dd0*/  LEA.HI.X.SX32 R13, R9, R3, 0x1, P6 ;  /* 0x00000003090d7211 */ /* 0x000fe200030f0eff */
[----:B------:R-:W-:Y:S01]  /*39de0*/  IMAD R9, R8, 0x2, R7 ;  /* 0x0000000208097824 */ /* 0x000fe200078e0207 */
[----:B------:R-:W-:-:S03]  /*39df0*/  IADD3 R4, P6, PT, R7, R2, RZ ;  /* 0x0000000207047210 */ /* 0x000fc60007fde0ff */
[----:B------:R4:W-:Y:S01]  /*39e00*/  @P2 STG.E.U8 desc[UR22][R12.64], R19 ;  /* 0x000000130c002986 */ /* 0x0009e2000c101116 */
[-C--:B------:R-:W-:Y:S02]  /*39e10*/  LEA.HI.X.SX32 R5, R7, R3.reuse, 0x1, P6 ;  /* 0x0000000307057211 */ /* 0x080fe400030f0eff */
[C---:B-1----:R-:W-:Y:S01]  /*39e20*/  ISETP.LT.AND P6, PT, R0.reuse, UR4, !P0 ;  /* 0x0000000400007c0c */ /* 0x042fe2000c7c1270 */
[----:B------:R-:W-:Y:S01]  /*39e30*/  IMAD R0, R0, R8, RZ ;  /* 0x0000000800007224 */ /* 0x000fe200078e02ff */
[CC--:B------:R-:W-:Y:S01]  /*39e40*/  IADD3 R6, P2, PT, R9.reuse, R2.reuse, RZ ;  /* 0x0000000209067210 */ /* 0x0c0fe20007f5e0ff */
[----:B------:R-:W1:Y:S03]  /*39e50*/  LDCU UR4, c[0x0][0x39c] ;  /* 0x00007380ff0477ac */ /* 0x000e660008000800 */
[----:B------:R-:W-:Y:S02]  /*39e60*/  LEA.HI.X.SX32 R7, R9, R3, 0x1, P2 ;  /* 0x0000000309077211 */ /* 0x000fe400010f0eff */
[----:B------:R-:W-:Y:S01]  /*39e70*/  IADD3 R10, P2, PT, R0, R2, RZ ;  /* 0x00000002000a7210 */ /* 0x000fe20007f5e0ff */
[----:B------:R-:W-:Y:S01]  /*39e80*/  IMAD R9, R8, 0x4, R9 ;  /* 0x0000000408097824 */ /* 0x000fe200078e0209 */
[----:B------:R-:W-:-:S02]  /*39e90*/  PRMT R17, R67, 0x7771, RZ ;  /* 0x0000777143117816 */ /* 0x000fc400000000ff */
[----:B------:R-:W-:Y:S02]  /*39ea0*/  LEA.HI.X.SX32 R11, R0, R3, 0x1, P2 ;  /* 0x00000003000b7211 */ /* 0x000fe400010f0eff */
[----:B--2---:R-:W-:Y:S01]  /*39eb0*/  ISETP.LT.AND P2, PT, R16, UR5, !P0 ;  /* 0x0000000510007c0c */ /* 0x004fe2000c741270 */
[----:B------:R-:W3:Y:S01]  /*39ec0*/  LDCU UR5, c[0x0][0x39c] ;  /* 0x00007380ff0577ac */ /* 0x000ee20008000800 */
[----:B------:R-:W2:Y:S01]  /*39ed0*/  LDL.LU R16, [R1+0xbac] ;  /* 0x000bac0001107983 */ /* 0x000ea20000300800 */
[C---:B------:R-:W-:Y:S01]  /*39ee0*/  PRMT R15, R67.reuse, 0x7772, RZ ;  /* 0x00007772430f7816 */ /* 0x040fe200000000ff */
[----:B----4-:R-:W-:Y:S01]  /*39ef0*/  IMAD R13, R8, 0x2, R9 ;  /* 0x00000002080d7824 */ /* 0x010fe200078e0209 */
[----:B------:R-:W-:Y:S01]  /*39f00*/  PRMT R67, R67, 0x7773, RZ ;  /* 0x0000777343437816 */ /* 0x000fe200000000ff */
[----:B------:R-:W4:Y:S04]  /*39f10*/  LDL.LU R12, [R1+0xba8] ;  /* 0x000ba800010c7983 */ /* 0x000f280000300800 */
[----:B------:R0:W-:Y:S04]  /*39f20*/  @P3 STG.E.U8 desc[UR22][R4.64], R17 ;  /* 0x0000001104003986 */ /* 0x0001e8000c101116 */
[----:B------:R1:W-:Y:S04]  /*39f30*/  @P1 STG.E.U8 desc[UR22][R6.64], R15 ;  /* 0x0000000f06001986 */ /* 0x0003e8000c101116 */
[----:B------:R-:W-:Y:S01]  /*39f40*/  @P6 STG.E.U8 desc[UR22][R10.64], R67 ;  /* 0x000000430a006986 */ /* 0x000fe2000c101116 */
[----:B0-----:R-:W-:-:S03]  /*39f50*/  IADD3 R4, P1, PT, R9, R2, RZ ;  /* 0x0000000209047210 */ /* 0x001fc60007f3e0ff */
[----:B------:R-:W4:Y:S01]  /*39f60*/  LDL.LU R0, [R1+0xa04] ;  /* 0x000a040001007983 */ /* 0x000f220000300800 */
[----:B-1----:R-:W-:Y:S02]  /*39f70*/  IADD3 R6, P6, PT, R13, R2, RZ ;  /* 0x000000020d067210 */ /* 0x002fe40007fde0ff */
[-C--:B------:R-:W-:Y:S02]  /*39f80*/  LEA.HI.X.SX32 R5, R9, R3.reuse, 0x1, P1 ;  /* 0x0000000309057211 */ /* 0x080fe400008f0eff */
[C---:B------:R-:W-:Y:S02]  /*39f90*/  PRMT R19, R68.reuse, 0x7770, RZ ;  /* 0x0000777044137816 */ /* 0x040fe400000000ff */
[----:B------:R-:W-:Y:S02]  /*39fa0*/  LEA.HI.X.SX32 R7, R13, R3, 0x1, P6 ;  /* 0x000000030d077211 */ /* 0x000fe400030f0eff */
[----:B------:R-:W-:Y:S01]  /*39fb0*/  PRMT R17, R68, 0x7771, RZ ;  /* 0x0000777144117816 */ /* 0x000fe200000000ff */
[----:B------:R0:W-:Y:S04]  /*39fc0*/  @P4 STG.E.U8 desc[UR22][R4.64], R19 ;  /* 0x0000001304004986 */ /* 0x0001e8000c101116 */
[----:B------:R1:W-:Y:S01]  /*39fd0*/  @P5 STG.E.U8 desc[UR22][R6.64], R17 ;  /* 0x0000001106005986 */ /* 0x0003e2000c101116 */
[----:B---3--:R-:W-:-:S02]  /*39fe0*/  ISETP.LT.AND P5, PT, R14, UR5, !P0 ;  /* 0x000000050e007c0c */ /* 0x008fc4000c7a1270 */
[----:B------:R-:W-:Y:S01]  /*39ff0*/  ISETP.LT.AND P3, PT, R21, UR6, !P0 ;  /* 0x0000000615007c0c */ /* 0x000fe2000c761270 */
[----:B------:R-:W3:Y:S01]  /*3a000*/  LDL.LU R14, [R1+0xa28] ;  /* 0x000a2800010e7983 */ /* 0x000ee20000300800 */
[----:B------:R-:W1:Y:S01]  /*3a010*/  LDCU UR6, c[0x0][0x39c] ;  /* 0x00007380ff0677ac */ /* 0x000e620008000800 */
[----:B------:R-:W-:Y:S01]  /*3a020*/  IMAD R13, R8, 0x2, R13 ;  /* 0x00000002080d7824 */ /* 0x000fe200078e020d */
[C---:B0-----:R-:W-:Y:S02]  /*3a030*/  PRMT R19, R68.reuse, 0x7772, RZ ;  /* 0x0000777244137816 */ /* 0x041fe400000000ff */
[----:B------:R-:W-:Y:S01]  /*3a040*/  PRMT R15, R68, 0x7773, RZ ;  /* 0x00007773440f7816 */ /* 0x000fe200000000ff */
[----:B------:R-:W3:Y:S01]  /*3a050*/  LDCU UR5, c[0x0][0x39c] ;  /* 0x00007380ff0577ac */ /* 0x000ee20008000800 */
[----:B------:R-:W-:Y:S01]  /*3a060*/  IADD3 R10, P6, PT, R13, R2, RZ ;  /* 0x000000020d0a7210 */ /* 0x000fe20007fde0ff */
[----:B------:R-:W-:-:S03]  /*3a070*/  IMAD R9, R8, 0x2, R13 ;  /* 0x0000000208097824 */ /* 0x000fc600078e020d */
[-C--:B------:R-:W-:Y:S02]  /*3a080*/  LEA.HI.X.SX32 R11, R13, R3.reuse, 0x1, P6 ;  /* 0x000000030d0b7211 */ /* 0x080fe400030f0eff */
[----:B-1----:R-:W-:Y:S01]  /*3a090*/  ISETP.LT.AND P4, PT, R18, UR6, !P0 ;  /* 0x0000000612007c0c */ /* 0x002fe2000c781270 */
[----:B------:R-:W4:Y:S01]  /*3a0a0*/  LDCU UR6, c[0x0][0x39c] ;  /* 0x00007380ff0677ac */ /* 0x000f220008000800 */
[CC--:B------:R-:W-:Y:S01]  /*3a0b0*/  IADD3 R4, P6, PT, R9.reuse, R2.reuse, RZ ;  /* 0x0000000209047210 */ /* 0x0c0fe20007fde0ff */
[----:B------:R-:W-:Y:S01]  /*3a0c0*/  IMAD R13, R8, 0x2, R9 ;  /* 0x00000002080d7824 */ /* 0x000fe200078e0209 */
[----:B------:R0:W-:Y:S02]  /*3a0d0*/  @P3 STG.E.U8 desc[UR22][R10.64], R19 ;  /* 0x000000130a003986 */ /* 0x0001e4000c101116 */
[----:B------:R-:W-:Y:S02]  /*3a0e0*/  LEA.HI.X.SX32 R5, R9, R3, 0x1, P6 ;  /* 0x0000000309057211 */ /* 0x000fe400030f0eff */
[----:B------:R-:W-:-:S02]  /*3a0f0*/  IADD3 R6, P6, PT, R13, R2, RZ ;  /* 0x000000020d067210 */ /* 0x000fc40007fde0ff */
[----:B--2---:R-:W-:Y:S01]  /*3a100*/  ISETP.LT.AND P3, PT, R16, UR7, !P0 ;  /* 0x0000000710007c0c */ /* 0x004fe2000c761270 */
[----:B0-----:R-:W2:Y:S01]  /*3a110*/  LDL.LU R19, [R1+0xa24] ;  /* 0x000a240001137983 */ /* 0x001ea20000300800 */
[----:B------:R-:W-:Y:S01]  /*3a120*/  LEA.HI.X.SX32 R7, R13, R3, 0x1, P6 ;  /* 0x000000030d077211 */ /* 0x000fe200030f0eff */
[----:B------:R-:W-:Y:S01]  /*3a130*/  IMAD R13, R8, 0x2, R13 ;  /* 0x00000002080d7824 */ /* 0x000fe200078e020d */
[----:B------:R-:W-:Y:S01]  /*3a140*/  ISETP.LT.AND P1, PT, R20, UR4, !P0 ;  /* 0x0000000414007c0c */ /* 0x000fe2000c721270 */
[----:B------:R-:W2:Y:S01]  /*3a150*/  LDL.LU R16, [R1+0xba4] ;  /* 0x000ba40001107983 */ /* 0x000ea20000300800 */
[----:B------:R-:W-:-:S03]  /*3a160*/  PRMT R17, R69, 0x7770, RZ ;  /* 0x0000777045117816 */ /* 0x000fc600000000ff */
[----:B------:R0:W-:Y:S01]  /*3a170*/  @P2 STG.E.U8 desc[UR22][R4.64], R15 ;  /* 0x0000000f04002986 */ /* 0x0001e2000c101116 */
[----:B----4-:R-:W-:Y:S01]  /*3a180*/  ISETP.LT.AND P2, PT, R12, UR6, !P0 ;  /* 0x000000060c007c0c */ /* 0x010fe2000c741270 */
[----:B------:R-:W-:Y:S01]  /*3a190*/  IMAD R9, R8, 0x2, R13 ;  /* 0x0000000208097824 */ /* 0x000fe200078e020d */
[CC--:B------:R-:W-:Y:S01]  /*3a1a0*/  IADD3 R10, P6, PT, R13.reuse, R2.reuse, RZ ;  /* 0x000000020d0a7210 */ /* 0x0c0fe20007fde0ff */
[----:B------:R-:W4:Y:S01]  /*3a1b0*/  LDL.LU R18, [R1+0xba0] ;  /* 0x000ba00001127983 */ /* 0x000f220000300800 */
[----:B------:R-:W1:Y:S03]  /*3a1c0*/  LDCU UR4, c[0x0][0x39c] ;  /* 0x00007380ff0477ac */ /* 0x000e660008000800 */
[----:B------:R-:W4:Y:S01]  /*3a1d0*/  LDL.LU R12, [R1+0xa20] ;  /* 0x000a2000010c7983 */ /* 0x000f220000300800 */
[----:B------:R-:W-:Y:S01]  /*3a1e0*/  LEA.HI.X.SX32 R11, R13, R3, 0x1, P6 ;  /* 0x000000030d0b7211 */ /* 0x000fe200030f0eff */
[----:B------:R-:W2:Y:S01]  /*3a1f0*/  LDCU UR6, c[0x0][0x39c] ;  /* 0x00007380ff0677ac */ /* 0x000ea20008000800 */
[----:B------:R-:W-:Y:S01]  /*3a200*/  PRMT R13, R69, 0x7771, RZ ;  /* 0x00007771450d7816 */ /* 0x000fe200000000ff */
[----:B------:R-:W-:Y:S01]  /*3a210*/  @P1 STG.E.U8 desc[UR22][R6.64], R17 ;  /* 0x0000001106001986 */ /* 0x000fe2000c101116 */
[----:B------:R-:W0:Y:S03]  /*3a220*/  LDCU UR7, c[0x0][0x39c] ;  /* 0x00007380ff0777ac */ /* 0x000e260008000800 */
[----:B------:R0:W-:Y:S01]  /*3a230*/  @P4 STG.E.U8 desc[UR22][R10.64], R13 ;  /* 0x0000000d0a004986 */ /* 0x0001e2000c101116 */
[----:B---3--:R-:W-:Y:S01]  /*3a240*/  ISETP.LT.AND P4, PT, R14, UR5, !P0 ;  /* 0x000000050e007c0c */ /* 0x008fe2000c781270 */
[----:B------:R-:W4:Y:S02]  /*3a250*/  LDCU UR5, c[0x0][0x39c] ;  /* 0x00007380ff0577ac */ /* 0x000f240008000800 */
[----:B------:R-:W3:Y:S01]  /*3a260*/  LDL.LU R14, [R1+0xb9c] ;  /* 0x000b9c00010e7983 */ /* 0x000ee20000300800 */
[----:B0-----:R-:W-:-:S02]  /*3a270*/  IADD3 R4, P6, PT, R9, R2, RZ ;  /* 0x0000000209047210 */ /* 0x001fc40007fde0ff */
[----:B------:R-:W-:Y:S02]  /*3a280*/  PRMT R15, R69, 0x7772, RZ ;  /* 0x00007772450f7816 */ /* 0x000fe400000000ff */
[-C--:B------:R-:W-:Y:S01]  /*3a290*/  LEA.HI.X.SX32 R5, R9, R3.reuse, 0x1, P6 ;  /* 0x0000000309057211 */ /* 0x080fe200030f0eff */
[----:B------:R-:W-:Y:S01]  /*3a2a0*/  IMAD R9, R8, 0x4, R9 ;  /* 0x0000000408097824 */ /* 0x000fe200078e0209 */
[C---:B-1----:R-:W-:Y:S01]  /*3a2b0*/  ISETP.LT.AND P1, PT, R0.reuse, UR4, !P0 ;  /* 0x0000000400007c0c */ /* 0x042fe2000c721270 */
[----:B------:R-:W-:Y:S01]  /*3a2c0*/  IMAD R0, R0, R8, RZ ;  /* 0x0000000800007224 */ /* 0x000fe200078e02ff */
[----:B------:R-:W-:Y:S01]  /*3a2d0*/  PRMT R69, R69, 0x7773, RZ ;  /* 0x0000777345457816 */ /* 0x000fe200000000ff */
[----:B------:R0:W-:Y:S01]  /*3a2e0*/  @P5 STG.E.U8 desc[UR22][R4.64], R15 ;  /* 0x0000000f04005986 */ /* 0x0001e2000c101116 */
[CC--:B------:R-:W-:Y:S01]  /*3a2f0*/  IADD3 R10, P5, PT, R9.reuse, R2.reuse, RZ ;  /* 0x00000002090a7210 */ /* 0x0c0fe20007fbe0ff */
[----:B------:R-:W-:Y:S01]  /*3a300*/  IMAD R13, R8, 0x2, R9 ;  /* 0x00000002080d7824 */ /* 0x000fe200078e0209 */
[----:B------:R-:W-:Y:S01]  /*3a310*/  IADD3 R6, P6, PT, R0, R2, RZ ;  /* 0x0000000200067210 */ /* 0x000fe20007fde0ff */
[----:B------:R-:W1:Y:S01]  /*3a320*/  LDCU UR4, c[0x0][0x39c] ;  /* 0x00007380ff0477ac */ /* 0x000e620008000800 */
[----:B------:R-:W-:-:S02]  /*3a330*/  LEA.HI.X.SX32 R11, R9, R3, 0x1, P5 ;  /* 0x00000003090b7211 */ /* 0x000fc400028f0eff */
[-C--:B------:R-:W-:Y:S02]  /*3a340*/  LEA.HI.X.SX32 R7, R0, R3.reuse, 0x1, P6 ;  /* 0x0000000300077211 */ /* 0x080fe400030f0eff */
[C---:B0-----:R-:W-:Y:S02]  /*3a350*/  IADD3 R4, P5, PT, R13.reuse, R2, RZ ;  /* 0x000000020d047210 */ /* 0x041fe40007fbe0ff */
[C---:B------:R-:W-:Y:S02]  /*3a360*/  PRMT R17, R70.reuse, 0x7771, RZ ;  /* 0x0000777146117816 */ /* 0x040fe400000000ff */
[----:B------:R-:W-:Y:S01]  /*3a370*/  LEA.HI.X.SX32 R5, R13, R3, 0x1, P5 ;  /* 0x000000030d057211 */ /* 0x000fe200028f0eff */
[----:B------:R0:W-:Y:S01]  /*3a380*/  @P1 STG.E.U8 desc[UR22][R6.64], R69 ;  /* 0x0000004506001986 */ /* 0x0001e2000c101116 */
[----:B--2---:R-:W-:Y:S01]  /*3a390*/  ISETP.LT.AND P6, PT, R19, UR6, !P0 ;  /* 0x0000000613007c0c */ /* 0x004fe2000c7c1270 */
[----:B------:R-:W3:Y:S01]  /*3a3a0*/  LDCU UR6, c[0x0][0x39c] ;  /* 0x00007380ff0677ac */ /* 0x000ee20008000800 */
[----:B------:R-:W-:-:S02]  /*3a3b0*/  PRMT R19, R70, 0x7770, RZ ;  /* 0x0000777046137816 */ /* 0x000fc400000000ff */
[----:B------:R-:W-:Y:S01]  /*3a3c0*/  ISETP.LT.AND P1, PT, R16, UR7, !P0 ;  /* 0x0000000710007c0c */ /* 0x000fe2000c721270 */
[----:B------:R-:W-:Y:S01]  /*3a3d0*/  IMAD R9, R8, 0x2, R13 ;  /* 0x0000000208097824 */ /* 0x000fe200078e020d */
[----:B------:R-:W2:Y:S01]  /*3a3e0*/  LDL.LU R16, [R1+0xb98] ;  /* 0x000b980001107983 */ /* 0x000ea20000300800 */
[----:B------:R-:W-:Y:S01]  /*3a3f0*/  PRMT R15, R70, 0x7772, RZ ;  /* 0x00007772460f7816 */ /* 0x000fe200000000ff */
[----:B------:R-:W1:Y:S02]  /*3a400*/  LDCU UR7, c[0x0][0x39c] ;  /* 0x00007380ff0777ac */ /* 0x000e640008000800 */
[----:B------:R-:W-:Y:S04]  /*3a410*/  @P3 STG.E.U8 desc[UR22][R10.64], R19 ;  /* 0x000000130a003986 */ /* 0x000fe8000c101116 */
[----:B------:R1:W-:Y:S01]  /*3a420*/  @P2 STG.E.U8 desc[UR22][R4.64], R17 ;  /* 0x0000001104002986 */ /* 0x0003e2000c101116 */
[----:B----4-:R-:W-:Y:S01]  /*3a430*/  ISETP.LT.AND P2, PT, R12, UR5, !P0 ;  /* 0x000000050c007c0c */ /* 0x010fe2000c741270 */
[----:B------:R-:W2:Y:S02]  /*3a440*/  LDCU UR5, c[0x0][0x39c] ;  /* 0x00007380ff0577ac */ /* 0x000ea40008000800 */
[----:B------:R-:W4:Y:S04]  /*3a450*/  LDL.LU R0, [R1+0xa00] ;  /* 0x000a000001007983 */ /* 0x000f280000300800 */
[----:B------:R-:W4:Y:S01]  /*3a460*/  LDL.LU R12, [R1+0xa1c] ;  /* 0x000a1c00010c7983 */ /* 0x000f220000300800 */
[----:B0-----:R-:W-:-:S04]  /*3a470*/  IADD3 R6, P5, PT, R9, R2, RZ ;  /* 0x0000000209067210 */ /* 0x001fc80007fbe0ff */
[-C--:B------:R-:W-:Y:S02]  /*3a480*/  LEA.HI.X.SX32 R7, R9, R3.reuse, 0x1, P5 ;  /* 0x0000000309077211 */ /* 0x080fe400028f0eff */
[----:B---3--:R-:W-:Y:S01]  /*3a490*/  ISETP.LT.AND P5, PT, R14, UR6, !P0 ;  /* 0x000000060e007c0c */ /* 0x008fe2000c7a1270 */
[C---:B------:R-:W-:Y:S01]  /*3a4a0*/  IMAD R9, R8.reuse, 0x2, R9 ;  /* 0x0000000208097824 */ /* 0x040fe200078e0209 */
[----:B------:R-:W3:Y:S01]  /*3a4b0*/  LDL.LU R14, [R1+0xa0c] ;  /* 0x000a0c00010e7983 */ /* 0x000ee20000300800 */
[----:B------:R-:W4:Y:S02]  /*3a4c0*/  LDCU UR6, c[0x0][0x39c] ;  /* 0x00007380ff0677ac */ /* 0x000f240008000800 */
[----:B-1----:R-:W-:Y:S01]  /*3a4d0*/  IMAD R5, R8, 0x2, R9 ;  /* 0x0000000208057824 */ /* 0x002fe200078e0209 */
[----:B------:R0:W-:Y:S01]  /*3a4e0*/  @P4 STG.E.U8 desc[UR22][R6.64], R15 ;  /* 0x0000000f06004986 */ /* 0x0001e2000c101116 */
[C---:B------:R-:W-:Y:S02]  /*3a4f0*/  IADD3 R10, P4, PT, R9.reuse, R2, RZ ;  /* 0x00000002090a7210 */ /* 0x040fe40007f9e0ff */
[----:B------:R-:W-:Y:S01]  /*3a500*/  PRMT R13, R70, 0x7773, RZ ;  /* 0x00007773460d7816 */ /* 0x000fe200000000ff */
[----:B------:R-:W3:Y:S01]  /*3a510*/  LDL.LU R19, [R1+0xb94] ;  /* 0x000b940001137983 */ /* 0x000ee20000300800 */
[----:B------:R-:W-:-:S02]  /*3a520*/  LEA.HI.X.SX32 R11, R9, R3, 0x1, P4 ;  /* 0x00000003090b7211 */ /* 0x000fc400020f0eff */
[-C--:B------:R-:W-:Y:S01]  /*3a530*/  IADD3 R4, P4, PT, R5, R2.reuse, RZ ;  /* 0x0000000205047210 */ /* 0x080fe20007f9e0ff */
[----:B------:R-:W-:Y:S01]  /*3a540*/  IMAD R9, R8, 0x2, R5 ;  /* 0x0000000208097824 */ /* 0x000fe200078e0205 */
[----:B------:R-:W-:Y:S02]  /*3a550*/  PRMT R17, R71, 0x7770, RZ ;  /* 0x0000777047117816 */ /* 0x000fe400000000ff */
[----:B------:R-:W-:Y:S01]  /*3a560*/  LEA.HI.X.SX32 R5, R5, R3, 0x1, P4 ;  /* 0x0000000305057211 */ /* 0x000fe200020f0eff */
[----:B------:R1:W-:Y:S01]  /*3a570*/  @P6 STG.E.U8 desc[UR22][R10.64], R13 ;  /* 0x0000000d0a006986 */ /* 0x0003e2000c101116 */
[----:B0-----:R-:W-:-:S03]  /*3a580*/  IADD3 R6, P6, PT, R9, R2, RZ ;  /* 0x0000000209067210 */ /* 0x001fc60007fde0ff */
[----:B------:R0:W-:Y:S01]  /*3a590*/  @P1 STG.E.U8 desc[UR22][R4.64], R17 ;  /* 0x0000001104001986 */ /* 0x0001e2000c101116 */
[-C--:B------:R-:W-:Y:S01]  /*3a5a0*/  LEA.HI.X.SX32 R7, R9, R3.reuse, 0x1, P6 ;  /* 0x0000000309077211 */ /* 0x080fe200030f0eff */
[----:B------:R-:W-:Y:S01]  /*3a5b0*/  IMAD R9, R8, 0x2, R9 ;  /* 0x0000000208097824 */ /* 0x000fe200078e0209 */
[----:B------:R-:W-:Y:S01]  /*3a5c0*/  ISETP.LT.AND P3, PT, R18, UR4, !P0 ;  /* 0x0000000412007c0c */ /* 0x000fe2000c761270 */
[----:B------:R-:W0:Y:S01]  /*3a5d0*/  LDCU UR4, c[0x0][0x39c] ;  /* 0x00007380ff0477ac */ /* 0x000e220008000800 */
[----:B------:R-:W-:Y:S02]  /*3a5e0*/  PRMT R15, R71, 0x7771, RZ ;  /* 0x00007771470f7816 */ /* 0x000fe400000000ff */
[C---:B-1----:R-:W-:Y:S02]  /*3a5f0*/  IADD3 R10, P6, PT, R9.reuse, R2, RZ ;  /* 0x00000002090a7210 */ /* 0x042fe40007fde0ff */
[----:B--2---:R-:W-:Y:S01]  /*3a600*/  ISETP.LT.AND P4, PT, R16, UR5, !P0 ;  /* 0x0000000510007c0c */ /* 0x004fe2000c781270 */
[----:B------:R-:W3:Y:S01]  /*3a610*/  LDCU UR5, c[0x0][0x39c] ;  /* 0x00007380ff0577ac */ /* 0x000ee20008000800 */
[----:B------:R-:W2:Y:S01]  /*3a620*/  LDL.LU R16, [R1+0xb90] ;  /* 0x000b900001107983 */ /* 0x000ea20000300800 */
[----:B------:R-:W-:-:S02]  /*3a630*/  LEA.HI.X.SX32 R11, R9, R3, 0x1, P6 ;  /* 0x00000003090b7211 */ /* 0x000fc400030f0eff */
[C---:B------:R-:W-:Y:S02]  /*3a640*/  PRMT R13, R71.reuse, 0x7772, RZ ;  /* 0x00007772470d7816 */ /* 0x040fe400000000ff */
[----:B----4-:R-:W-:Y:S01]  /*3a650*/  ISETP.LT.AND P1, PT, R12, UR6, !P0 ;  /* 0x000000060c007c0c */ /* 0x010fe2000c721270 */
[----:B------:R1:W-:Y:S01]  /*3a660*/  @P3 STG.E.U8 desc[UR22][R6.64], R15 ;  /* 0x0000000f06003986 */ /* 0x0003e2000c101116 */
[----:B------:R-:W-:Y:S01]  /*3a670*/  IMAD R9, R8, 0x4, R9 ;  /* 0x0000000408097824 */ /* 0x000fe200078e0209 */
[----:B------:R-:W-:Y:S01]  /*3a680*/  PRMT R71, R71, 0x7773, RZ ;  /* 0x0000777347477816 */ /* 0x000fe200000000ff */
[----:B------:R-:W4:Y:S01]  /*3a690*/  LDCU UR6, c[0x0][0x39c] ;  /* 0x00007380ff0677ac */ /* 0x000f220008000800 */
[----:B------:R-:W4:Y:S04]  /*3a6a0*/  LDL.LU R12, [R1+0xa18] ;  /* 0x000a1800010c7983 */ /* 0x000f280000300800 */
[----:B------:R0:W-:Y:S04]  /*3a6b0*/  @P2 STG.E.U8 desc[UR22][R10.64], R13 ;  /* 0x0000000d0a002986 */ /* 0x0001e8000c101116 */
[----:B------:R-:W4:Y:S01]  /*3a6c0*/  LDL.LU R18, [R1+0xb8c] ;  /* 0x000b8c0001127983 */ /* 0x000f220000300800 */
[----:B---3--:R-:W-:Y:S01]  /*3a6d0*/  ISETP.LT.AND P2, PT, R14, UR5, !P0 ;  /* 0x000000050e007c0c */ /* 0x008fe2000c741270 */
[----:B------:R-:W4:Y:S02]  /*3a6e0*/  LDCU UR5, c[0x0][0x39c] ;  /* 0x00007380ff0577ac */ /* 0x000f240008000800 */
[----:B------:R-:W3:Y:S01]  /*3a6f0*/  LDL.LU R14, [R1+0xb88] ;  /* 0x000b8800010e7983 */ /* 0x000ee20000300800 */
[C---:B0-----:R-:W-:Y:S01]  /*3a700*/  ISETP.LT.AND P3, PT, R0.reuse, UR4, !P0 ;  /* 0x0000000400007c0c */ /* 0x041fe2000c761270 */
[----:B------:R-:W-:Y:S01]  /*3a710*/  IMAD R0, R0, R8, RZ ;  /* 0x0000000800007224 */ /* 0x000fe200078e02ff */
[----:B------:R-:W2:Y:S04]  /*3a720*/  LDCU UR4, c[0x0][0x39c] ;  /* 0x00007380ff0477ac */ /* 0x000ea80008000800 */
[----:B------:R-:W-:-:S04]  /*3a730*/  IADD3 R4, P6, PT, R0, R2, RZ ;  /* 0x0000000200047210 */ /* 0x000fc80007fde0ff */
[-C--:B------:R-:W-:Y:S02]  /*3a740*/  LEA.HI.X.SX32 R5, R0, R3.reuse, 0x1, P6 ;  /* 0x0000000300057211 */ /* 0x080fe400030f0eff */
[C---:B-1----:R-:W-:Y:S01]  /*3a750*/  IADD3 R6, P6, PT, R9.reuse, R2, RZ ;  /* 0x0000000209067210 */ /* 0x042fe20007fde0ff */
[----:B------:R-:W3:Y:S03]  /*3a760*/  LDL.LU R0, [R1+0x9f8] ;  /* 0x0009f80001007983 */ /* 0x000ee60000300800 */
[----:B------:R-:W-:Y:S01]  /*3a770*/  LEA.HI.X.SX32 R7, R9, R3, 0x1, P6 ;  /* 0x0000000309077211 */ /* 0x000fe200030f0eff */
[----:B------:R-:W-:Y:S01]  /*3a780*/  IMAD R9, R8, 0x2, R9 ;  /* 0x0000000208097824 */ /* 0x000fe200078e0209 */
[----:B------:R0:W-:Y:S01]  /*3a790*/  @P3 STG.E.U8 desc[UR22][R4.64], R71 ;  /* 0x0000004704003986 */ /* 0x0001e2000c101116 */
[----:B------:R-:W-:-:S03]  /*3a7a0*/  PRMT R15, R80, 0x7770, RZ ;  /* 0x00007770500f7816 */ /* 0x000fc600000000ff */
[----:B------:R-:W-:Y:S02]  /*3a7b0*/  IADD3 R10, P6, PT, R9, R2, RZ ;  /* 0x00000002090a7210 */ /* 0x000fe40007fde0ff */
[----:B------:R-:W-:Y:S01]  /*3a7c0*/  ISETP.LT.AND P3, PT, R19, UR7, !P0 ;  /* 0x0000000713007c0c */ /* 0x000fe2000c761270 */
[----:B------:R-:W-:Y:S01]  /*3a7d0*/  IMAD R13, R8, 0x2, R9 ;  /* 0x00000002080d7824 */ /* 0x000fe200078e0209 */
[----:B------:R-:W-:Y:S01]  /*3a7e0*/  LEA.HI.X.SX32 R11, R9, R3, 0x1, P6 ;  /* 0x00000003090b7211 */ /* 0x000fe200030f0eff */
[----:B------:R1:W-:Y:S01]  /*3a7f0*/  @P5 STG.E.U8 desc[UR22][R6.64], R15 ;  /* 0x0000000f06005986 */ /* 0x0003e2000c101116 */
[----:B------:R-:W-:Y:S01]  /*3a800*/  PRMT R19, R80, 0x7771, RZ ;  /* 0x0000777150137816 */ /* 0x000fe200000000ff */
[----:B------:R-:W3:Y:S01]  /*3a810*/  LDCU UR7, c[0x0][0x39c] ;  /* 0x00007380ff0777ac */ /* 0x000ee20008000800 */
[----:B------:R-:W-:-:S03]  /*3a820*/  IMAD R9, R8, 0x2, R13 ;  /* 0x0000000208097824 */ /* 0x000fc600078e020d */
[----:B------:R4:W-:Y:S01]  /*3a830*/  @P4 STG.E.U8 desc[UR22][R10.64], R19 ;  /* 0x000000130a004986 */ /* 0x0009e2000c101116 */
[----:B0-----:R-:W-:-:S04]  /*3a840*/  IADD3 R4, P6, PT, R13, R2, RZ ;  /* 0x000000020d047210 */ /* 0x001fc80007fde0ff */
[-C--:B------:R-:W-:Y:S02]  /*3a850*/  LEA.HI.X.SX32 R5, R13, R3.reuse, 0x1, P6 ;  /* 0x000000030d057211 */ /* 0x080fe400030f0eff */
[CC--:B-1----:R-:W-:Y:S02]  /*3a860*/  IADD3 R6, P6, PT, R9.reuse, R2.reuse, RZ ;  /* 0x0000000209067210 */ /* 0x0c2fe40007fde0ff */
[----:B--2---:R-:W-:Y:S01]  /*3a870*/  ISETP.LT.AND P5, PT, R16, UR4, !P0 ;  /* 0x0000000410007c0c */ /* 0x004fe2000c7a1270 */
[----:B------:R-:W0:Y:S01]  /*3a880*/  LDCU UR4, c[0x0][0x39c] ;  /* 0x00007380ff0477ac */ /* 0x000e220008000800 */
[----:B------:R-:W-:Y:S02]  /*3a890*/  PRMT R17, R80, 0x7772, RZ ;  /* 0x0000777250117816 */ /* 0x000fe400000000ff */
[----:B----4-:R-:W-:Y:S02]  /*3a8a0*/  ISETP.LT.AND P4, PT, R12, UR5, !P0 ;  /* 0x000000050c007c0c */ /* 0x010fe4000c781270 */
[----:B------:R-:W-:Y:S01]  /*3a8b0*/  PRMT R15, R80, 0x7773, RZ ;  /* 0x00007773500f7816 */ /* 0x000fe200000000ff */
[----:B------:R-:W2:Y:S01]  /*3a8c0*/  LDL.LU R12, [R1+0xa14] ;  /* 0x000a1400010c7983 */ /* 0x000ea20000300800 */
[-C--:B------:R-:W-:Y:S01]  /*3a8d0*/  LEA.HI.X.SX32 R7, R9, R3.reuse, 0x1, P6 ;  /* 0x0000000309077211 */ /* 0x080fe200030f0eff */
[----:B------:R-:W2:Y:S02]  /*3a8e0*/  LDCU UR5, c[0x0][0x39c] ;  /* 0x00007380ff0577ac */ /* 0x000ea40008000800 */
[----:B------:R-:W4:Y:S04]  /*3a8f0*/  LDL.LU R16, [R1+0xa08] ;  /* 0x000a080001107983 */ /* 0x000f280000300800 */
[----:B------:R1:W-:Y:S04]  /*3a900*/  @P1 STG.E.U8 desc[UR22][R4.64], R17 ;  /* 0x0000001104001986 */ /* 0x0003e8000c101116 */
[----:B------:R0:W-:Y:S01]  /*3a910*/  @P2 STG.E.U8 desc[UR22][R6.64], R15 ;  /* 0x0000000f06002986 */ /* 0x0001e2000c101116 */
[----:B------:R-:W-:Y:S01]  /*3a920*/  ISETP.LT.AND P1, PT, R18, UR6, !P0 ;  /* 0x0000000612007c0c */ /* 0x000fe2000c721270 */
[----:B------:R-:W-:Y:S01]  /*3a930*/  IMAD R9, R8, 0x2, R9 ;  /* 0x0000000208097824 */ /* 0x000fe200078e0209 */
[----:B------:R-:W-:Y:S01]  /*3a940*/  PRMT R19, R81, 0x7770, RZ ;  /* 0x0000777051137816 */ /* 0x000fe200000000ff */
[----:B------:R-:W4:Y:S01]  /*3a950*/  LDCU UR6, c[0x0][0x39c] ;  /* 0x00007380ff0677ac */ /* 0x000f220008000800 */
[----:B---3--:R-:W-:Y:S01]  /*3a960*/  ISETP.LT.AND P2, PT, R14, UR7, !P0 ;  /* 0x000000070e007c0c */ /* 0x008fe2000c741270 */
[C---:B------:R-:W-:Y:S01]  /*3a970*/  IMAD R13, R8.reuse, 0x2, R9 ;  /* 0x00000002080d7824 */ /* 0x040fe200078e0209 */
[----:B------:R-:W3:Y:S01]  /*3a980*/  LDL.LU R14, [R1+0x9fc] ;  /* 0x0009fc00010e7983 */ /* 0x000ee20000300800 */
[CC--:B------:R-:W-:Y:S01]  /*3a990*/  IADD3 R10, P6, PT, R9.reuse, R2.reuse, RZ ;  /* 0x00000002090a7210 */ /* 0x0c0fe20007fde0ff */
[----:B------:R-:W2:Y:S02]  /*3a9a0*/  LDCU UR7, c[0x0][0x39c] ;  /* 0x00007380ff0777ac */ /* 0x000ea40008000800 */
[----:B------:R-:W3:Y:S04]  /*3a9b0*/  LDL.LU R21, [R1+0xb84] ;  /* 0x000b840001157983 */ /* 0x000ee80000300800 */
[----:B------:R-:W3:Y:S04]  /*3a9c0*/  LDL.LU R20, [R1+0xb80] ;  /* 0x000b800001147983 */ /* 0x000ee80000300800 */
[----:B------:R-:W3:Y:S01]  /*3a9d0*/  LDL.LU R18, [R1+0xa10] ;  /* 0x000a100001127983 */ /* 0x000ee20000300800 */
[----:B------:R-:W-:Y:S01]  /*3a9e0*/  LEA.HI.X.SX32 R11, R9, R3, 0x1, P6 ;  /* 0x00000003090b7211 */ /* 0x000fe200030f0eff */
[----:B------:R-:W-:Y:S01]  /*3a9f0*/  IMAD R9, R8, 0x2, R13 ;  /* 0x0000000208097824 */ /* 0x000fe200078e020d */
[----:B-1----:R-:W-:-:S02]  /*3aa00*/  IADD3 R4, P6, PT, R13, R2, RZ ;  /* 0x000000020d047210 */ /* 0x002fc40007fde0ff */
[----:B0-----:R-:W-:Y:S01]  /*3aa10*/  PRMT R15, R81, 0x7771, RZ ;  /* 0x00007771510f7816 */ /* 0x001fe200000000ff */
[----:B------:R-:W-:Y:S01]  /*3aa20*/  @P3 STG.E.U8 desc[UR22][R10.64], R19 ;  /* 0x000000130a003986 */ /* 0x000fe2000c101116 */
[-C--:B------:R-:W-:Y:S02]  /*3aa30*/  LEA.HI.X.SX32 R5, R13, R3.reuse, 0x1, P6 ;  /* 0x000000030d057211 */ /* 0x080fe400030f0eff */
[C---:B------:R-:W-:Y:S01]  /*3aa40*/  ISETP.LT.AND P3, PT, R0.reuse, UR4, !P0 ;  /* 0x0000000400007c0c */ /* 0x040fe2000c761270 */
[----:B------:R-:W-:Y:S01]  /*3aa50*/  IMAD R0, R0, R8, RZ ;  /* 0x0000000800007224 */ /* 0x000fe200078e02ff */
[----:B------:R-:W-:Y:S01]  /*3aa60*/  IADD3 R6, P6, PT, R9, R2, RZ ;  /* 0x0000000209067210 */ /* 0x000fe20007fde0ff */
[----:B------:R0:W-:Y:S01]  /*3aa70*/  @P5 STG.E.U8 desc[UR22][R4.64], R15 ;  /* 0x0000000f04005986 */ /* 0x0001e2000c101116 */
[----:B------:R-:W-:Y:S01]  /*3aa80*/  PRMT R17, R81, 0x7772, RZ ;  /* 0x0000777251117816 */ /* 0x000fe200000000ff */
[----:B------:R-:W1:Y:S01]  /*3aa90*/  LDCU UR4, c[0x0][0x39c] ;  /* 0x00007380ff0477ac */ /* 0x000e620008000800 */
[----:B------:R-:W-:Y:S01]  /*3aaa0*/  LEA.HI.X.SX32 R7, R9, R3, 0x1, P6 ;  /* 0x0000000309077211 */ /* 0x000fe200030f0eff */
[----:B------:R-:W-:Y:S01]  /*3aab0*/  IMAD R9, R8, 0x4, R9 ;  /* 0x0000000408097824 */ /* 0x000fe200078e0209 */
[----:B------:R-:W-:-:S03]  /*3aac0*/  PRMT R81, R81, 0x7773, RZ ;  /* 0x0000777351517816 */ /* 0x000fc600000000ff */
[----:B------:R1:W-:Y:S01]  /*3aad0*/  @P4 STG.E.U8 desc[UR22][R6.64], R17 ;  /* 0x0000001106004986 */ /* 0x0003e2000c101116 */
[----:B0-----:R-:W-:Y:S01]  /*3aae0*/  IMAD R5, R8, 0x2, R9 ;  /* 0x0000000208057824 */ /* 0x001fe200078e0209 */
[----:B------:R-:W-:-:S03]  /*3aaf0*/  PRMT R15, R82, 0x7770, RZ ;  /* 0x00007770520f7816 */ /* 0x000fc600000000ff */
[----:B-1----:R-:W-:Y:S01]  /*3ab00*/  IMAD R7, R8, 0x2, R5 ;  /* 0x0000000208077824 */ /* 0x002fe200078e0205 */
[----:B--2---:R-:W-:Y:S01]  /*3ab10*/  ISETP.LT.AND P5, PT, R12, UR5, !P0 ;  /* 0x000000050c007c0c */ /* 0x004fe2000c7a1270 */
[----:B------:R-:W0:Y:S01]  /*3ab20*/  LDCU UR5, c[0x0][0x39c] ;  /* 0x00007380ff0577ac */ /* 0x000e220008000800 */
[----:B------:R-:W-:-:S04]  /*3ab30*/  IADD3 R12, P6, PT, R0, R2, RZ ;  /* 0x00000002000c7210 */ /* 0x000fc80007fde0ff */
[-C--:B------:R-:W-:Y:S02]  /*3ab40*/  LEA.HI.X.SX32 R13, R0, R3.reuse, 0x1, P6 ;  /* 0x00000003000d7211 */ /* 0x080fe400030f0eff */
[CC--:B------:R-:W-:Y:S02]  /*3ab50*/  IADD3 R10, P6, PT, R9.reuse, R2.reuse, RZ ;  /* 0x00000002090a7210 */ /* 0x0c0fe40007fde0ff */
[----:B----4-:R-:W-:Y:S01]  /*3ab60*/  ISETP.LT.AND P4, PT, R16, UR6, !P0 ;  /* 0x0000000610007c0c */ /* 0x010fe2000c781270 */
[----:B------:R1:W-:Y:S01]  /*3ab70*/  @P3 STG.E.U8 desc[UR22][R12.64], R81 ;  /* 0x000000510c003986 */ /* 0x0003e2000c101116 */
[----:B------:R-:W2:Y:S01]  /*3ab80*/  LDCU UR6, c[0x0][0x39c] ;  /* 0x00007380ff0677ac */ /* 0x000ea20008000800 */
[----:B------:R-:W-:Y:S01]  /*3ab90*/  LEA.HI.X.SX32 R11, R9, R3, 0x1, P6 ;  /* 0x00000003090b7211 */ /* 0x000fe200030f0eff */
[----:B------:R-:W-:Y:S01]  /*3aba0*/  IMAD R9, R8, 0x2, R7 ;  /* 0x0000000208097824 */ /* 0x000fe200078e0207 */
[----:B------:R-:W-:Y:S02]  /*3abb0*/  IADD3 R4, P3, PT, R5, R2, RZ ;  /* 0x0000000205047210 */ /* 0x000fe40007f7e0ff */
[----:B------:R-:W-:-:S02]  /*3abc0*/  PRMT R19, R82, 0x7771, RZ ;  /* 0x0000777152137816 */ /* 0x000fc400000000ff */
[-C--:B------:R-:W-:Y:S02]  /*3abd0*/  LEA.HI.X.SX32 R5, R5, R3.reuse, 0x1, P3 ;  /* 0x0000000305057211 */ /* 0x080fe400018f0eff */
[CC--:B------:R-:W-:Y:S01]  /*3abe0*/  IADD3 R6, P3, PT, R7.reuse, R2.reuse, RZ ;  /* 0x0000000207067210 */ /* 0x0c0fe20007f7e0ff */
[C---:B-1----:R-:W-:Y:S01]  /*3abf0*/  IMAD R13, R8.reuse, 0x2, R9 ;  /* 0x00000002080d7824 */ /* 0x042fe200078e0209 */
[----:B------:R1:W-:Y:S02]  /*3ac00*/  @P1 STG.E.U8 desc[UR22][R10.64], R15 ;  /* 0x0000000f0a001986 */ /* 0x0003e4000c101116 */
[-C--:B------:R-:W-:Y:S02]  /*3ac10*/  LEA.HI.X.SX32 R7, R7, R3.reuse, 0x1, P3 ;  /* 0x0000000307077211 */ /* 0x080fe400018f0eff */
[----:B------:R4:W-:Y:S01]  /*3ac20*/  @P2 STG.E.U8 desc[UR22][R4.64], R19 ;  /* 0x0000001304002986 */ /* 0x0009e2000c101116 */
[-C--:B------:R-:W-:Y:S02]  /*3ac30*/  IADD3 R12, P3, PT, R13, R2.reuse, RZ ;  /* 0x000000020d0c7210 */ /* 0x080fe40007f7e0ff */
[----:B-1----:R-:W-:Y:S01]  /*3ac40*/  IADD3 R10, P6, PT, R9, R2, RZ ;  /* 0x00000002090a7210 */ /* 0x002fe20007fde0ff */
[----:B------:R-:W-:Y:S01]  /*3ac50*/  IMAD R15, R8, 0x2, R13 ;  /* 0x00000002080f7824 */ /* 0x000fe200078e020d */
[----:B------:R-:W-:-:S02]  /*3ac60*/  LEA.HI.X.SX32 R13, R13, R3, 0x1, P3 ;  /* 0x000000030d0d7211 */ /* 0x000fc400018f0eff */
[----:B------:R-:W-:Y:S02]  /*3ac70*/  LEA.HI.X.SX32 R11, R9, R3, 0x1, P6 ;  /* 0x00000003090b7211 */ /* 0x000fe400030f0eff */
[----:B------:R-:W-:Y:S02]  /*3ac80*/  PRMT R23, R82, 0x7772, RZ ;  /* 0x0000777252177816 */ /* 0x000fe400000000ff */
[C---:B----4-:R-:W-:Y:S02]  /*3ac90*/  PRMT R5, R83.reuse, 0x7773, RZ ;  /* 0x0000777353057816 */ /* 0x050fe400000000ff */
[C---:B------:R-:W-:Y:S02]  /*3aca0*/  PRMT R9, R83.reuse, 0x7772, RZ ;  /* 0x0000777253097816 */ /* 0x040fe400000000ff */
[C---:B------:R-:W-:Y:S02]  /*3acb0*/  PRMT R19, R83.reuse, 0x7771, RZ ;  /* 0x0000777153137816 */ /* 0x040fe400000000ff */
[----:B------:R-:W-:Y:S01]  /*3acc0*/  PRMT R83, R83, 0x7770, RZ ;  /* 0x0000777053537816 */ /* 0x000fe200000000ff */
[----:B------:R1:W-:Y:S01]  /*3acd0*/  @P5 STG.E.U8 desc[UR22][R6.64], R23 ;  /* 0x0000001706005986 */ /* 0x0003e2000c101116 */
[C---:B---3--:R-:W-:Y:S01]  /*3ace0*/  IMAD R0, R14.reuse, R8, RZ ;  /* 0x000000080e007224 */ /* 0x048fe200078e02ff */
[----:B------:R-:W-:-:S04]  /*3acf0*/  ISETP.LT.AND P1, PT, R14, UR7, !P0 ;  /* 0x000000070e007c0c */ /* 0x000fc8000c721270 */
[-C--:B------:R-:W-:Y:S01]  /*3ad00*/  IADD3 R16, P2, PT, R0, R2.reuse, RZ ;  /* 0x0000000200107210 */ /* 0x080fe20007f5e0ff */
[----:B------:R-:W-:Y:S01]  /*3ad10*/  IMAD R8, R8, 0x2, R15 ;  /* 0x0000000208087824 */ /* 0x000fe200078e020f */
[----:B------:R-:W-:Y:S02]  /*3ad20*/  ISETP.LT.AND P3, PT, R21, UR4, !P0 ;  /* 0x0000000415007c0c */ /* 0x000fe4000c761270 */
[----:B------:R-:W-:Y:S02]  /*3ad30*/  LEA.HI.X.SX32 R17, R0, R3, 0x1, P2 ;  /* 0x0000000300117211 */ /* 0x000fe400010f0eff */
[----:B------:R-:W-:Y:S02]  /*3ad40*/  IADD3 R14, P6, PT, R15, R2, RZ ;  /* 0x000000020f0e7210 */ /* 0x000fe40007fde0ff */
[----:B0-----:R-:W-:Y:S02]  /*3ad50*/  ISETP.LT.AND P2, PT, R20, UR5, !P0 ;  /* 0x0000000514007c0c */ /* 0x001fe4000c741270 */
[----:B--2---:R-:W-:-:S02]  /*3ad60*/  ISETP.LT.AND P0, PT, R18, UR6, !P0 ;  /* 0x0000000612007c0c */ /* 0x004fc4000c701270 */
[-C--:B------:R-:W-:Y:S02]  /*3ad70*/  LEA.HI.X.SX32 R15, R15, R3.reuse, 0x1, P6 ;  /* 0x000000030f0f7211 */ /* 0x080fe400030f0eff */
[----:B------:R-:W-:Y:S02]  /*3ad80*/  IADD3 R2, P6, PT, R8, R2, RZ ;  /* 0x0000000208027210 */ /* 0x000fe40007fde0ff */
[----:B------:R-:W-:Y:S02]  /*3ad90*/  PRMT R21, R82, 0x7773, RZ ;  /* 0x0000777352157816 */ /* 0x000fe400000000ff */
[----:B------:R-:W-:-:S03]  /*3ada0*/  LEA.HI.X.SX32 R3, R8, R3, 0x1, P6 ;  /* 0x0000000308037211 */ /* 0x000fc600030f0eff */
[----:B------:R1:W-:Y:S04]  /*3adb0*/  @P4 STG.E.U8 desc[UR22][R10.64], R21 ;  /* 0x000000150a004986 */ /* 0x0003e8000c101116 */
[----:B------:R1:W-:Y:S04]  /*3adc0*/  @P3 STG.E.U8 desc[UR22][R12.64], R83 ;  /* 0x000000530c003986 */ /* 0x0003e8000c101116 */
[----:B------:R1:W-:Y:S04]  /*3add0*/  @P2 STG.E.U8 desc[UR22][R14.64], R19 ;  /* 0x000000130e002986 */ /* 0x0003e8000c101116 */
[----:B------:R1:W-:Y:S04]  /*3ade0*/  @P0 STG.E.U8 desc[UR22][R2.64], R9 ;  /* 0x0000000902000986 */ /* 0x0003e8000c101116 */
[----:B------:R1:W-:Y:S01]  /*3adf0*/  @P1 STG.E.U8 desc[UR22][R16.64], R5 ;  /* 0x0000000510001986 */ /* 0x0003e2000c101116 */
[----:B------:R-:W-:Y:S06]  /*3ae00*/  BAR.SYNC.DEFER_BLOCKING 0x0 ;  /* 0x0000000000007b1d */ /* 0x000fec0000010000 */
[----:B------:R-:W-:Y:S05]  /*3ae10*/  BRA.U UP0, `(.L_x_13) ;  /* 0x0000000100a07547 */ /* 0x000fea000b800000 */
[----:B------:R-:W0:Y:S01]  /*3ae20*/  S2UR UR5, SR_CgaCtaId ;  /* 0x00000000000579c3 */ /* 0x000e220000008800 */
[----:B------:R-:W-:Y:S01]  /*3ae30*/  NOP ;  /* 0x0000000000007918 */ /* 0x000fe20000000000 */
[----:B------:R-:W-:Y:S01]  /*3ae40*/  UMOV UR4, 0x50 ;  /* 0x0000005000047882 */ /* 0x000fe20000000000 */
[----:B------:R-:W-:Y:S02]  /*3ae50*/  IMAD.U32 R0, RZ, RZ, UR10 ;  /* 0x0000000aff007e24 */ /* 0x000fe4000f8e00ff */
[----:B-1----:R-:W-:Y:S02]  /*3ae60*/  IMAD.MOV.U32 R3, RZ, RZ, 0xff ;  /* 0x000000ffff037424 */ /* 0x002fe400078e00ff */
[----:B------:R-:W-:Y:S01]  /*3ae70*/  IMAD.MOV.U32 R7, RZ, RZ, 0x1 ;  /* 0x00000001ff077424 */ /* 0x000fe200078e00ff */
[----:B------:R-:W-:-:S04]  /*3ae80*/  LOP3.LUT R0, R0, 0xffff, RZ, 0xc0, !PT ;  /* 0x0000ffff00007812 */ /* 0x000fc800078ec0ff */
[----:B------:R-:W-:-:S05]  /*3ae90*/  SHF.R.U32.HI R0, RZ, 0x5, R0 ;  /* 0x00000005ff007819 */ /* 0x000fca0000011600 */
[----:B------:R-:W-:Y:S01]  /*3aea0*/  VIADD R2, R0, 0x10 ;  /* 0x0000001000027836 */ /* 0x000fe20000000000 */
[----:B------:R-:W-:Y:S01]  /*3aeb0*/  SHF.L.U32 R0, R3, R0, RZ ;  /* 0x0000000003007219 */ /* 0x000fe200000006ff */
[----:B0-----:R-:W-:-:S03]  /*3aec0*/  ULEA UR6, UR5, UR4, 0x18 ;  /* 0x0000000405067291 */ /* 0x001fc6000f8ec0ff */
[----:B------:R-:W-:-:S04]  /*3aed0*/  SHF.L.U32 R3, R7, R2, RZ ;  /* 0x0000000207037219 */ /* 0x000fc800000006ff */
[----:B------:R-:W-:Y:S02]  /*3aee0*/  LOP3.LUT R0, R3, R0, RZ, 0xfc, !PT ;  /* 0x0000000003007212 */ /* 0x000fe400078efcff */
[----:B------:R-:W0:Y:S02]  /*3aef0*/  LDS R5, [UR6] ;  /* 0x00000006ff057984 */ /* 0x000e240008000800 */
[C---:B------:R-:W-:Y:S02]  /*3af00*/  LOP3.LUT R2, R0.reuse, 0xffff, RZ, 0xc0, !PT ;  /* 0x0000ffff00027812 */ /* 0x040fe400078ec0ff */
[----:B0-----:R-:W-:-:S04]  /*3af10*/  LOP3.LUT R3, R0, 0xffff, R5, 0x80, !PT ;  /* 0x0000ffff00037812 */ /* 0x001fc800078e8005 */
[----:B------:R-:W-:-:S13]  /*3af20*/  ISETP.NE.AND P0, PT, R3, R2, PT ;  /* 0x000000020300720c */ /* 0x000fda0003f05270 */
[----:B------:R-:W-:Y:S05]  /*3af30*/  @P0 BRA `(.L_x_14) ;  /* 0x0000000000500947 */ /* 0x000fea0003800000 */
[----:B------:R-:W-:Y:S02]  /*3af40*/  SHF.R.U32.HI R5, RZ, 0x10, R5 ;  /* 0x00000010ff057819 */ /* 0x000fe40000011605 */
[----:B------:R-:W-:-:S04]  /*3af50*/  SHF.R.U32.HI R2, RZ, 0x10, R0 ;  /* 0x00000010ff027819 */ /* 0x000fc80000011600 */
[----:B------:R-:W-:-:S04]  /*3af60*/  LOP3.LUT R5, R5, R2, RZ, 0xc0, !PT ;  /* 0x0000000205057212 */ /* 0x000fc800078ec0ff */
[----:B------:R-:W-:-:S13]  /*3af70*/  ISETP.NE.AND P0, PT, R5, R2, PT ;  /* 0x000000020500720c */ /* 0x000fda0003f05270 */
[----:B------:R-:W-:Y:S05]  /*3af80*/  @P0 BRA `(.L_x_15) ;  /* 0x0000000000300947 */ /* 0x000fea0003800000 */
[----:B------:R-:W-:Y:S01]  /*3af90*/  R2UR UR4, R0 ;  /* 0x00000000000472ca */ /* 0x000fe200000e0000 */
[----:B------:R-:W-:Y:S01]  /*3afa0*/  VOTEU.ANY UR5, UPT, PT ;  /* 0x0000000000057886 */ /* 0x000fe200038e0100 */
[----:B------:R-:W0:Y:S01]  /*3afb0*/  S2R R0, SR_LANEID ;  /* 0x0000000000007919 */ /* 0x000e220000000000 */
[----:B------:R-:W-:-:S10]  /*3afc0*/  UFLO.U32 UR5, UR5 ;  /* 0x00000005000572bd */ /* 0x000fd400080e0000 */
[----:B------:R-:W-:-:S06]  /*3afd0*/  ULOP3.LUT UR4, URZ, UR4, URZ, 0x33, !UPT ;  /* 0x00000004ff047292 */ /* 0x000fcc000f8e33ff */
[----:B------:R-:W-:-:S04]  /*3afe0*/  IMAD.U32 R2, RZ, RZ, UR4 ;  /* 0x00000004ff027e24 */ /* 0x000fc8000f8e00ff */
[----:B------:R-:W1:Y:S02]  /*3aff0*/  REDUX UR7, R2 ;  /* 0x00000000020773c4 */ /* 0x000e640000000000 */
[----:B------:R2:W-:Y:S01]  /*3b000*/  UTCATOMSWS.AND URZ, UR4 ;  /* 0x0000000400ff79e3 */ /* 0x0005e20008000000 */
[----:B0-----:R-:W-:Y:S01]  /*3b010*/  ISETP.EQ.U32.AND P0, PT, R0, UR5, PT ;  /* 0x0000000500007c0c */ /* 0x001fe2000bf02070 */
[----:B-1----:R-:W-:-:S12]  /*3b020*/  IMAD.U32 R0, RZ, RZ, UR7 ;  /* 0x00000007ff007e24 */ /* 0x002fd8000f8e00ff */
[----:B------:R2:W-:Y:S01]  /*3b030*/  @P0 ATOMS.AND RZ, [UR6], R0 ;  /* 0x00000000ffff098c */ /* 0x0005e2000a800006 */
[----:B------:R-:W-:Y:S05]  /*3b040*/  BRA `(.L_x_13) ;  /* 0x0000000000147947 */ /* 0x000fea0003800000 */
.L_x_15:
[----:B------:R-:W-:-:S07]  /*3b050*/  MOV R2, 0x3b070 ;  /* 0x0003b07000027802 */ /* 0x000fce0000000f00 */
[----:B------:R-:W-:Y:S05]  /*3b060*/  CALL.REL.NOINC `($__internal_0_$__cuda_sm10x_tcgen05_guardrail_trap_col_being_dealloced_not_returned_by_alloc) ;  /* 0x00000000002c7944 */ /* 0x000fea0003c00000 */
[----:B------:R-:W-:Y:S05]  /*3b070*/  BRA `(.L_x_13) ;  /* 0x0000000000087947 */ /* 0x000fea0003800000 */
.L_x_14:
[----:B------:R-:W-:-:S07]  /*3b080*/  MOV R2, 0x3b0a0 ;  /* 0x0003b0a000027802 */ /* 0x000fce0000000f00 */
[----:B------:R-:W-:Y:S05]  /*3b090*/  CALL.REL.NOINC `($__internal_2_$__cuda_sm10x_tcgen05_guardrail_trap_unallocated_columns_being_dealloced) ;  /* 0x0000000000387944 */ /* 0x000fea0003c00000 */
.L_x_13:
[----:B------:R-:W-:Y:S01]  /*3b0a0*/  NOP ;  /* 0x0000000000007918 */ /* 0x000fe20000000000 */
[----:B--2---:R-:W-:Y:S05]  /*3b0b0*/  EXIT ;  /* 0x000000000000794d */ /* 0x004fea0003800000 */
.L_x_8:
[----:B------:R-:W0:Y:S02]  /*3b0c0*/  SYNCS.PHASECHK.TRANS64.TRYWAIT P2, [UR8], R0 ;  /* 0x00000000ff0075a7 */ /* 0x000e240008041108 */
[----:B0-----:R-:W-:Y:S05]  /*3b0d0*/  @!P2 BRA `(.L_x_8) ;  /* 0xfffffffc00f8a947 */ /* 0x001fea000383ffff */
[----:B------:R-:W-:Y:S05]  /*3b0e0*/  BRA `(.L_x_16) ;  /* 0xfffffeb000307947 */ /* 0x000fea000383ffff */
.L_x_12:
[----:B------:R-:W0:Y:S02]  /*3b0f0*/  SYNCS.PHASECHK.TRANS64.TRYWAIT P3, [UR8], R2 ;  /* 0x00000002ff0075a7 */ /* 0x000e240008061108 */
[----:B0-----:R-:W-:Y:S05]  /*3b100*/  @!P3 BRA `(.L_x_12) ;  /* 0xfffffffc00f8b947 */ /* 0x001fea000383ffff */
[----:B------:R-:W-:Y:S05]  /*3b110*/  BRA `(.L_x_11) ;  /* 0xffffff4800247947 */ /* 0x000fea000383ffff */
        .weak           $__internal_0_$__cuda_sm10x_tcgen05_guardrail_trap_col_being_dealloced_not_returned_by_alloc
        .type           $__internal_0_$__cuda_sm10x_tcgen05_guardrail_trap_col_being_dealloced_not_returned_by_alloc,@function
        .size           $__internal_0_$__cuda_sm10x_tcgen05_guardrail_trap_col_being_dealloced_not_returned_by_alloc,($__internal_1_$__cuda_sm10x_tcgen05_guardrail_trap_phase_invalid_during_alloc - $__internal_0_$__cuda_sm10x_tcgen05_guardrail_trap_col_being_dealloced_not_returned_by_alloc)
$__internal_0_$__cuda_sm10x_tcgen05_guardrail_trap_col_being_dealloced_not_returned_by_alloc:
[----:B------:R-:W-:Y:S05]  /*3b120*/  BPT.TRAP 0x1 ;  /* 0x000000040000795c */ /* 0x000fea0000300000 */
[----:B------:R-:W-:-:S04]  /*3b130*/  IMAD.MOV.U32 R3, RZ, RZ, 0x0 ;  /* 0x00000000ff037424 */ /* 0x000fc800078e00ff */
[----:B------:R-:W-:Y:S05]  /*3b140*/  RET.REL.NODEC R2 `(matmul_kernel) ;  /* 0xfffffc4c02ac7950 */ /* 0x000fea0003c3ffff */
        .weak           $__internal_1_$__cuda_sm10x_tcgen05_guardrail_trap_phase_invalid_during_alloc
        .type           $__internal_1_$__cuda_sm10x_tcgen05_guardrail_trap_phase_invalid_during_alloc,@function
        .size           $__internal_1_$__cuda_sm10x_tcgen05_guardrail_trap_phase_invalid_during_alloc,($__internal_2_$__cuda_sm10x_tcgen05_guardrail_trap_unallocated_columns_being_dealloced - $__internal_1_$__cuda_sm10x_tcgen05_guardrail_trap_phase_invalid_during_alloc)
$__internal_1_$__cuda_sm10x_tcgen05_guardrail_trap_phase_invalid_during_alloc:
[----:B------:R-:W-:Y:S05]  /*3b150*/  BPT.TRAP 0x1 ;  /* 0x000000040000795c */ /* 0x000fea0000300000 */
[----:B------:R-:W-:-:S04]  /*3b160*/  IMAD.MOV.U32 R3, RZ, RZ, 0x0 ;  /* 0x00000000ff037424 */ /* 0x000fc800078e00ff */
[----:B------:R-:W-:Y:S05]  /*3b170*/  RET.REL.NODEC R2 `(matmul_kernel) ;  /* 0xfffffc4c02a07950 */ /* 0x000fea0003c3ffff */
        .weak           $__internal_2_$__cuda_sm10x_tcgen05_guardrail_trap_unallocated_columns_being_dealloced
        .type           $__internal_2_$__cuda_sm10x_tcgen05_guardrail_trap_unallocated_columns_being_dealloced,@function
        .size           $__internal_2_$__cuda_sm10x_tcgen05_guardrail_trap_unallocated_columns_being_dealloced,(.L_x_20 - $__internal_2_$__cuda_sm10x_tcgen05_guardrail_trap_unallocated_columns_being_dealloced)
$__internal_2_$__cuda_sm10x_tcgen05_guardrail_trap_unallocated_columns_being_dealloced:
[----:B------:R-:W-:Y:S05]  /*3b180*/  BPT.TRAP 0x1 ;  /* 0x000000040000795c */ /* 0x000fea0000300000 */
[----:B------:R-:W-:-:S04]  /*3b190*/  IMAD.MOV.U32 R3, RZ, RZ, 0x0 ;  /* 0x00000000ff037424 */ /* 0x000fc800078e00ff */
[----:B------:R-:W-:Y:S05]  /*3b1a0*/  RET.REL.NODEC R2 `(matmul_kernel) ;  /* 0xfffffc4c02947950 */ /* 0x000fea0003c3ffff */
.L_x_17:
[----:B------:R-:W-:-:S00]  /*3b1b0*/  BRA `(.L_x_17) ;  /* 0xfffffffc00fc7947 */ /* 0x000fc0000383ffff */
[----:B------:R-:W-:-:S00]  /*3b1c0*/  NOP ;  /* 0x0000000000007918 */ /* 0x000fc00000000000 */
        /* <DEDUP_REMOVED lines=11> */
.L_x_20:


//--------------------- .nv.shared.matmul_kernel  --------------------------
	.section	.nv.shared.matmul_kernel,"aw",@nobits
	.sectionflags	@""
	.align	16
	.zero		1024


//--------------------- .nv.shared.reserved.0     --------------------------
	.section	.nv.shared.reserved.0,"aw",@nobits
	.align	8
	.weak		__nv_reservedSMEM_offset_0_alias
	.size		__nv_reservedSMEM_offset_0_alias, 0, 64
	.other		__nv_reservedSMEM_offset_0_alias,@"STO_CUDA_RESERVED_SHARED STV_DEFAULT"
__nv_reservedSMEM_offset_0_alias:
	.zero		0
.nv.shared.reserved.0:
	.zero		64
	.weak		__nv_reservedSMEM_allocation_phase
	.type		__nv_reservedSMEM_allocation_phase,@object
	.size		__nv_reservedSMEM_allocation_phase,(.L_0 - __nv_reservedSMEM_allocation_phase)
__nv_reservedSMEM_allocation_phase:
	.zero		1
.L_0:
	.zero		7
	.weak		__nv_reservedSMEM_devtool_atexit_pc
	.type		__nv_reservedSMEM_devtool_atexit_pc,@object
	.size		__nv_reservedSMEM_devtool_atexit_pc,(__nv_reservedSMEM_allocation_mask - __nv_reservedSMEM_devtool_atexit_pc)
__nv_reservedSMEM_devtool_atexit_pc:
	.zero		8
	.weak		__nv_reservedSMEM_allocation_mask
	.type		__nv_reservedSMEM_allocation_mask,@object
	.size		__nv_reservedSMEM_allocation_mask,(.L_2 - __nv_reservedSMEM_allocation_mask)
__nv_reservedSMEM_allocation_mask:
	.zero		4
.L_2:


//--------------------- .nv.constant0.matmul_kernel --------------------------
	.section	.nv.constant0.matmul_kernel,"a",@progbits
	.sectionflags	@""
	.align	4
.nv.constant0.matmul_kernel:
	.zero		976


//--------------------- SYMBOLS --------------------------

	.type		.nv.reservedSmem.offset0,@object
	.size		.nv.reservedSmem.offset0,0x4
	.type		.nv.reservedSmem.cap,@object
	.size		.nv.reservedSmem.cap,0x4
